	.target	sm_90a

	.elftype	@"ET_EXEC"


//--------------------- .note.nv.tkinfo           --------------------------
	.section	.note.nv.tkinfo,"",@"SHT_NOTE"
	.sectionflags	@"SHF_NOTE_NV_TKINFO"
	.tkinfo
        /*0018*/ 	.word	0x00000002
        /*0030*/ 	.string	""
        /*0030*/ 	.string	"ptxas"
        /*0030*/ 	.string	"Cuda compilation tools, release 13.0, V13.0.88"
        /*0030*/ 	.string	"Build cuda_13.0.r13.0/compiler.36424714_0"
        /*0030*/ 	.string	"-arch sm_90a -m 64 "



//--------------------- .note.nv.cuinfo           --------------------------
	.section	.note.nv.cuinfo,"",@"SHT_NOTE"
	.sectionflags	@"SHF_NOTE_NV_CUINFO"
        /*0018*/ 	.short	0x0002
        /*001a*/ 	.short	0x005a
        /*001c*/ 	.short	0x0082
	.zero		2


//--------------------- .nv.info                  --------------------------
	.section	.nv.info,"",@"SHT_CUDA_INFO"
	.align	4


	//----- nvinfo : EIATTR_REGCOUNT
	.align		4
        /*0000*/ 	.byte	0x04, 0x2f
        /*0002*/ 	.short	(.L_20 - .L_19)
	.align		4
.L_19:
        /*0004*/ 	.word	index@(_ZN17fastertransformer18softmax_COL32_LE32IfEEvPaPKiPKT_iiifPKfS8_S8_ii)
        /*0008*/ 	.word	0x0000001e


	//----- nvinfo : EIATTR_FRAME_SIZE
	.align		4
.L_20:
        /*000c*/ 	.byte	0x04, 0x11
        /*000e*/ 	.short	(.L_22 - .L_21)
	.align		4
.L_21:
        /*0010*/ 	.word	index@(_ZN17fastertransformer18softmax_COL32_LE32IfEEvPaPKiPKT_iiifPKfS8_S8_ii)
        /*0014*/ 	.word	0x00000000


	//----- nvinfo : EIATTR_REGCOUNT
	.align		4
.L_22:
        /*0018*/ 	.byte	0x04, 0x2f
        /*001a*/ 	.short	(.L_24 - .L_23)
	.align		4
.L_23:
        /*001c*/ 	.word	index@(_ZN17fastertransformer18softmax_COL32_LE64IfEEvPaPKiPKT_iiifPKfS8_S8_ii)
        /*0020*/ 	.word	0x0000001f


	//----- nvinfo : EIATTR_FRAME_SIZE
	.align		4
.L_24:
        /*0024*/ 	.byte	0x04, 0x11
        /*0026*/ 	.short	(.L_26 - .L_25)
	.align		4
.L_25:
        /*0028*/ 	.word	index@(_ZN17fastertransformer18softmax_COL32_LE64IfEEvPaPKiPKT_iiifPKfS8_S8_ii)
        /*002c*/ 	.word	0x00000000


	//----- nvinfo : EIATTR_REGCOUNT
	.align		4
.L_26:
        /*0030*/ 	.byte	0x04, 0x2f
        /*0032*/ 	.short	(.L_28 - .L_27)
	.align		4
.L_27:
        /*0034*/ 	.word	index@(_ZN17fastertransformer13softmax_COL32IfEEvPaPKiPKT_iiifPKfS8_S8_ii)
        /*0038*/ 	.word	0x0000001f


	//----- nvinfo : EIATTR_FRAME_SIZE
	.align		4
.L_28:
        /*003c*/ 	.byte	0x04, 0x11
        /*003e*/ 	.short	(.L_30 - .L_29)
	.align		4
.L_29:
        /*0040*/ 	.word	index@(_ZN17fastertransformer13softmax_COL32IfEEvPaPKiPKT_iiifPKfS8_S8_ii)
        /*0044*/ 	.word	0x00000000


	//----- nvinfo : EIATTR_REGCOUNT
	.align		4
.L_30:
        /*0048*/ 	.byte	0x04, 0x2f
        /*004a*/ 	.short	(.L_32 - .L_31)
	.align		4
.L_31:
        /*004c*/ 	.word	index@(_ZN17fastertransformer18softmax_COL32_LE32I6__halfEEvPaPKiPKT_iiifPKfS9_S9_ii)
        /*0050*/ 	.word	0x0000001d


	//----- nvinfo : EIATTR_FRAME_SIZE
	.align		4
.L_32:
        /*0054*/ 	.byte	0x04, 0x11
        /*0056*/ 	.short	(.L_34 - .L_33)
	.align		4
.L_33:
        /*0058*/ 	.word	index@(_ZN17fastertransformer18softmax_COL32_LE32I6__halfEEvPaPKiPKT_iiifPKfS9_S9_ii)
        /*005c*/ 	.word	0x00000000


	//----- nvinfo : EIATTR_REGCOUNT
	.align		4
.L_34:
        /*0060*/ 	.byte	0x04, 0x2f
        /*0062*/ 	.short	(.L_36 - .L_35)
	.align		4
.L_35:
        /*0064*/ 	.word	index@(_ZN17fastertransformer18softmax_COL32_LE64I6__halfEEvPaPKiPKT_iiifPKfS9_S9_ii)
        /*0068*/ 	.word	0x0000001e


	//----- nvinfo : EIATTR_FRAME_SIZE
	.align		4
.L_36:
        /*006c*/ 	.byte	0x04, 0x11
        /*006e*/ 	.short	(.L_38 - .L_37)
	.align		4
.L_37:
        /*0070*/ 	.word	index@(_ZN17fastertransformer18softmax_COL32_LE64I6__halfEEvPaPKiPKT_iiifPKfS9_S9_ii)
        /*0074*/ 	.word	0x00000000


	//----- nvinfo : EIATTR_REGCOUNT
	.align		4
.L_38:
        /*0078*/ 	.byte	0x04, 0x2f
        /*007a*/ 	.short	(.L_40 - .L_39)
	.align		4
.L_39:
        /*007c*/ 	.word	index@(_ZN17fastertransformer13softmax_COL32I6__halfEEvPaPKiPKT_iiifPKfS9_S9_ii)
        /*0080*/ 	.word	0x00000020


	//----- nvinfo : EIATTR_FRAME_SIZE
	.align		4
.L_40:
        /*0084*/ 	.byte	0x04, 0x11
        /*0086*/ 	.short	(.L_42 - .L_41)
	.align		4
.L_41:
        /*0088*/ 	.word	index@(_ZN17fastertransformer13softmax_COL32I6__halfEEvPaPKiPKT_iiifPKfS9_S9_ii)
        /*008c*/ 	.word	0x00000000


	//----- nvinfo : EIATTR_REGCOUNT
	.align		4
.L_42:
        /*0090*/ 	.byte	0x04, 0x2f
        /*0092*/ 	.short	(.L_44 - .L_43)
	.align		4
.L_43:
        /*0094*/ 	.word	index@(_ZN17fastertransformer25softmax_COL32_LE32_varlenIfEEvPaPKaPKT_iiiifPKfS8_ii)
        /*0098*/ 	.word	0x0000001e


	//----- nvinfo : EIATTR_FRAME_SIZE
	.align		4
.L_44:
        /*009c*/ 	.byte	0x04, 0x11
        /*009e*/ 	.short	(.L_46 - .L_45)
	.align		4
.L_45:
        /*00a0*/ 	.word	index@(_ZN17fastertransformer25softmax_COL32_LE32_varlenIfEEvPaPKaPKT_iiiifPKfS8_ii)
        /*00a4*/ 	.word	0x00000000


	//----- nvinfo : EIATTR_REGCOUNT
	.align		4
.L_46:
        /*00a8*/ 	.byte	0x04, 0x2f
        /*00aa*/ 	.short	(.L_48 - .L_47)
	.align		4
.L_47:
        /*00ac*/ 	.word	index@(_ZN17fastertransformer25softmax_COL32_LE64_varlenIfEEvPaPKaPKT_iiiifPKfS8_ii)
        /*00b0*/ 	.word	0x0000001c


	//----- nvinfo : EIATTR_FRAME_SIZE
	.align		4
.L_48:
        /*00b4*/ 	.byte	0x04, 0x11
        /*00b6*/ 	.short	(.L_50 - .L_49)
	.align		4
.L_49:
        /*00b8*/ 	.word	index@(_ZN17fastertransformer25softmax_COL32_LE64_varlenIfEEvPaPKaPKT_iiiifPKfS8_ii)
        /*00bc*/ 	.word	0x00000000


	//----- nvinfo : EIATTR_REGCOUNT
	.align		4
.L_50:
        /*00c0*/ 	.byte	0x04, 0x2f
        /*00c2*/ 	.short	(.L_52 - .L_51)
	.align		4
.L_51:
        /*00c4*/ 	.word	index@(_ZN17fastertransformer20softmax_COL32_varlenIfEEvPaPKaPKT_iiiifPKfS8_ii)
        /*00c8*/ 	.word	0x00000020


	//----- nvinfo : EIATTR_FRAME_SIZE
	.align		4
.L_52:
        /*00cc*/ 	.byte	0x04, 0x11
        /*00ce*/ 	.short	(.L_54 - .L_53)
	.align		4
.L_53:
        /*00d0*/ 	.word	index@(_ZN17fastertransformer20softmax_COL32_varlenIfEEvPaPKaPKT_iiiifPKfS8_ii)
        /*00d4*/ 	.word	0x00000000


	//----- nvinfo : EIATTR_REGCOUNT
	.align		4
.L_54:
        /*00d8*/ 	.byte	0x04, 0x2f
        /*00da*/ 	.short	(.L_56 - .L_55)
	.align		4
.L_55:
        /*00dc*/ 	.word	index@(_ZN17fastertransformer31softmax_COL32_perElement_varlenIfEEvPaPKaPKT_iiiifPKfS8_ii)
        /*00e0*/ 	.word	0x0000001e


	//----- nvinfo : EIATTR_FRAME_SIZE
	.align		4
.L_56:
        /*00e4*/ 	.byte	0x04, 0x11
        /*00e6*/ 	.short	(.L_58 - .L_57)
	.align		4
.L_57:
        /*00e8*/ 	.word	index@(_ZN17fastertransformer31softmax_COL32_perElement_varlenIfEEvPaPKaPKT_iiiifPKfS8_ii)
        /*00ec*/ 	.word	0x00000000


	//----- nvinfo : EIATTR_REGCOUNT
	.align		4
.L_58:
        /*00f0*/ 	.byte	0x04, 0x2f
        /*00f2*/ 	.short	(.L_60 - .L_59)
	.align		4
.L_59:
        /*00f4*/ 	.word	index@(_ZN17fastertransformer25softmax_COL32_LE32_varlenI6__halfEEvPaPKaPKT_iiiifPKfS9_ii)
        /*00f8*/ 	.word	0x0000001d


	//----- nvinfo : EIATTR_FRAME_SIZE
	.align		4
.L_60:
        /*00fc*/ 	.byte	0x04, 0x11
        /*00fe*/ 	.short	(.L_62 - .L_61)
	.align		4
.L_61:
        /*0100*/ 	.word	index@(_ZN17fastertransformer25softmax_COL32_LE32_varlenI6__halfEEvPaPKaPKT_iiiifPKfS9_ii)
        /*0104*/ 	.word	0x00000000


	//----- nvinfo : EIATTR_REGCOUNT
	.align		4
.L_62:
        /*0108*/ 	.byte	0x04, 0x2f
        /*010a*/ 	.short	(.L_64 - .L_63)
	.align		4
.L_63:
        /*010c*/ 	.word	index@(_ZN17fastertransformer25softmax_COL32_LE64_varlenI6__halfEEvPaPKaPKT_iiiifPKfS9_ii)
        /*0110*/ 	.word	0x0000001a


	//----- nvinfo : EIATTR_FRAME_SIZE
	.align		4
.L_64:
        /*0114*/ 	.byte	0x04, 0x11
        /*0116*/ 	.short	(.L_66 - .L_65)
	.align		4
.L_65:
        /*0118*/ 	.word	index@(_ZN17fastertransformer25softmax_COL32_LE64_varlenI6__halfEEvPaPKaPKT_iiiifPKfS9_ii)
        /*011c*/ 	.word	0x00000000


	//----- nvinfo : EIATTR_REGCOUNT
	.align		4
.L_66:
        /*0120*/ 	.byte	0x04, 0x2f
        /*0122*/ 	.short	(.L_68 - .L_67)
	.align		4
.L_67:
        /*0124*/ 	.word	index@(_ZN17fastertransformer20softmax_COL32_varlenI6__halfEEvPaPKaPKT_iiiifPKfS9_ii)
        /*0128*/ 	.word	0x00000020


	//----- nvinfo : EIATTR_FRAME_SIZE
	.align		4
.L_68:
        /*012c*/ 	.byte	0x04, 0x11
        /*012e*/ 	.short	(.L_70 - .L_69)
	.align		4
.L_69:
        /*0130*/ 	.word	index@(_ZN17fastertransformer20softmax_COL32_varlenI6__halfEEvPaPKaPKT_iiiifPKfS9_ii)
        /*0134*/ 	.word	0x00000000


	//----- nvinfo : EIATTR_REGCOUNT
	.align		4
.L_70:
        /*0138*/ 	.byte	0x04, 0x2f
        /*013a*/ 	.short	(.L_72 - .L_71)
	.align		4
.L_71:
        /*013c*/ 	.word	index@(_ZN17fastertransformer31softmax_COL32_perElement_varlenI6__halfEEvPaPKaPKT_iiiifPKfS9_ii)
        /*0140*/ 	.word	0x0000001e


	//----- nvinfo : EIATTR_FRAME_SIZE
	.align		4
.L_72:
        /*0144*/ 	.byte	0x04, 0x11
        /*0146*/ 	.short	(.L_74 - .L_73)
	.align		4
.L_73:
        /*0148*/ 	.word	index@(_ZN17fastertransformer31softmax_COL32_perElement_varlenI6__halfEEvPaPKaPKT_iiiifPKfS9_ii)
        /*014c*/ 	.word	0x00000000


	//----- nvinfo : EIATTR_REGCOUNT
	.align		4
.L_74:
        /*0150*/ 	.byte	0x04, 0x2f
        /*0152*/ 	.short	(.L_76 - .L_75)
	.align		4
.L_75:
        /*0154*/ 	.word	index@(_ZN17fastertransformer36softmax_INT8IO_kernel_COL32_element4I6float4fEEvPaS2_PKT_S5_iiiiifPKfS7_)
        /*0158*/ 	.word	0x00000020


	//----- nvinfo : EIATTR_FRAME_SIZE
	.align		4
.L_76:
        /*015c*/ 	.byte	0x04, 0x11
        /*015e*/ 	.short	(.L_78 - .L_77)
	.align		4
.L_77:
        /*0160*/ 	.word	index@(_ZN17fastertransformer36softmax_INT8IO_kernel_COL32_element4I6float4fEEvPaS2_PKT_S5_iiiiifPKfS7_)
        /*0164*/ 	.word	0x00000000


	//----- nvinfo : EIATTR_REGCOUNT
	.align		4
.L_78:
        /*0168*/ 	.byte	0x04, 0x2f
        /*016a*/ 	.short	(.L_80 - .L_79)
	.align		4
.L_79:
        /*016c*/ 	.word	index@(_ZN17fastertransformer36softmax_INT8IO_kernel_COL32_element4INS_5half4E6__halfEEvPaS3_PKT_S6_iiiiifPKfS8_)
        /*0170*/ 	.word	0x0000001c


	//----- nvinfo : EIATTR_FRAME_SIZE
	.align		4
.L_80:
        /*0174*/ 	.byte	0x04, 0x11
        /*0176*/ 	.short	(.L_82 - .L_81)
	.align		4
.L_81:
        /*0178*/ 	.word	index@(_ZN17fastertransformer36softmax_INT8IO_kernel_COL32_element4INS_5half4E6__halfEEvPaS3_PKT_S6_iiiiifPKfS8_)
        /*017c*/ 	.word	0x00000000


	//----- nvinfo : EIATTR_REGCOUNT
	.align		4
.L_82:
        /*0180*/ 	.byte	0x04, 0x2f
        /*0182*/ 	.short	(.L_84 - .L_83)
	.align		4
.L_83:
        /*0184*/ 	.word	index@(_ZN17fastertransformer27softmax_INT8IO_kernel_COL32IfEEvPaS1_PKT_S4_iiiiifPKfS6_)
        /*0188*/ 	.word	0x0000001b


	//----- nvinfo : EIATTR_FRAME_SIZE
	.align		4
.L_84:
        /*018c*/ 	.byte	0x04, 0x11
        /*018e*/ 	.short	(.L_86 - .L_85)
	.align		4
.L_85:
        /*0190*/ 	.word	index@(_ZN17fastertransformer27softmax_INT8IO_kernel_COL32IfEEvPaS1_PKT_S4_iiiiifPKfS6_)
        /*0194*/ 	.word	0x00000000


	//----- nvinfo : EIATTR_REGCOUNT
	.align		4
.L_86:
        /*0198*/ 	.byte	0x04, 0x2f
        /*019a*/ 	.short	(.L_88 - .L_87)
	.align		4
.L_87:
        /*019c*/ 	.word	index@(_ZN17fastertransformer27softmax_INT8IO_kernel_COL32I6__halfEEvPaS2_PKT_S5_iiiiifPKfS7_)
        /*01a0*/ 	.word	0x0000001b


	//----- nvinfo : EIATTR_FRAME_SIZE
	.align		4
.L_88:
        /*01a4*/ 	.byte	0x04, 0x11
        /*01a6*/ 	.short	(.L_90 - .L_89)
	.align		4
.L_89:
        /*01a8*/ 	.word	index@(_ZN17fastertransformer27softmax_INT8IO_kernel_COL32I6__halfEEvPaS2_PKT_S5_iiiiifPKfS7_)
        /*01ac*/ 	.word	0x00000000


	//----- nvinfo : EIATTR_MIN_STACK_SIZE
	.align		4
.L_90:
        /*01b0*/ 	.byte	0x04, 0x12
        /*01b2*/ 	.short	(.L_92 - .L_91)
	.align		4
.L_91:
        /*01b4*/ 	.word	index@(_ZN17fastertransformer27softmax_INT8IO_kernel_COL32I6__halfEEvPaS2_PKT_S5_iiiiifPKfS7_)
        /*01b8*/ 	.word	0x00000000


	//----- nvinfo : EIATTR_MIN_STACK_SIZE
	.align		4
.L_92:
        /*01bc*/ 	.byte	0x04, 0x12
        /*01be*/ 	.short	(.L_94 - .L_93)
	.align		4
.L_93:
        /*01c0*/ 	.word	index@(_ZN17fastertransformer27softmax_INT8IO_kernel_COL32IfEEvPaS1_PKT_S4_iiiiifPKfS6_)
        /*01c4*/ 	.word	0x00000000


	//----- nvinfo : EIATTR_MIN_STACK_SIZE
	.align		4
.L_94:
        /*01c8*/ 	.byte	0x04, 0x12
        /*01ca*/ 	.short	(.L_96 - .L_95)
	.align		4
.L_95:
        /*01cc*/ 	.word	index@(_ZN17fastertransformer36softmax_INT8IO_kernel_COL32_element4INS_5half4E6__halfEEvPaS3_PKT_S6_iiiiifPKfS8_)
        /*01d0*/ 	.word	0x00000000


	//----- nvinfo : EIATTR_MIN_STACK_SIZE
	.align		4
.L_96:
        /*01d4*/ 	.byte	0x04, 0x12
        /*01d6*/ 	.short	(.L_98 - .L_97)
	.align		4
.L_97:
        /*01d8*/ 	.word	index@(_ZN17fastertransformer36softmax_INT8IO_kernel_COL32_element4I6float4fEEvPaS2_PKT_S5_iiiiifPKfS7_)
        /*01dc*/ 	.word	0x00000000


	//----- nvinfo : EIATTR_MIN_STACK_SIZE
	.align		4
.L_98:
        /*01e0*/ 	.byte	0x04, 0x12
        /*01e2*/ 	.short	(.L_100 - .L_99)
	.align		4
.L_99:
        /*01e4*/ 	.word	index@(_ZN17fastertransformer31softmax_COL32_perElement_varlenI6__halfEEvPaPKaPKT_iiiifPKfS9_ii)
        /*01e8*/ 	.word	0x00000000


	//----- nvinfo : EIATTR_MIN_STACK_SIZE
	.align		4
.L_100:
        /*01ec*/ 	.byte	0x04, 0x12
        /*01ee*/ 	.short	(.L_102 - .L_101)
	.align		4
.L_101:
        /*01f0*/ 	.word	index@(_ZN17fastertransformer20softmax_COL32_varlenI6__halfEEvPaPKaPKT_iiiifPKfS9_ii)
        /*01f4*/ 	.word	0x00000000


	//----- nvinfo : EIATTR_MIN_STACK_SIZE
	.align		4
.L_102:
        /*01f8*/ 	.byte	0x04, 0x12
        /*01fa*/ 	.short	(.L_104 - .L_103)
	.align		4
.L_103:
        /*01fc*/ 	.word	index@(_ZN17fastertransformer25softmax_COL32_LE64_varlenI6__halfEEvPaPKaPKT_iiiifPKfS9_ii)
        /*0200*/ 	.word	0x00000000


	//----- nvinfo : EIATTR_MIN_STACK_SIZE
	.align		4
.L_104:
        /*0204*/ 	.byte	0x04, 0x12
        /*0206*/ 	.short	(.L_106 - .L_105)
	.align		4
.L_105:
        /*0208*/ 	.word	index@(_ZN17fastertransformer25softmax_COL32_LE32_varlenI6__halfEEvPaPKaPKT_iiiifPKfS9_ii)
        /*020c*/ 	.word	0x00000000


	//----- nvinfo : EIATTR_MIN_STACK_SIZE
	.align		4
.L_106:
        /*0210*/ 	.byte	0x04, 0x12
        /*0212*/ 	.short	(.L_108 - .L_107)
	.align		4
.L_107:
        /*0214*/ 	.word	index@(_ZN17fastertransformer31softmax_COL32_perElement_varlenIfEEvPaPKaPKT_iiiifPKfS8_ii)
        /*0218*/ 	.word	0x00000000


	//----- nvinfo : EIATTR_MIN_STACK_SIZE
	.align		4
.L_108:
        /*021c*/ 	.byte	0x04, 0x12
        /*021e*/ 	.short	(.L_110 - .L_109)
	.align		4
.L_109:
        /*0220*/ 	.word	index@(_ZN17fastertransformer20softmax_COL32_varlenIfEEvPaPKaPKT_iiiifPKfS8_ii)
        /*0224*/ 	.word	0x00000000


	//----- nvinfo : EIATTR_MIN_STACK_SIZE
	.align		4
.L_110:
        /*0228*/ 	.byte	0x04, 0x12
        /*022a*/ 	.short	(.L_112 - .L_111)
	.align		4
.L_111:
        /*022c*/ 	.word	index@(_ZN17fastertransformer25softmax_COL32_LE64_varlenIfEEvPaPKaPKT_iiiifPKfS8_ii)
        /*0230*/ 	.word	0x00000000


	//----- nvinfo : EIATTR_MIN_STACK_SIZE
	.align		4
.L_112:
        /*0234*/ 	.byte	0x04, 0x12
        /*0236*/ 	.short	(.L_114 - .L_113)
	.align		4
.L_113:
        /*0238*/ 	.word	index@(_ZN17fastertransformer25softmax_COL32_LE32_varlenIfEEvPaPKaPKT_iiiifPKfS8_ii)
        /*023c*/ 	.word	0x00000000


	//----- nvinfo : EIATTR_MIN_STACK_SIZE
	.align		4
.L_114:
        /*0240*/ 	.byte	0x04, 0x12
        /*0242*/ 	.short	(.L_116 - .L_115)
	.align		4
.L_115:
        /*0244*/ 	.word	index@(_ZN17fastertransformer13softmax_COL32I6__halfEEvPaPKiPKT_iiifPKfS9_S9_ii)
        /*0248*/ 	.word	0x00000000


	//----- nvinfo : EIATTR_MIN_STACK_SIZE
	.align		4
.L_116:
        /*024c*/ 	.byte	0x04, 0x12
        /*024e*/ 	.short	(.L_118 - .L_117)
	.align		4
.L_117:
        /*0250*/ 	.word	index@(_ZN17fastertransformer18softmax_COL32_LE64I6__halfEEvPaPKiPKT_iiifPKfS9_S9_ii)
        /*0254*/ 	.word	0x00000000


	//----- nvinfo : EIATTR_MIN_STACK_SIZE
	.align		4
.L_118:
        /*0258*/ 	.byte	0x04, 0x12
        /*025a*/ 	.short	(.L_120 - .L_119)
	.align		4
.L_119:
        /*025c*/ 	.word	index@(_ZN17fastertransformer18softmax_COL32_LE32I6__halfEEvPaPKiPKT_iiifPKfS9_S9_ii)
        /*0260*/ 	.word	0x00000000


	//----- nvinfo : EIATTR_MIN_STACK_SIZE
	.align		4
.L_120:
        /*0264*/ 	.byte	0x04, 0x12
        /*0266*/ 	.short	(.L_122 - .L_121)
	.align		4
.L_121:
        /*0268*/ 	.word	index@(_ZN17fastertransformer13softmax_COL32IfEEvPaPKiPKT_iiifPKfS8_S8_ii)
        /*026c*/ 	.word	0x00000000


	//----- nvinfo : EIATTR_MIN_STACK_SIZE
	.align		4
.L_122:
        /*0270*/ 	.byte	0x04, 0x12
        /*0272*/ 	.short	(.L_124 - .L_123)
	.align		4
.L_123:
        /*0274*/ 	.word	index@(_ZN17fastertransformer18softmax_COL32_LE64IfEEvPaPKiPKT_iiifPKfS8_S8_ii)
        /*0278*/ 	.word	0x00000000


	//----- nvinfo : EIATTR_MIN_STACK_SIZE
	.align		4
.L_124:
        /*027c*/ 	.byte	0x04, 0x12
        /*027e*/ 	.short	(.L_126 - .L_125)
	.align		4
.L_125:
        /*0280*/ 	.word	index@(_ZN17fastertransformer18softmax_COL32_LE32IfEEvPaPKiPKT_iiifPKfS8_S8_ii)
        /*0284*/ 	.word	0x00000000
.L_126:


//--------------------- .nv.compat                --------------------------
	.section	.nv.compat,"",@"SHT_CUDA_COMPAT_INFO"
	.align	4
        /*0000*/ 	.byte	0x02, 0x09, 0x01, 0x00, 0x02, 0x02, 0x01, 0x00, 0x02, 0x05, 0x05, 0x00, 0x03, 0x07, 0x01, 0x01
        /*0010*/ 	.byte	0x02, 0x03, 0x00, 0x00, 0x02, 0x06, 0x01, 0x00, 0x04, 0x0b, 0x08, 0x00, 0x00, 0x00, 0x00, 0x00
        /*0020*/ 	.byte	0x00, 0x00, 0x00, 0x00


//--------------------- .nv.info._ZN17fastertransformer27softmax_INT8IO_kernel_COL32I6__halfEEvPaS2_PKT_S5_iiiiifPKfS7_ --------------------------
	.section	.nv.info._ZN17fastertransformer27softmax_INT8IO_kernel_COL32I6__halfEEvPaS2_PKT_S5_iiiiifPKfS7_,"",@"SHT_CUDA_INFO"
	.sectionflags	@""
	.align	4


	//----- nvinfo : EIATTR_CUDA_API_VERSION
	.align		4
        /*0000*/ 	.byte	0x04, 0x37
        /*0002*/ 	.short	(.L_128 - .L_127)
.L_127:
        /*0004*/ 	.word	0x00000082


	//----- nvinfo : EIATTR_KPARAM_INFO
	.align		4
.L_128:
        /*0008*/ 	.byte	0x04, 0x17
        /*000a*/ 	.short	(.L_130 - .L_129)
.L_129:
        /*000c*/ 	.word	0x00000000
        /*0010*/ 	.short	0x000b
        /*0012*/ 	.short	0x0040
        /*0014*/ 	.byte	0x00, 0xf0, 0x21, 0x00


	//----- nvinfo : EIATTR_KPARAM_INFO
	.align		4
.L_130:
        /*0018*/ 	.byte	0x04, 0x17
        /*001a*/ 	.short	(.L_132 - .L_131)
.L_131:
        /*001c*/ 	.word	0x00000000
        /*0020*/ 	.short	0x000a
        /*0022*/ 	.short	0x0038
        /*0024*/ 	.byte	0x00, 0xf0, 0x21, 0x00


	//----- nvinfo : EIATTR_KPARAM_INFO
	.align		4
.L_132:
        /*0028*/ 	.byte	0x04, 0x17
        /*002a*/ 	.short	(.L_134 - .L_133)
.L_133:
        /*002c*/ 	.word	0x00000000
        /*0030*/ 	.short	0x0009
        /*0032*/ 	.short	0x0034
        /*0034*/ 	.byte	0x00, 0xf0, 0x11, 0x00


	//----- nvinfo : EIATTR_KPARAM_INFO
	.align		4
.L_134:
        /*0038*/ 	.byte	0x04, 0x17
        /*003a*/ 	.short	(.L_136 - .L_135)
.L_135:
        /*003c*/ 	.word	0x00000000
        /*0040*/ 	.short	0x0008
        /*0042*/ 	.short	0x0030
        /*0044*/ 	.byte	0x00, 0xf0, 0x11, 0x00


	//----- nvinfo : EIATTR_KPARAM_INFO
	.align		4
.L_136:
        /*0048*/ 	.byte	0x04, 0x17
        /*004a*/ 	.short	(.L_138 - .L_137)
.L_137:
        /*004c*/ 	.word	0x00000000
        /*0050*/ 	.short	0x0007
        /*0052*/ 	.short	0x002c
        /*0054*/ 	.byte	0x00, 0xf0, 0x11, 0x00


	//----- nvinfo : EIATTR_KPARAM_INFO
	.align		4
.L_138:
        /*0058*/ 	.byte	0x04, 0x17
        /*005a*/ 	.short	(.L_140 - .L_139)
.L_139:
        /*005c*/ 	.word	0x00000000
        /*0060*/ 	.short	0x0006
        /*0062*/ 	.short	0x0028
        /*0064*/ 	.byte	0x00, 0xf0, 0x11, 0x00


	//----- nvinfo : EIATTR_KPARAM_INFO
	.align		4
.L_140:
        /*0068*/ 	.byte	0x04, 0x17
        /*006a*/ 	.short	(.L_142 - .L_141)
.L_141:
        /*006c*/ 	.word	0x00000000
        /*0070*/ 	.short	0x0005
        /*0072*/ 	.short	0x0024
        /*0074*/ 	.byte	0x00, 0xf0, 0x11, 0x00


	//----- nvinfo : EIATTR_KPARAM_INFO
	.align		4
.L_142:
        /*0078*/ 	.byte	0x04, 0x17
        /*007a*/ 	.short	(.L_144 - .L_143)
.L_143:
        /*007c*/ 	.word	0x00000000
        /*0080*/ 	.short	0x0004
        /*0082*/ 	.short	0x0020
        /*0084*/ 	.byte	0x00, 0xf0, 0x11, 0x00


	//----- nvinfo : EIATTR_KPARAM_INFO
	.align		4
.L_144:
        /*0088*/ 	.byte	0x04, 0x17
        /*008a*/ 	.short	(.L_146 - .L_145)
.L_145:
        /*008c*/ 	.word	0x00000000
        /*0090*/ 	.short	0x0003
        /*0092*/ 	.short	0x0018
        /*0094*/ 	.byte	0x00, 0xf0, 0x21, 0x00


	//----- nvinfo : EIATTR_KPARAM_INFO
	.align		4
.L_146:
        /*0098*/ 	.byte	0x04, 0x17
        /*009a*/ 	.short	(.L_148 - .L_147)
.L_147:
        /*009c*/ 	.word	0x00000000
        /*00a0*/ 	.short	0x0002
        /*00a2*/ 	.short	0x0010
        /*00a4*/ 	.byte	0x00, 0xf0, 0x21, 0x00


	//----- nvinfo : EIATTR_KPARAM_INFO
	.align		4
.L_148:
        /*00a8*/ 	.byte	0x04, 0x17
        /*00aa*/ 	.short	(.L_150 - .L_149)
.L_149:
        /*00ac*/ 	.word	0x00000000
        /*00b0*/ 	.short	0x0001
        /*00b2*/ 	.short	0x0008
        /*00b4*/ 	.byte	0x00, 0xf0, 0x21, 0x00


	//----- nvinfo : EIATTR_KPARAM_INFO
	.align		4
.L_150:
        /*00b8*/ 	.byte	0x04, 0x17
        /*00ba*/ 	.short	(.L_152 - .L_151)
.L_151:
        /*00bc*/ 	.word	0x00000000
        /*00c0*/ 	.short	0x0000
        /*00c2*/ 	.short	0x0000
        /*00c4*/ 	.byte	0x00, 0xf0, 0x21, 0x00


	//----- nvinfo : EIATTR_SPARSE_MMA_MASK
	.align		4
.L_152:
        /*00c8*/ 	.byte	0x03, 0x50
        /*00ca*/ 	.short	0x0000


	//----- nvinfo : EIATTR_MAXREG_COUNT
	.align		4
        /*00cc*/ 	.byte	0x03, 0x1b
        /*00ce*/ 	.short	0x00ff


	//----- nvinfo : EIATTR_NUM_BARRIERS
	.align		4
        /*00d0*/ 	.byte	0x02, 0x4c
        /*00d2*/ 	.byte	0x01
	.zero		1


	//----- nvinfo : EIATTR_MERCURY_ISA_VERSION
	.align		4
        /*00d4*/ 	.byte	0x03, 0x5f
        /*00d6*/ 	.short	0x0101


	//----- nvinfo : EIATTR_COOP_GROUP_MASK_REGIDS
	.align		4
        /*00d8*/ 	.byte	0x04, 0x29
        /*00da*/ 	.short	(.L_154 - .L_153)


	//   ....[0]....
.L_153:
        /*00dc*/ 	.word	0xffffffff


	//   ....[1]....
        /*00e0*/ 	.word	0xffffffff


	//   ....[2]....
        /*00e4*/ 	.word	0xffffffff


	//   ....[3]....
        /*00e8*/ 	.word	0xffffffff


	//   ....[4]....
        /*00ec*/ 	.word	0xffffffff


	//   ....[5]....
        /*00f0*/ 	.word	0xffffffff


	//   ....[6]....
        /*00f4*/ 	.word	0xffffffff


	//   ....[7]....
        /*00f8*/ 	.word	0xffffffff


	//   ....[8]....
        /*00fc*/ 	.word	0xffffffff


	//   ....[9]....
        /*0100*/ 	.word	0xffffffff


	//   ....[10]....
        /*0104*/ 	.word	0xffffffff


	//   ....[11]....
        /*0108*/ 	.word	0xffffffff


	//   ....[12]....
        /*010c*/ 	.word	0xffffffff


	//   ....[13]....
        /*0110*/ 	.word	0xffffffff


	//   ....[14]....
        /*0114*/ 	.word	0xffffffff


	//   ....[15]....
        /*0118*/ 	.word	0xffffffff


	//   ....[16]....
        /*011c*/ 	.word	0xffffffff


	//   ....[17]....
        /*0120*/ 	.word	0xffffffff


	//   ....[18]....
        /*0124*/ 	.word	0xffffffff


	//   ....[19]....
        /*0128*/ 	.word	0xffffffff


	//----- nvinfo : EIATTR_COOP_GROUP_INSTR_OFFSETS
	.align		4
.L_154:
        /*012c*/ 	.byte	0x04, 0x28
        /*012e*/ 	.short	(.L_156 - .L_155)


	//   ....[0]....
.L_155:
        /*0130*/ 	.word	0x000006d0


	//   ....[1]....
        /*0134*/ 	.word	0x00000740


	//   ....[2]....
        /*0138*/ 	.word	0x00000770


	//   ....[3]....
        /*013c*/ 	.word	0x00000790


	//   ....[4]....
        /*0140*/ 	.word	0x000007b0


	//   ....[5]....
        /*0144*/ 	.word	0x00000810


	//   ....[6]....
        /*0148*/ 	.word	0x00000830


	//   ....[7]....
        /*014c*/ 	.word	0x00000860


	//   ....[8]....
        /*0150*/ 	.word	0x000008a0


	//   ....[9]....
        /*0154*/ 	.word	0x000008c0


	//   ....[10]....
        /*0158*/ 	.word	0x00000940


	//   ....[11]....
        /*015c*/ 	.word	0x00000960


	//   ....[12]....
        /*0160*/ 	.word	0x00000990


	//   ....[13]....
        /*0164*/ 	.word	0x000009d0


	//   ....[14]....
        /*0168*/ 	.word	0x000009f0


	//   ....[15]....
        /*016c*/ 	.word	0x00000a40


	//   ....[16]....
        /*0170*/ 	.word	0x00000a60


	//   ....[17]....
        /*0174*/ 	.word	0x00000a80


	//   ....[18]....
        /*0178*/ 	.word	0x00000aa0


	//   ....[19]....
        /*017c*/ 	.word	0x00000ac0


	//----- nvinfo : EIATTR_EXIT_INSTR_OFFSETS
	.align		4
.L_156:
        /*0180*/ 	.byte	0x04, 0x1c
        /*0182*/ 	.short	(.L_158 - .L_157)


	//   ....[0]....
.L_157:
        /*0184*/ 	.word	0x00000040


	//   ....[1]....
        /*0188*/ 	.word	0x00000c40


	//----- nvinfo : EIATTR_CRS_STACK_SIZE
	.align		4
.L_158:
        /*018c*/ 	.byte	0x04, 0x1e
        /*018e*/ 	.short	(.L_160 - .L_159)
.L_159:
        /*0190*/ 	.word	0x00000000


	//----- nvinfo : EIATTR_CBANK_PARAM_SIZE
	.align		4
.L_160:
        /*0194*/ 	.byte	0x03, 0x19
        /*0196*/ 	.short	0x0048


	//----- nvinfo : EIATTR_PARAM_CBANK
	.align		4
        /*0198*/ 	.byte	0x04, 0x0a
        /*019a*/ 	.short	(.L_162 - .L_161)
	.align		4
.L_161:
        /*019c*/ 	.word	index@(.nv.constant0._ZN17fastertransformer27softmax_INT8IO_kernel_COL32I6__halfEEvPaS2_PKT_S5_iiiiifPKfS7_)
        /*01a0*/ 	.short	0x0210
        /*01a2*/ 	.short	0x0048


	//----- nvinfo : EIATTR_SW_WAR
	.align		4
.L_162:
        /*01a4*/ 	.byte	0x04, 0x36
        /*01a6*/ 	.short	(.L_164 - .L_163)
.L_163:
        /*01a8*/ 	.word	0x00000008
.L_164:


//--------------------- .nv.info._ZN17fastertransformer27softmax_INT8IO_kernel_COL32IfEEvPaS1_PKT_S4_iiiiifPKfS6_ --------------------------
	.section	.nv.info._ZN17fastertransformer27softmax_INT8IO_kernel_COL32IfEEvPaS1_PKT_S4_iiiiifPKfS6_,"",@"SHT_CUDA_INFO"
	.sectionflags	@""
	.align	4


	//----- nvinfo : EIATTR_CUDA_API_VERSION
	.align		4
        /*0000*/ 	.byte	0x04, 0x37
        /*0002*/ 	.short	(.L_166 - .L_165)
.L_165:
        /*0004*/ 	.word	0x00000082


	//----- nvinfo : EIATTR_KPARAM_INFO
	.align		4
.L_166:
        /*0008*/ 	.byte	0x04, 0x17
        /*000a*/ 	.short	(.L_168 - .L_167)
.L_167:
        /*000c*/ 	.word	0x00000000
        /*0010*/ 	.short	0x000b
        /*0012*/ 	.short	0x0040
        /*0014*/ 	.byte	0x00, 0xf0, 0x21, 0x00


	//----- nvinfo : EIATTR_KPARAM_INFO
	.align		4
.L_168:
        /*0018*/ 	.byte	0x04, 0x17
        /*001a*/ 	.short	(.L_170 - .L_169)
.L_169:
        /*001c*/ 	.word	0x00000000
        /*0020*/ 	.short	0x000a
        /*0022*/ 	.short	0x0038
        /*0024*/ 	.byte	0x00, 0xf0, 0x21, 0x00


	//----- nvinfo : EIATTR_KPARAM_INFO
	.align		4
.L_170:
        /*0028*/ 	.byte	0x04, 0x17
        /*002a*/ 	.short	(.L_172 - .L_171)
.L_171:
        /*002c*/ 	.word	0x00000000
        /*0030*/ 	.short	0x0009
        /*0032*/ 	.short	0x0034
        /*0034*/ 	.byte	0x00, 0xf0, 0x11, 0x00


	//----- nvinfo : EIATTR_KPARAM_INFO
	.align		4
.L_172:
        /*0038*/ 	.byte	0x04, 0x17
        /*003a*/ 	.short	(.L_174 - .L_173)
.L_173:
        /*003c*/ 	.word	0x00000000
        /*0040*/ 	.short	0x0008
        /*0042*/ 	.short	0x0030
        /*0044*/ 	.byte	0x00, 0xf0, 0x11, 0x00


	//----- nvinfo : EIATTR_KPARAM_INFO
	.align		4
.L_174:
        /*0048*/ 	.byte	0x04, 0x17
        /*004a*/ 	.short	(.L_176 - .L_175)
.L_175:
        /*004c*/ 	.word	0x00000000
        /*0050*/ 	.short	0x0007
        /*0052*/ 	.short	0x002c
        /*0054*/ 	.byte	0x00, 0xf0, 0x11, 0x00


	//----- nvinfo : EIATTR_KPARAM_INFO
	.align		4
.L_176:
        /*0058*/ 	.byte	0x04, 0x17
        /*005a*/ 	.short	(.L_178 - .L_177)
.L_177:
        /*005c*/ 	.word	0x00000000
        /*0060*/ 	.short	0x0006
        /*0062*/ 	.short	0x0028
        /*0064*/ 	.byte	0x00, 0xf0, 0x11, 0x00


	//----- nvinfo : EIATTR_KPARAM_INFO
	.align		4
.L_178:
        /*0068*/ 	.byte	0x04, 0x17
        /*006a*/ 	.short	(.L_180 - .L_179)
.L_179:
        /*006c*/ 	.word	0x00000000
        /*0070*/ 	.short	0x0005
        /*0072*/ 	.short	0x0024
        /*0074*/ 	.byte	0x00, 0xf0, 0x11, 0x00


	//----- nvinfo : EIATTR_KPARAM_INFO
	.align		4
.L_180:
        /*0078*/ 	.byte	0x04, 0x17
        /*007a*/ 	.short	(.L_182 - .L_181)
.L_181:
        /*007c*/ 	.word	0x00000000
        /*0080*/ 	.short	0x0004
        /*0082*/ 	.short	0x0020
        /*0084*/ 	.byte	0x00, 0xf0, 0x11, 0x00


	//----- nvinfo : EIATTR_KPARAM_INFO
	.align		4
.L_182:
        /*0088*/ 	.byte	0x04, 0x17
        /*008a*/ 	.short	(.L_184 - .L_183)
.L_183:
        /*008c*/ 	.word	0x00000000
        /*0090*/ 	.short	0x0003
        /*0092*/ 	.short	0x0018
        /*0094*/ 	.byte	0x00, 0xf0, 0x21, 0x00


	//----- nvinfo : EIATTR_KPARAM_INFO
	.align		4
.L_184:
        /*0098*/ 	.byte	0x04, 0x17
        /*009a*/ 	.short	(.L_186 - .L_185)
.L_185:
        /*009c*/ 	.word	0x00000000
        /*00a0*/ 	.short	0x0002
        /*00a2*/ 	.short	0x0010
        /*00a4*/ 	.byte	0x00, 0xf0, 0x21, 0x00


	//----- nvinfo : EIATTR_KPARAM_INFO
	.align		4
.L_186:
        /*00a8*/ 	.byte	0x04, 0x17
        /*00aa*/ 	.short	(.L_188 - .L_187)
.L_187:
        /*00ac*/ 	.word	0x00000000
        /*00b0*/ 	.short	0x0001
        /*00b2*/ 	.short	0x0008
        /*00b4*/ 	.byte	0x00, 0xf0, 0x21, 0x00


	//----- nvinfo : EIATTR_KPARAM_INFO
	.align		4
.L_188:
        /*00b8*/ 	.byte	0x04, 0x17
        /*00ba*/ 	.short	(.L_190 - .L_189)
.L_189:
        /*00bc*/ 	.word	0x00000000
        /*00c0*/ 	.short	0x0000
        /*00c2*/ 	.short	0x0000
        /*00c4*/ 	.byte	0x00, 0xf0, 0x21, 0x00


	//----- nvinfo : EIATTR_SPARSE_MMA_MASK
	.align		4
.L_190:
        /*00c8*/ 	.byte	0x03, 0x50
        /*00ca*/ 	.short	0x0000


	//----- nvinfo : EIATTR_MAXREG_COUNT
	.align		4
        /*00cc*/ 	.byte	0x03, 0x1b
        /*00ce*/ 	.short	0x00ff


	//----- nvinfo : EIATTR_NUM_BARRIERS
	.align		4
        /*00d0*/ 	.byte	0x02, 0x4c
        /*00d2*/ 	.byte	0x01
	.zero		1


	//----- nvinfo : EIATTR_MERCURY_ISA_VERSION
	.align		4
        /*00d4*/ 	.byte	0x03, 0x5f
        /*00d6*/ 	.short	0x0101


	//----- nvinfo : EIATTR_COOP_GROUP_MASK_REGIDS
	.align		4
        /*00d8*/ 	.byte	0x04, 0x29
        /*00da*/ 	.short	(.L_192 - .L_191)


	//   ....[0]....
.L_191:
        /*00dc*/ 	.word	0xffffffff


	//   ....[1]....
        /*00e0*/ 	.word	0xffffffff


	//   ....[2]....
        /*00e4*/ 	.word	0xffffffff


	//   ....[3]....
        /*00e8*/ 	.word	0xffffffff


	//   ....[4]....
        /*00ec*/ 	.word	0xffffffff


	//   ....[5]....
        /*00f0*/ 	.word	0xffffffff


	//   ....[6]....
        /*00f4*/ 	.word	0xffffffff


	//   ....[7]....
        /*00f8*/ 	.word	0xffffffff


	//   ....[8]....
        /*00fc*/ 	.word	0xffffffff


	//   ....[9]....
        /*0100*/ 	.word	0xffffffff


	//   ....[10]....
        /*0104*/ 	.word	0xffffffff


	//   ....[11]....
        /*0108*/ 	.word	0xffffffff


	//   ....[12]....
        /*010c*/ 	.word	0xffffffff


	//   ....[13]....
        /*0110*/ 	.word	0xffffffff


	//   ....[14]....
        /*0114*/ 	.word	0xffffffff


	//   ....[15]....
        /*0118*/ 	.word	0xffffffff


	//   ....[16]....
        /*011c*/ 	.word	0xffffffff


	//   ....[17]....
        /*0120*/ 	.word	0xffffffff


	//   ....[18]....
        /*0124*/ 	.word	0xffffffff


	//   ....[19]....
        /*0128*/ 	.word	0xffffffff


	//----- nvinfo : EIATTR_COOP_GROUP_INSTR_OFFSETS
	.align		4
.L_192:
        /*012c*/ 	.byte	0x04, 0x28
        /*012e*/ 	.short	(.L_194 - .L_193)


	//   ....[0]....
.L_193:
        /*0130*/ 	.word	0x000006b0


	//   ....[1]....
        /*0134*/ 	.word	0x00000720


	//   ....[2]....
        /*0138*/ 	.word	0x00000750


	//   ....[3]....
        /*013c*/ 	.word	0x00000770


	//   ....[4]....
        /*0140*/ 	.word	0x00000790


	//   ....[5]....
        /*0144*/ 	.word	0x000007f0


	//   ....[6]....
        /*0148*/ 	.word	0x00000810


	//   ....[7]....
        /*014c*/ 	.word	0x00000840


	//   ....[8]....
        /*0150*/ 	.word	0x00000870


	//   ....[9]....
        /*0154*/ 	.word	0x000008a0


	//   ....[10]....
        /*0158*/ 	.word	0x00000920


	//   ....[11]....
        /*015c*/ 	.word	0x00000940


	//   ....[12]....
        /*0160*/ 	.word	0x00000970


	//   ....[13]....
        /*0164*/ 	.word	0x000009b0


	//   ....[14]....
        /*0168*/ 	.word	0x000009d0


	//   ....[15]....
        /*016c*/ 	.word	0x00000a20


	//   ....[16]....
        /*0170*/ 	.word	0x00000a40


	//   ....[17]....
        /*0174*/ 	.word	0x00000a60


	//   ....[18]....
        /*0178*/ 	.word	0x00000a80


	//   ....[19]....
        /*017c*/ 	.word	0x00000aa0


	//----- nvinfo : EIATTR_EXIT_INSTR_OFFSETS
	.align		4
.L_194:
        /*0180*/ 	.byte	0x04, 0x1c
        /*0182*/ 	.short	(.L_196 - .L_195)


	//   ....[0]....
.L_195:
        /*0184*/ 	.word	0x00000040


	//   ....[1]....
        /*0188*/ 	.word	0x00000c20


	//----- nvinfo : EIATTR_CRS_STACK_SIZE
	.align		4
.L_196:
        /*018c*/ 	.byte	0x04, 0x1e
        /*018e*/ 	.short	(.L_198 - .L_197)
.L_197:
        /*0190*/ 	.word	0x00000000


	//----- nvinfo : EIATTR_CBANK_PARAM_SIZE
	.align		4
.L_198:
        /*0194*/ 	.byte	0x03, 0x19
        /*0196*/ 	.short	0x0048


	//----- nvinfo : EIATTR_PARAM_CBANK
	.align		4
        /*0198*/ 	.byte	0x04, 0x0a
        /*019a*/ 	.short	(.L_200 - .L_199)
	.align		4
.L_199:
        /*019c*/ 	.word	index@(.nv.constant0._ZN17fastertransformer27softmax_INT8IO_kernel_COL32IfEEvPaS1_PKT_S4_iiiiifPKfS6_)
        /*01a0*/ 	.short	0x0210
        /*01a2*/ 	.short	0x0048


	//----- nvinfo : EIATTR_SW_WAR
	.align		4
.L_200:
        /*01a4*/ 	.byte	0x04, 0x36
        /*01a6*/ 	.short	(.L_202 - .L_201)
.L_201:
        /*01a8*/ 	.word	0x00000008
.L_202:


//--------------------- .nv.info._ZN17fastertransformer36softmax_INT8IO_kernel_COL32_element4INS_5half4E6__halfEEvPaS3_PKT_S6_iiiiifPKfS8_ --------------------------
	.section	.nv.info._ZN17fastertransformer36softmax_INT8IO_kernel_COL32_element4INS_5half4E6__halfEEvPaS3_PKT_S6_iiiiifPKfS8_,"",@"SHT_CUDA_INFO"
	.sectionflags	@""
	.align	4


	//----- nvinfo : EIATTR_CUDA_API_VERSION
	.align		4
        /*0000*/ 	.byte	0x04, 0x37
        /*0002*/ 	.short	(.L_204 - .L_203)
.L_203:
        /*0004*/ 	.word	0x00000082


	//----- nvinfo : EIATTR_KPARAM_INFO
	.align		4
.L_204:
        /*0008*/ 	.byte	0x04, 0x17
        /*000a*/ 	.short	(.L_206 - .L_205)
.L_205:
        /*000c*/ 	.word	0x00000000
        /*0010*/ 	.short	0x000b
        /*0012*/ 	.short	0x0040
        /*0014*/ 	.byte	0x00, 0xf0, 0x21, 0x00


	//----- nvinfo : EIATTR_KPARAM_INFO
	.align		4
.L_206:
        /*0018*/ 	.byte	0x04, 0x17
        /*001a*/ 	.short	(.L_208 - .L_207)
.L_207:
        /*001c*/ 	.word	0x00000000
        /*0020*/ 	.short	0x000a
        /*0022*/ 	.short	0x0038
        /*0024*/ 	.byte	0x00, 0xf0, 0x21, 0x00


	//----- nvinfo : EIATTR_KPARAM_INFO
	.align		4
.L_208:
        /*0028*/ 	.byte	0x04, 0x17
        /*002a*/ 	.short	(.L_210 - .L_209)
.L_209:
        /*002c*/ 	.word	0x00000000
        /*0030*/ 	.short	0x0009
        /*0032*/ 	.short	0x0034
        /*0034*/ 	.byte	0x00, 0xf0, 0x11, 0x00


	//----- nvinfo : EIATTR_KPARAM_INFO
	.align		4
.L_210:
        /*0038*/ 	.byte	0x04, 0x17
        /*003a*/ 	.short	(.L_212 - .L_211)
.L_211:
        /*003c*/ 	.word	0x00000000
        /*0040*/ 	.short	0x0008
        /*0042*/ 	.short	0x0030
        /*0044*/ 	.byte	0x00, 0xf0, 0x11, 0x00


	//----- nvinfo : EIATTR_KPARAM_INFO
	.align		4
.L_212:
        /*0048*/ 	.byte	0x04, 0x17
        /*004a*/ 	.short	(.L_214 - .L_213)
.L_213:
        /*004c*/ 	.word	0x00000000
        /*0050*/ 	.short	0x0007
        /*0052*/ 	.short	0x002c
        /*0054*/ 	.byte	0x00, 0xf0, 0x11, 0x00


	//----- nvinfo : EIATTR_KPARAM_INFO
	.align		4
.L_214:
        /*0058*/ 	.byte	0x04, 0x17
        /*005a*/ 	.short	(.L_216 - .L_215)
.L_215:
        /*005c*/ 	.word	0x00000000
        /*0060*/ 	.short	0x0006
        /*0062*/ 	.short	0x0028
        /*0064*/ 	.byte	0x00, 0xf0, 0x11, 0x00


	//----- nvinfo : EIATTR_KPARAM_INFO
	.align		4
.L_216:
        /*0068*/ 	.byte	0x04, 0x17
        /*006a*/ 	.short	(.L_218 - .L_217)
.L_217:
        /*006c*/ 	.word	0x00000000
        /*0070*/ 	.short	0x0005
        /*0072*/ 	.short	0x0024
        /*0074*/ 	.byte	0x00, 0xf0, 0x11, 0x00


	//----- nvinfo : EIATTR_KPARAM_INFO
	.align		4
.L_218:
        /*0078*/ 	.byte	0x04, 0x17
        /*007a*/ 	.short	(.L_220 - .L_219)
.L_219:
        /*007c*/ 	.word	0x00000000
        /*0080*/ 	.short	0x0004
        /*0082*/ 	.short	0x0020
        /*0084*/ 	.byte	0x00, 0xf0, 0x11, 0x00


	//----- nvinfo : EIATTR_KPARAM_INFO
	.align		4
.L_220:
        /*0088*/ 	.byte	0x04, 0x17
        /*008a*/ 	.short	(.L_222 - .L_221)
.L_221:
        /*008c*/ 	.word	0x00000000
        /*0090*/ 	.short	0x0003
        /*0092*/ 	.short	0x0018
        /*0094*/ 	.byte	0x00, 0xf0, 0x21, 0x00


	//----- nvinfo : EIATTR_KPARAM_INFO
	.align		4
.L_222:
        /*0098*/ 	.byte	0x04, 0x17
        /*009a*/ 	.short	(.L_224 - .L_223)
.L_223:
        /*009c*/ 	.word	0x00000000
        /*00a0*/ 	.short	0x0002
        /*00a2*/ 	.short	0x0010
        /*00a4*/ 	.byte	0x00, 0xf0, 0x21, 0x00


	//----- nvinfo : EIATTR_KPARAM_INFO
	.align		4
.L_224:
        /*00a8*/ 	.byte	0x04, 0x17
        /*00aa*/ 	.short	(.L_226 - .L_225)
.L_225:
        /*00ac*/ 	.word	0x00000000
        /*00b0*/ 	.short	0x0001
        /*00b2*/ 	.short	0x0008
        /*00b4*/ 	.byte	0x00, 0xf0, 0x21, 0x00


	//----- nvinfo : EIATTR_KPARAM_INFO
	.align		4
.L_226:
        /*00b8*/ 	.byte	0x04, 0x17
        /*00ba*/ 	.short	(.L_228 - .L_227)
.L_227:
        /*00bc*/ 	.word	0x00000000
        /*00c0*/ 	.short	0x0000
        /*00c2*/ 	.short	0x0000
        /*00c4*/ 	.byte	0x00, 0xf0, 0x21, 0x00


	//----- nvinfo : EIATTR_SPARSE_MMA_MASK
	.align		4
.L_228:
        /*00c8*/ 	.byte	0x03, 0x50
        /*00ca*/ 	.short	0x0000


	//----- nvinfo : EIATTR_MAXREG_COUNT
	.align		4
        /*00cc*/ 	.byte	0x03, 0x1b
        /*00ce*/ 	.short	0x00ff


	//----- nvinfo : EIATTR_NUM_BARRIERS
	.align		4
        /*00d0*/ 	.byte	0x02, 0x4c
        /*00d2*/ 	.byte	0x01
	.zero		1


	//----- nvinfo : EIATTR_MERCURY_ISA_VERSION
	.align		4
        /*00d4*/ 	.byte	0x03, 0x5f
        /*00d6*/ 	.short	0x0101


	//----- nvinfo : EIATTR_COOP_GROUP_MASK_REGIDS
	.align		4
        /*00d8*/ 	.byte	0x04, 0x29
        /*00da*/ 	.short	(.L_230 - .L_229)


	//   ....[0]....
.L_229:
        /*00dc*/ 	.word	0xffffffff


	//   ....[1]....
        /*00e0*/ 	.word	0xffffffff


	//   ....[2]....
        /*00e4*/ 	.word	0xffffffff


	//   ....[3]....
        /*00e8*/ 	.word	0xffffffff


	//   ....[4]....
        /*00ec*/ 	.word	0xffffffff


	//   ....[5]....
        /*00f0*/ 	.word	0xffffffff


	//   ....[6]....
        /*00f4*/ 	.word	0xffffffff


	//   ....[7]....
        /*00f8*/ 	.word	0xffffffff


	//   ....[8]....
        /*00fc*/ 	.word	0xffffffff


	//   ....[9]....
        /*0100*/ 	.word	0xffffffff


	//   ....[10]....
        /*0104*/ 	.word	0xffffffff


	//   ....[11]....
        /*0108*/ 	.word	0xffffffff


	//   ....[12]....
        /*010c*/ 	.word	0xffffffff


	//   ....[13]....
        /*0110*/ 	.word	0xffffffff


	//   ....[14]....
        /*0114*/ 	.word	0xffffffff


	//   ....[15]....
        /*0118*/ 	.word	0xffffffff


	//   ....[16]....
        /*011c*/ 	.word	0xffffffff


	//   ....[17]....
        /*0120*/ 	.word	0xffffffff


	//   ....[18]....
        /*0124*/ 	.word	0xffffffff


	//   ....[19]....
        /*0128*/ 	.word	0xffffffff


	//   ....[20]....
        /*012c*/ 	.word	0xffffffff


	//   ....[21]....
        /*0130*/ 	.word	0xffffffff


	//   ....[22]....
        /*0134*/ 	.word	0xffffffff


	//   ....[23]....
        /*0138*/ 	.word	0xffffffff


	//   ....[24]....
        /*013c*/ 	.word	0xffffffff


	//   ....[25]....
        /*0140*/ 	.word	0xffffffff


	//   ....[26]....
        /*0144*/ 	.word	0xffffffff


	//   ....[27]....
        /*0148*/ 	.word	0xffffffff


	//   ....[28]....
        /*014c*/ 	.word	0xffffffff


	//   ....[29]....
        /*0150*/ 	.word	0xffffffff


	//----- nvinfo : EIATTR_COOP_GROUP_INSTR_OFFSETS
	.align		4
.L_230:
        /*0154*/ 	.byte	0x04, 0x28
        /*0156*/ 	.short	(.L_232 - .L_231)


	//   ....[0]....
.L_231:
        /*0158*/ 	.word	0x00000860


	//   ....[1]....
        /*015c*/ 	.word	0x000008c0


	//   ....[2]....
        /*0160*/ 	.word	0x000008e0


	//   ....[3]....
        /*0164*/ 	.word	0x00000900


	//   ....[4]....
        /*0168*/ 	.word	0x00000920


	//   ....[5]....
        /*016c*/ 	.word	0x00000970


	//   ....[6]....
        /*0170*/ 	.word	0x00000990


	//   ....[7]....
        /*0174*/ 	.word	0x000009b0


	//   ....[8]....
        /*0178*/ 	.word	0x000009d0


	//   ....[9]....
        /*017c*/ 	.word	0x000009f0


	//   ....[10]....
        /*0180*/ 	.word	0x00000a20


	//   ....[11]....
        /*0184*/ 	.word	0x00000a40


	//   ....[12]....
        /*0188*/ 	.word	0x00000a60


	//   ....[13]....
        /*018c*/ 	.word	0x00000a80


	//   ....[14]....
        /*0190*/ 	.word	0x00000aa0


	//   ....[15]....
        /*0194*/ 	.word	0x00000cc0


	//   ....[16]....
        /*0198*/ 	.word	0x00000d10


	//   ....[17]....
        /*019c*/ 	.word	0x00000d40


	//   ....[18]....
        /*01a0*/ 	.word	0x00000d60


	//   ....[19]....
        /*01a4*/ 	.word	0x00000d80


	//   ....[20]....
        /*01a8*/ 	.word	0x00000dd0


	//   ....[21]....
        /*01ac*/ 	.word	0x00000df0


	//   ....[22]....
        /*01b0*/ 	.word	0x00000e10


	//   ....[23]....
        /*01b4*/ 	.word	0x00000e30


	//   ....[24]....
        /*01b8*/ 	.word	0x00000e50


	//   ....[25]....
        /*01bc*/ 	.word	0x00000e80


	//   ....[26]....
        /*01c0*/ 	.word	0x00000ea0


	//   ....[27]....
        /*01c4*/ 	.word	0x00000ec0


	//   ....[28]....
        /*01c8*/ 	.word	0x00000ee0


	//   ....[29]....
        /*01cc*/ 	.word	0x00000f00


	//----- nvinfo : EIATTR_EXIT_INSTR_OFFSETS
	.align		4
.L_232:
        /*01d0*/ 	.byte	0x04, 0x1c
        /*01d2*/ 	.short	(.L_234 - .L_233)


	//   ....[0]....
.L_233:
        /*01d4*/ 	.word	0x00000040


	//   ....[1]....
        /*01d8*/ 	.word	0x000011c0


	//----- nvinfo : EIATTR_CRS_STACK_SIZE
	.align		4
.L_234:
        /*01dc*/ 	.byte	0x04, 0x1e
        /*01de*/ 	.short	(.L_236 - .L_235)
.L_235:
        /*01e0*/ 	.word	0x00000000


	//----- nvinfo : EIATTR_CBANK_PARAM_SIZE
	.align		4
.L_236:
        /*01e4*/ 	.byte	0x03, 0x19
        /*01e6*/ 	.short	0x0048


	//----- nvinfo : EIATTR_PARAM_CBANK
	.align		4
        /*01e8*/ 	.byte	0x04, 0x0a
        /*01ea*/ 	.short	(.L_238 - .L_237)
	.align		4
.L_237:
        /*01ec*/ 	.word	index@(.nv.constant0._ZN17fastertransformer36softmax_INT8IO_kernel_COL32_element4INS_5half4E6__halfEEvPaS3_PKT_S6_iiiiifPKfS8_)
        /*01f0*/ 	.short	0x0210
        /*01f2*/ 	.short	0x0048


	//----- nvinfo : EIATTR_SW_WAR
	.align		4
.L_238:
        /*01f4*/ 	.byte	0x04, 0x36
        /*01f6*/ 	.short	(.L_240 - .L_239)
.L_239:
        /*01f8*/ 	.word	0x00000008
.L_240:


//--------------------- .nv.info._ZN17fastertransformer36softmax_INT8IO_kernel_COL32_element4I6float4fEEvPaS2_PKT_S5_iiiiifPKfS7_ --------------------------
	.section	.nv.info._ZN17fastertransformer36softmax_INT8IO_kernel_COL32_element4I6float4fEEvPaS2_PKT_S5_iiiiifPKfS7_,"",@"SHT_CUDA_INFO"
	.sectionflags	@""
	.align	4


	//----- nvinfo : EIATTR_CUDA_API_VERSION
	.align		4
        /*0000*/ 	.byte	0x04, 0x37
        /*0002*/ 	.short	(.L_242 - .L_241)
.L_241:
        /*0004*/ 	.word	0x00000082


	//----- nvinfo : EIATTR_KPARAM_INFO
	.align		4
.L_242:
        /*0008*/ 	.byte	0x04, 0x17
        /*000a*/ 	.short	(.L_244 - .L_243)
.L_243:
        /*000c*/ 	.word	0x00000000
        /*0010*/ 	.short	0x000b
        /*0012*/ 	.short	0x0040
        /*0014*/ 	.byte	0x00, 0xf0, 0x21, 0x00


	//----- nvinfo : EIATTR_KPARAM_INFO
	.align		4
.L_244:
        /*0018*/ 	.byte	0x04, 0x17
        /*001a*/ 	.short	(.L_246 - .L_245)
.L_245:
        /*001c*/ 	.word	0x00000000
        /*0020*/ 	.short	0x000a
        /*0022*/ 	.short	0x0038
        /*0024*/ 	.byte	0x00, 0xf0, 0x21, 0x00


	//----- nvinfo : EIATTR_KPARAM_INFO
	.align		4
.L_246:
        /*0028*/ 	.byte	0x04, 0x17
        /*002a*/ 	.short	(.L_248 - .L_247)
.L_247:
        /*002c*/ 	.word	0x00000000
        /*0030*/ 	.short	0x0009
        /*0032*/ 	.short	0x0034
        /*0034*/ 	.byte	0x00, 0xf0, 0x11, 0x00


	//----- nvinfo : EIATTR_KPARAM_INFO
	.align		4
.L_248:
        /*0038*/ 	.byte	0x04, 0x17
        /*003a*/ 	.short	(.L_250 - .L_249)
.L_249:
        /*003c*/ 	.word	0x00000000
        /*0040*/ 	.short	0x0008
        /*0042*/ 	.short	0x0030
        /*0044*/ 	.byte	0x00, 0xf0, 0x11, 0x00


	//----- nvinfo : EIATTR_KPARAM_INFO
	.align		4
.L_250:
        /*0048*/ 	.byte	0x04, 0x17
        /*004a*/ 	.short	(.L_252 - .L_251)
.L_251:
        /*004c*/ 	.word	0x00000000
        /*0050*/ 	.short	0x0007
        /*0052*/ 	.short	0x002c
        /*0054*/ 	.byte	0x00, 0xf0, 0x11, 0x00


	//----- nvinfo : EIATTR_KPARAM_INFO
	.align		4
.L_252:
        /*0058*/ 	.byte	0x04, 0x17
        /*005a*/ 	.short	(.L_254 - .L_253)
.L_253:
        /*005c*/ 	.word	0x00000000
        /*0060*/ 	.short	0x0006
        /*0062*/ 	.short	0x0028
        /*0064*/ 	.byte	0x00, 0xf0, 0x11, 0x00


	//----- nvinfo : EIATTR_KPARAM_INFO
	.align		4
.L_254:
        /*0068*/ 	.byte	0x04, 0x17
        /*006a*/ 	.short	(.L_256 - .L_255)
.L_255:
        /*006c*/ 	.word	0x00000000
        /*0070*/ 	.short	0x0005
        /*0072*/ 	.short	0x0024
        /*0074*/ 	.byte	0x00, 0xf0, 0x11, 0x00


	//----- nvinfo : EIATTR_KPARAM_INFO
	.align		4
.L_256:
        /*0078*/ 	.byte	0x04, 0x17
        /*007a*/ 	.short	(.L_258 - .L_257)
.L_257:
        /*007c*/ 	.word	0x00000000
        /*0080*/ 	.short	0x0004
        /*0082*/ 	.short	0x0020
        /*0084*/ 	.byte	0x00, 0xf0, 0x11, 0x00


	//----- nvinfo : EIATTR_KPARAM_INFO
	.align		4
.L_258:
        /*0088*/ 	.byte	0x04, 0x17
        /*008a*/ 	.short	(.L_260 - .L_259)
.L_259:
        /*008c*/ 	.word	0x00000000
        /*0090*/ 	.short	0x0003
        /*0092*/ 	.short	0x0018
        /*0094*/ 	.byte	0x00, 0xf0, 0x21, 0x00


	//----- nvinfo : EIATTR_KPARAM_INFO
	.align		4
.L_260:
        /*0098*/ 	.byte	0x04, 0x17
        /*009a*/ 	.short	(.L_262 - .L_261)
.L_261:
        /*009c*/ 	.word	0x00000000
        /*00a0*/ 	.short	0x0002
        /*00a2*/ 	.short	0x0010
        /*00a4*/ 	.byte	0x00, 0xf0, 0x21, 0x00


	//----- nvinfo : EIATTR_KPARAM_INFO
	.align		4
.L_262:
        /*00a8*/ 	.byte	0x04, 0x17
        /*00aa*/ 	.short	(.L_264 - .L_263)
.L_263:
        /*00ac*/ 	.word	0x00000000
        /*00b0*/ 	.short	0x0001
        /*00b2*/ 	.short	0x0008
        /*00b4*/ 	.byte	0x00, 0xf0, 0x21, 0x00


	//----- nvinfo : EIATTR_KPARAM_INFO
	.align		4
.L_264:
        /*00b8*/ 	.byte	0x04, 0x17
        /*00ba*/ 	.short	(.L_266 - .L_265)
.L_265:
        /*00bc*/ 	.word	0x00000000
        /*00c0*/ 	.short	0x0000
        /*00c2*/ 	.short	0x0000
        /*00c4*/ 	.byte	0x00, 0xf0, 0x21, 0x00


	//----- nvinfo : EIATTR_SPARSE_MMA_MASK
	.align		4
.L_266:
        /*00c8*/ 	.byte	0x03, 0x50
        /*00ca*/ 	.short	0x0000


	//----- nvinfo : EIATTR_MAXREG_COUNT
	.align		4
        /*00cc*/ 	.byte	0x03, 0x1b
        /*00ce*/ 	.short	0x00ff


	//----- nvinfo : EIATTR_NUM_BARRIERS
	.align		4
        /*00d0*/ 	.byte	0x02, 0x4c
        /*00d2*/ 	.byte	0x01
	.zero		1


	//----- nvinfo : EIATTR_MERCURY_ISA_VERSION
	.align		4
        /*00d4*/ 	.byte	0x03, 0x5f
        /*00d6*/ 	.short	0x0101


	//----- nvinfo : EIATTR_COOP_GROUP_MASK_REGIDS
	.align		4
        /*00d8*/ 	.byte	0x04, 0x29
        /*00da*/ 	.short	(.L_268 - .L_267)


	//   ....[0]....
.L_267:
        /*00dc*/ 	.word	0xffffffff


	//   ....[1]....
        /*00e0*/ 	.word	0xffffffff


	//   ....[2]....
        /*00e4*/ 	.word	0xffffffff


	//   ....[3]....
        /*00e8*/ 	.word	0xffffffff


	//   ....[4]....
        /*00ec*/ 	.word	0xffffffff


	//   ....[5]....
        /*00f0*/ 	.word	0xffffffff


	//   ....[6]....
        /*00f4*/ 	.word	0xffffffff


	//   ....[7]....
        /*00f8*/ 	.word	0xffffffff


	//   ....[8]....
        /*00fc*/ 	.word	0xffffffff


	//   ....[9]....
        /*0100*/ 	.word	0xffffffff


	//   ....[10]....
        /*0104*/ 	.word	0xffffffff


	//   ....[11]....
        /*0108*/ 	.word	0xffffffff


	//   ....[12]....
        /*010c*/ 	.word	0xffffffff


	//   ....[13]....
        /*0110*/ 	.word	0xffffffff


	//   ....[14]....
        /*0114*/ 	.word	0xffffffff


	//   ....[15]....
        /*0118*/ 	.word	0xffffffff


	//   ....[16]....
        /*011c*/ 	.word	0xffffffff


	//   ....[17]....
        /*0120*/ 	.word	0xffffffff


	//   ....[18]....
        /*0124*/ 	.word	0xffffffff


	//   ....[19]....
        /*0128*/ 	.word	0xffffffff


	//   ....[20]....
        /*012c*/ 	.word	0xffffffff


	//   ....[21]....
        /*0130*/ 	.word	0xffffffff


	//   ....[22]....
        /*0134*/ 	.word	0xffffffff


	//   ....[23]....
        /*0138*/ 	.word	0xffffffff


	//   ....[24]....
        /*013c*/ 	.word	0xffffffff


	//   ....[25]....
        /*0140*/ 	.word	0xffffffff


	//   ....[26]....
        /*0144*/ 	.word	0xffffffff


	//   ....[27]....
        /*0148*/ 	.word	0xffffffff


	//   ....[28]....
        /*014c*/ 	.word	0xffffffff


	//   ....[29]....
        /*0150*/ 	.word	0xffffffff


	//----- nvinfo : EIATTR_COOP_GROUP_INSTR_OFFSETS
	.align		4
.L_268:
        /*0154*/ 	.byte	0x04, 0x28
        /*0156*/ 	.short	(.L_270 - .L_269)


	//   ....[0]....
.L_269:
        /*0158*/ 	.word	0x00000780


	//   ....[1]....
        /*015c*/ 	.word	0x000007e0


	//   ....[2]....
        /*0160*/ 	.word	0x00000800


	//   ....[3]....
        /*0164*/ 	.word	0x00000820


	//   ....[4]....
        /*0168*/ 	.word	0x00000840


	//   ....[5]....
        /*016c*/ 	.word	0x00000890


	//   ....[6]....
        /*0170*/ 	.word	0x000008b0


	//   ....[7]....
        /*0174*/ 	.word	0x000008d0


	//   ....[8]....
        /*0178*/ 	.word	0x000008f0


	//   ....[9]....
        /*017c*/ 	.word	0x00000910


	//   ....[10]....
        /*0180*/ 	.word	0x00000940


	//   ....[11]....
        /*0184*/ 	.word	0x00000960


	//   ....[12]....
        /*0188*/ 	.word	0x00000980


	//   ....[13]....
        /*018c*/ 	.word	0x000009a0


	//   ....[14]....
        /*0190*/ 	.word	0x000009c0


	//   ....[15]....
        /*0194*/ 	.word	0x00000bd0


	//   ....[16]....
        /*0198*/ 	.word	0x00000c20


	//   ....[17]....
        /*019c*/ 	.word	0x00000c50


	//   ....[18]....
        /*01a0*/ 	.word	0x00000c70


	//   ....[19]....
        /*01a4*/ 	.word	0x00000c90


	//   ....[20]....
        /*01a8*/ 	.word	0x00000ce0


	//   ....[21]....
        /*01ac*/ 	.word	0x00000d00


	//   ....[22]....
        /*01b0*/ 	.word	0x00000d20


	//   ....[23]....
        /*01b4*/ 	.word	0x00000d40


	//   ....[24]....
        /*01b8*/ 	.word	0x00000d60


	//   ....[25]....
        /*01bc*/ 	.word	0x00000d90


	//   ....[26]....
        /*01c0*/ 	.word	0x00000db0


	//   ....[27]....
        /*01c4*/ 	.word	0x00000dd0


	//   ....[28]....
        /*01c8*/ 	.word	0x00000df0


	//   ....[29]....
        /*01cc*/ 	.word	0x00000e10


	//----- nvinfo : EIATTR_EXIT_INSTR_OFFSETS
	.align		4
.L_270:
        /*01d0*/ 	.byte	0x04, 0x1c
        /*01d2*/ 	.short	(.L_272 - .L_271)


	//   ....[0]....
.L_271:
        /*01d4*/ 	.word	0x00000040


	//   ....[1]....
        /*01d8*/ 	.word	0x000010d0


	//----- nvinfo : EIATTR_CRS_STACK_SIZE
	.align		4
.L_272:
        /*01dc*/ 	.byte	0x04, 0x1e
        /*01de*/ 	.short	(.L_274 - .L_273)
.L_273:
        /*01e0*/ 	.word	0x00000000


	//----- nvinfo : EIATTR_CBANK_PARAM_SIZE
	.align		4
.L_274:
        /*01e4*/ 	.byte	0x03, 0x19
        /*01e6*/ 	.short	0x0048


	//----- nvinfo : EIATTR_PARAM_CBANK
	.align		4
        /*01e8*/ 	.byte	0x04, 0x0a
        /*01ea*/ 	.short	(.L_276 - .L_275)
	.align		4
.L_275:
        /*01ec*/ 	.word	index@(.nv.constant0._ZN17fastertransformer36softmax_INT8IO_kernel_COL32_element4I6float4fEEvPaS2_PKT_S5_iiiiifPKfS7_)
        /*01f0*/ 	.short	0x0210
        /*01f2*/ 	.short	0x0048


	//----- nvinfo : EIATTR_SW_WAR
	.align		4
.L_276:
        /*01f4*/ 	.byte	0x04, 0x36
        /*01f6*/ 	.short	(.L_278 - .L_277)
.L_277:
        /*01f8*/ 	.word	0x00000008
.L_278:


//--------------------- .nv.info._ZN17fastertransformer31softmax_COL32_perElement_varlenI6__halfEEvPaPKaPKT_iiiifPKfS9_ii --------------------------
	.section	.nv.info._ZN17fastertransformer31softmax_COL32_perElement_varlenI6__halfEEvPaPKaPKT_iiiifPKfS9_ii,"",@"SHT_CUDA_INFO"
	.sectionflags	@""
	.align	4


	//----- nvinfo : EIATTR_CUDA_API_VERSION
	.align		4
        /*0000*/ 	.byte	0x04, 0x37
        /*0002*/ 	.short	(.L_280 - .L_279)
.L_279:
        /*0004*/ 	.word	0x00000082


	//----- nvinfo : EIATTR_KPARAM_INFO
	.align		4
.L_280:
        /*0008*/ 	.byte	0x04, 0x17
        /*000a*/ 	.short	(.L_282 - .L_281)
.L_281:
        /*000c*/ 	.word	0x00000000
        /*0010*/ 	.short	0x000b
        /*0012*/ 	.short	0x0044
        /*0014*/ 	.byte	0x00, 0xf0, 0x11, 0x00


	//----- nvinfo : EIATTR_KPARAM_INFO
	.align		4
.L_282:
        /*0018*/ 	.byte	0x04, 0x17
        /*001a*/ 	.short	(.L_284 - .L_283)
.L_283:
        /*001c*/ 	.word	0x00000000
        /*0020*/ 	.short	0x000a
        /*0022*/ 	.short	0x0040
        /*0024*/ 	.byte	0x00, 0xf0, 0x11, 0x00


	//----- nvinfo : EIATTR_KPARAM_INFO
	.align		4
.L_284:
        /*0028*/ 	.byte	0x04, 0x17
        /*002a*/ 	.short	(.L_286 - .L_285)
.L_285:
        /*002c*/ 	.word	0x00000000
        /*0030*/ 	.short	0x0009
        /*0032*/ 	.short	0x0038
        /*0034*/ 	.byte	0x00, 0xf0, 0x21, 0x00


	//----- nvinfo : EIATTR_KPARAM_INFO
	.align		4
.L_286:
        /*0038*/ 	.byte	0x04, 0x17
        /*003a*/ 	.short	(.L_288 - .L_287)
.L_287:
        /*003c*/ 	.word	0x00000000
        /*0040*/ 	.short	0x0008
        /*0042*/ 	.short	0x0030
        /*0044*/ 	.byte	0x00, 0xf0, 0x21, 0x00


	//----- nvinfo : EIATTR_KPARAM_INFO
	.align		4
.L_288:
        /*0048*/ 	.byte	0x04, 0x17
        /*004a*/ 	.short	(.L_290 - .L_289)
.L_289:
        /*004c*/ 	.word	0x00000000
        /*0050*/ 	.short	0x0007
        /*0052*/ 	.short	0x0028
        /*0054*/ 	.byte	0x00, 0xf0, 0x11, 0x00


	//----- nvinfo : EIATTR_KPARAM_INFO
	.align		4
.L_290:
        /*0058*/ 	.byte	0x04, 0x17
        /*005a*/ 	.short	(.L_292 - .L_291)
.L_291:
        /*005c*/ 	.word	0x00000000
        /*0060*/ 	.short	0x0006
        /*0062*/ 	.short	0x0024
        /*0064*/ 	.byte	0x00, 0xf0, 0x11, 0x00


	//----- nvinfo : EIATTR_KPARAM_INFO
	.align		4
.L_292:
        /*0068*/ 	.byte	0x04, 0x17
        /*006a*/ 	.short	(.L_294 - .L_293)
.L_293:
        /*006c*/ 	.word	0x00000000
        /*0070*/ 	.short	0x0005
        /*0072*/ 	.short	0x0020
        /*0074*/ 	.byte	0x00, 0xf0, 0x11, 0x00


	//----- nvinfo : EIATTR_KPARAM_INFO
	.align		4
.L_294:
        /*0078*/ 	.byte	0x04, 0x17
        /*007a*/ 	.short	(.L_296 - .L_295)
.L_295:
        /*007c*/ 	.word	0x00000000
        /*0080*/ 	.short	0x0004
        /*0082*/ 	.short	0x001c
        /*0084*/ 	.byte	0x00, 0xf0, 0x11, 0x00


	//----- nvinfo : EIATTR_KPARAM_INFO
	.align		4
.L_296:
        /*0088*/ 	.byte	0x04, 0x17
        /*008a*/ 	.short	(.L_298 - .L_297)
.L_297:
        /*008c*/ 	.word	0x00000000
        /*0090*/ 	.short	0x0003
        /*0092*/ 	.short	0x0018
        /*0094*/ 	.byte	0x00, 0xf0, 0x11, 0x00


	//----- nvinfo : EIATTR_KPARAM_INFO
	.align		4
.L_298:
        /*0098*/ 	.byte	0x04, 0x17
        /*009a*/ 	.short	(.L_300 - .L_299)
.L_299:
        /*009c*/ 	.word	0x00000000
        /*00a0*/ 	.short	0x0002
        /*00a2*/ 	.short	0x0010
        /*00a4*/ 	.byte	0x00, 0xf0, 0x21, 0x00


	//----- nvinfo : EIATTR_KPARAM_INFO
	.align		4
.L_300:
        /*00a8*/ 	.byte	0x04, 0x17
        /*00aa*/ 	.short	(.L_302 - .L_301)
.L_301:
        /*00ac*/ 	.word	0x00000000
        /*00b0*/ 	.short	0x0001
        /*00b2*/ 	.short	0x0008
        /*00b4*/ 	.byte	0x00, 0xf0, 0x21, 0x00


	//----- nvinfo : EIATTR_KPARAM_INFO
	.align		4
.L_302:
        /*00b8*/ 	.byte	0x04, 0x17
        /*00ba*/ 	.short	(.L_304 - .L_303)
.L_303:
        /*00bc*/ 	.word	0x00000000
        /*00c0*/ 	.short	0x0000
        /*00c2*/ 	.short	0x0000
        /*00c4*/ 	.byte	0x00, 0xf0, 0x21, 0x00


	//----- nvinfo : EIATTR_SPARSE_MMA_MASK
	.align		4
.L_304:
        /*00c8*/ 	.byte	0x03, 0x50
        /*00ca*/ 	.short	0x0000


	//----- nvinfo : EIATTR_MAXREG_COUNT
	.align		4
        /*00cc*/ 	.byte	0x03, 0x1b
        /*00ce*/ 	.short	0x00ff


	//----- nvinfo : EIATTR_NUM_BARRIERS
	.align		4
        /*00d0*/ 	.byte	0x02, 0x4c
        /*00d2*/ 	.byte	0x01
	.zero		1


	//----- nvinfo : EIATTR_MERCURY_ISA_VERSION
	.align		4
        /*00d4*/ 	.byte	0x03, 0x5f
        /*00d6*/ 	.short	0x0101


	//----- nvinfo : EIATTR_COOP_GROUP_MASK_REGIDS
	.align		4
        /*00d8*/ 	.byte	0x04, 0x29
        /*00da*/ 	.short	(.L_306 - .L_305)


	//   ....[0]....
.L_305:
        /*00dc*/ 	.word	0xffffffff


	//   ....[1]....
        /*00e0*/ 	.word	0xffffffff


	//   ....[2]....
        /*00e4*/ 	.word	0xffffffff


	//   ....[3]....
        /*00e8*/ 	.word	0xffffffff


	//   ....[4]....
        /*00ec*/ 	.word	0xffffffff


	//   ....[5]....
        /*00f0*/ 	.word	0xffffffff


	//   ....[6]....
        /*00f4*/ 	.word	0xffffffff


	//   ....[7]....
        /*00f8*/ 	.word	0xffffffff


	//   ....[8]....
        /*00fc*/ 	.word	0xffffffff


	//   ....[9]....
        /*0100*/ 	.word	0xffffffff


	//   ....[10]....
        /*0104*/ 	.word	0xffffffff


	//   ....[11]....
        /*0108*/ 	.word	0xffffffff


	//   ....[12]....
        /*010c*/ 	.word	0xffffffff


	//   ....[13]....
        /*0110*/ 	.word	0xffffffff


	//   ....[14]....
        /*0114*/ 	.word	0xffffffff


	//   ....[15]....
        /*0118*/ 	.word	0xffffffff


	//   ....[16]....
        /*011c*/ 	.word	0xffffffff


	//   ....[17]....
        /*0120*/ 	.word	0xffffffff


	//   ....[18]....
        /*0124*/ 	.word	0xffffffff


	//   ....[19]....
        /*0128*/ 	.word	0xffffffff


	//   ....[20]....
        /*012c*/ 	.word	0xffffffff


	//   ....[21]....
        /*0130*/ 	.word	0xffffffff


	//   ....[22]....
        /*0134*/ 	.word	0xffffffff


	//   ....[23]....
        /*0138*/ 	.word	0xffffffff


	//   ....[24]....
        /*013c*/ 	.word	0xffffffff


	//   ....[25]....
        /*0140*/ 	.word	0xffffffff


	//   ....[26]....
        /*0144*/ 	.word	0xffffffff


	//   ....[27]....
        /*0148*/ 	.word	0xffffffff


	//   ....[28]....
        /*014c*/ 	.word	0xffffffff


	//   ....[29]....
        /*0150*/ 	.word	0xffffffff


	//----- nvinfo : EIATTR_COOP_GROUP_INSTR_OFFSETS
	.align		4
.L_306:
        /*0154*/ 	.byte	0x04, 0x28
        /*0156*/ 	.short	(.L_308 - .L_307)


	//   ....[0]....
.L_307:
        /*0158*/ 	.word	0x000004b0


	//   ....[1]....
        /*015c*/ 	.word	0x00000500


	//   ....[2]....
        /*0160*/ 	.word	0x00000530


	//   ....[3]....
        /*0164*/ 	.word	0x00000550


	//   ....[4]....
        /*0168*/ 	.word	0x00000570


	//   ....[5]....
        /*016c*/ 	.word	0x000005c0


	//   ....[6]....
        /*0170*/ 	.word	0x000005e0


	//   ....[7]....
        /*0174*/ 	.word	0x00000600


	//   ....[8]....
        /*0178*/ 	.word	0x00000620


	//   ....[9]....
        /*017c*/ 	.word	0x00000640


	//   ....[10]....
        /*0180*/ 	.word	0x00000670


	//   ....[11]....
        /*0184*/ 	.word	0x00000690


	//   ....[12]....
        /*0188*/ 	.word	0x000006b0


	//   ....[13]....
        /*018c*/ 	.word	0x000006d0


	//   ....[14]....
        /*0190*/ 	.word	0x000006f0


	//   ....[15]....
        /*0194*/ 	.word	0x00000800


	//   ....[16]....
        /*0198*/ 	.word	0x00000860


	//   ....[17]....
        /*019c*/ 	.word	0x00000880


	//   ....[18]....
        /*01a0*/ 	.word	0x000008a0


	//   ....[19]....
        /*01a4*/ 	.word	0x000008c0


	//   ....[20]....
        /*01a8*/ 	.word	0x00000910


	//   ....[21]....
        /*01ac*/ 	.word	0x00000930


	//   ....[22]....
        /*01b0*/ 	.word	0x00000950


	//   ....[23]....
        /*01b4*/ 	.word	0x00000970


	//   ....[24]....
        /*01b8*/ 	.word	0x00000990


	//   ....[25]....
        /*01bc*/ 	.word	0x000009c0


	//   ....[26]....
        /*01c0*/ 	.word	0x000009e0


	//   ....[27]....
        /*01c4*/ 	.word	0x00000a00


	//   ....[28]....
        /*01c8*/ 	.word	0x00000a20


	//   ....[29]....
        /*01cc*/ 	.word	0x00000a40


	//----- nvinfo : EIATTR_EXIT_INSTR_OFFSETS
	.align		4
.L_308:
        /*01d0*/ 	.byte	0x04, 0x1c
        /*01d2*/ 	.short	(.L_310 - .L_309)


	//   ....[0]....
.L_309:
        /*01d4*/ 	.word	0x00000040


	//   ....[1]....
        /*01d8*/ 	.word	0x00000c00


	//----- nvinfo : EIATTR_CRS_STACK_SIZE
	.align		4
.L_310:
        /*01dc*/ 	.byte	0x04, 0x1e
        /*01de*/ 	.short	(.L_312 - .L_311)
.L_311:
        /*01e0*/ 	.word	0x00000000


	//----- nvinfo : EIATTR_CBANK_PARAM_SIZE
	.align		4
.L_312:
        /*01e4*/ 	.byte	0x03, 0x19
        /*01e6*/ 	.short	0x0048


	//----- nvinfo : EIATTR_PARAM_CBANK
	.align		4
        /*01e8*/ 	.byte	0x04, 0x0a
        /*01ea*/ 	.short	(.L_314 - .L_313)
	.align		4
.L_313:
        /*01ec*/ 	.word	index@(.nv.constant0._ZN17fastertransformer31softmax_COL32_perElement_varlenI6__halfEEvPaPKaPKT_iiiifPKfS9_ii)
        /*01f0*/ 	.short	0x0210
        /*01f2*/ 	.short	0x0048


	//----- nvinfo : EIATTR_SW_WAR
	.align		4
.L_314:
        /*01f4*/ 	.byte	0x04, 0x36
        /*01f6*/ 	.short	(.L_316 - .L_315)
.L_315:
        /*01f8*/ 	.word	0x00000008
.L_316:


//--------------------- .nv.info._ZN17fastertransformer20softmax_COL32_varlenI6__halfEEvPaPKaPKT_iiiifPKfS9_ii --------------------------
	.section	.nv.info._ZN17fastertransformer20softmax_COL32_varlenI6__halfEEvPaPKaPKT_iiiifPKfS9_ii,"",@"SHT_CUDA_INFO"
	.sectionflags	@""
	.align	4


	//----- nvinfo : EIATTR_CUDA_API_VERSION
	.align		4
        /*0000*/ 	.byte	0x04, 0x37
        /*0002*/ 	.short	(.L_318 - .L_317)
.L_317:
        /*0004*/ 	.word	0x00000082


	//----- nvinfo : EIATTR_KPARAM_INFO
	.align		4
.L_318:
        /*0008*/ 	.byte	0x04, 0x17
        /*000a*/ 	.short	(.L_320 - .L_319)
.L_319:
        /*000c*/ 	.word	0x00000000
        /*0010*/ 	.short	0x000b
        /*0012*/ 	.short	0x0044
        /*0014*/ 	.byte	0x00, 0xf0, 0x11, 0x00


	//----- nvinfo : EIATTR_KPARAM_INFO
	.align		4
.L_320:
        /*0018*/ 	.byte	0x04, 0x17
        /*001a*/ 	.short	(.L_322 - .L_321)
.L_321:
        /*001c*/ 	.word	0x00000000
        /*0020*/ 	.short	0x000a
        /*0022*/ 	.short	0x0040
        /*0024*/ 	.byte	0x00, 0xf0, 0x11, 0x00


	//----- nvinfo : EIATTR_KPARAM_INFO
	.align		4
.L_322:
        /*0028*/ 	.byte	0x04, 0x17
        /*002a*/ 	.short	(.L_324 - .L_323)
.L_323:
        /*002c*/ 	.word	0x00000000
        /*0030*/ 	.short	0x0009
        /*0032*/ 	.short	0x0038
        /*0034*/ 	.byte	0x00, 0xf0, 0x21, 0x00


	//----- nvinfo : EIATTR_KPARAM_INFO
	.align		4
.L_324:
        /*0038*/ 	.byte	0x04, 0x17
        /*003a*/ 	.short	(.L_326 - .L_325)
.L_325:
        /*003c*/ 	.word	0x00000000
        /*0040*/ 	.short	0x0008
        /*0042*/ 	.short	0x0030
        /*0044*/ 	.byte	0x00, 0xf0, 0x21, 0x00


	//----- nvinfo : EIATTR_KPARAM_INFO
	.align		4
.L_326:
        /*0048*/ 	.byte	0x04, 0x17
        /*004a*/ 	.short	(.L_328 - .L_327)
.L_327:
        /*004c*/ 	.word	0x00000000
        /*0050*/ 	.short	0x0007
        /*0052*/ 	.short	0x0028
        /*0054*/ 	.byte	0x00, 0xf0, 0x11, 0x00


	//----- nvinfo : EIATTR_KPARAM_INFO
	.align		4
.L_328:
        /*0058*/ 	.byte	0x04, 0x17
        /*005a*/ 	.short	(.L_330 - .L_329)
.L_329:
        /*005c*/ 	.word	0x00000000
        /*0060*/ 	.short	0x0006
        /*0062*/ 	.short	0x0024
        /*0064*/ 	.byte	0x00, 0xf0, 0x11, 0x00


	//----- nvinfo : EIATTR_KPARAM_INFO
	.align		4
.L_330:
        /*0068*/ 	.byte	0x04, 0x17
        /*006a*/ 	.short	(.L_332 - .L_331)
.L_331:
        /*006c*/ 	.word	0x00000000
        /*0070*/ 	.short	0x0005
        /*0072*/ 	.short	0x0020
        /*0074*/ 	.byte	0x00, 0xf0, 0x11, 0x00


	//----- nvinfo : EIATTR_KPARAM_INFO
	.align		4
.L_332:
        /*0078*/ 	.byte	0x04, 0x17
        /*007a*/ 	.short	(.L_334 - .L_333)
.L_333:
        /*007c*/ 	.word	0x00000000
        /*0080*/ 	.short	0x0004
        /*0082*/ 	.short	0x001c
        /*0084*/ 	.byte	0x00, 0xf0, 0x11, 0x00


	//----- nvinfo : EIATTR_KPARAM_INFO
	.align		4
.L_334:
        /*0088*/ 	.byte	0x04, 0x17
        /*008a*/ 	.short	(.L_336 - .L_335)
.L_335:
        /*008c*/ 	.word	0x00000000
        /*0090*/ 	.short	0x0003
        /*0092*/ 	.short	0x0018
        /*0094*/ 	.byte	0x00, 0xf0, 0x11, 0x00


	//----- nvinfo : EIATTR_KPARAM_INFO
	.align		4
.L_336:
        /*0098*/ 	.byte	0x04, 0x17
        /*009a*/ 	.short	(.L_338 - .L_337)
.L_337:
        /*009c*/ 	.word	0x00000000
        /*00a0*/ 	.short	0x0002
        /*00a2*/ 	.short	0x0010
        /*00a4*/ 	.byte	0x00, 0xf0, 0x21, 0x00


	//----- nvinfo : EIATTR_KPARAM_INFO
	.align		4
.L_338:
        /*00a8*/ 	.byte	0x04, 0x17
        /*00aa*/ 	.short	(.L_340 - .L_339)
.L_339:
        /*00ac*/ 	.word	0x00000000
        /*00b0*/ 	.short	0x0001
        /*00b2*/ 	.short	0x0008
        /*00b4*/ 	.byte	0x00, 0xf0, 0x21, 0x00


	//----- nvinfo : EIATTR_KPARAM_INFO
	.align		4
.L_340:
        /*00b8*/ 	.byte	0x04, 0x17
        /*00ba*/ 	.short	(.L_342 - .L_341)
.L_341:
        /*00bc*/ 	.word	0x00000000
        /*00c0*/ 	.short	0x0000
        /*00c2*/ 	.short	0x0000
        /*00c4*/ 	.byte	0x00, 0xf0, 0x21, 0x00


	//----- nvinfo : EIATTR_SPARSE_MMA_MASK
	.align		4
.L_342:
        /*00c8*/ 	.byte	0x03, 0x50
        /*00ca*/ 	.short	0x0000


	//----- nvinfo : EIATTR_MAXREG_COUNT
	.align		4
        /*00cc*/ 	.byte	0x03, 0x1b
        /*00ce*/ 	.short	0x00ff


	//----- nvinfo : EIATTR_NUM_BARRIERS
	.align		4
        /*00d0*/ 	.byte	0x02, 0x4c
        /*00d2*/ 	.byte	0x01
	.zero		1


	//----- nvinfo : EIATTR_MERCURY_ISA_VERSION
	.align		4
        /*00d4*/ 	.byte	0x03, 0x5f
        /*00d6*/ 	.short	0x0101


	//----- nvinfo : EIATTR_COOP_GROUP_MASK_REGIDS
	.align		4
        /*00d8*/ 	.byte	0x04, 0x29
        /*00da*/ 	.short	(.L_344 - .L_343)


	//   ....[0]....
.L_343:
        /*00dc*/ 	.word	0xffffffff


	//   ....[1]....
        /*00e0*/ 	.word	0xffffffff


	//   ....[2]....
        /*00e4*/ 	.word	0xffffffff


	//   ....[3]....
        /*00e8*/ 	.word	0xffffffff


	//   ....[4]....
        /*00ec*/ 	.word	0xffffffff


	//   ....[5]....
        /*00f0*/ 	.word	0xffffffff


	//   ....[6]....
        /*00f4*/ 	.word	0xffffffff


	//   ....[7]....
        /*00f8*/ 	.word	0xffffffff


	//   ....[8]....
        /*00fc*/ 	.word	0xffffffff


	//   ....[9]....
        /*0100*/ 	.word	0xffffffff


	//   ....[10]....
        /*0104*/ 	.word	0xffffffff


	//   ....[11]....
        /*0108*/ 	.word	0xffffffff


	//   ....[12]....
        /*010c*/ 	.word	0xffffffff


	//   ....[13]....
        /*0110*/ 	.word	0xffffffff


	//   ....[14]....
        /*0114*/ 	.word	0xffffffff


	//   ....[15]....
        /*0118*/ 	.word	0xffffffff


	//   ....[16]....
        /*011c*/ 	.word	0xffffffff


	//   ....[17]....
        /*0120*/ 	.word	0xffffffff


	//   ....[18]....
        /*0124*/ 	.word	0xffffffff


	//   ....[19]....
        /*0128*/ 	.word	0xffffffff


	//   ....[20]....
        /*012c*/ 	.word	0xffffffff


	//   ....[21]....
        /*0130*/ 	.word	0xffffffff


	//   ....[22]....
        /*0134*/ 	.word	0xffffffff


	//   ....[23]....
        /*0138*/ 	.word	0xffffffff


	//   ....[24]....
        /*013c*/ 	.word	0xffffffff


	//   ....[25]....
        /*0140*/ 	.word	0xffffffff


	//   ....[26]....
        /*0144*/ 	.word	0xffffffff


	//   ....[27]....
        /*0148*/ 	.word	0xffffffff


	//   ....[28]....
        /*014c*/ 	.word	0xffffffff


	//   ....[29]....
        /*0150*/ 	.word	0xffffffff


	//----- nvinfo : EIATTR_COOP_GROUP_INSTR_OFFSETS
	.align		4
.L_344:
        /*0154*/ 	.byte	0x04, 0x28
        /*0156*/ 	.short	(.L_346 - .L_345)


	//   ....[0]....
.L_345:
        /*0158*/ 	.word	0x00000640


	//   ....[1]....
        /*015c*/ 	.word	0x00000690


	//   ....[2]....
        /*0160*/ 	.word	0x000006c0


	//   ....[3]....
        /*0164*/ 	.word	0x000006e0


	//   ....[4]....
        /*0168*/ 	.word	0x00000700


	//   ....[5]....
        /*016c*/ 	.word	0x00000750


	//   ....[6]....
        /*0170*/ 	.word	0x00000770


	//   ....[7]....
        /*0174*/ 	.word	0x00000790


	//   ....[8]....
        /*0178*/ 	.word	0x000007b0


	//   ....[9]....
        /*017c*/ 	.word	0x000007d0


	//   ....[10]....
        /*0180*/ 	.word	0x00000800


	//   ....[11]....
        /*0184*/ 	.word	0x00000820


	//   ....[12]....
        /*0188*/ 	.word	0x00000840


	//   ....[13]....
        /*018c*/ 	.word	0x00000860


	//   ....[14]....
        /*0190*/ 	.word	0x00000880


	//   ....[15]....
        /*0194*/ 	.word	0x00000a90


	//   ....[16]....
        /*0198*/ 	.word	0x00000ae0


	//   ....[17]....
        /*019c*/ 	.word	0x00000b10


	//   ....[18]....
        /*01a0*/ 	.word	0x00000b30


	//   ....[19]....
        /*01a4*/ 	.word	0x00000b50


	//   ....[20]....
        /*01a8*/ 	.word	0x00000ba0


	//   ....[21]....
        /*01ac*/ 	.word	0x00000bc0


	//   ....[22]....
        /*01b0*/ 	.word	0x00000be0


	//   ....[23]....
        /*01b4*/ 	.word	0x00000c00


	//   ....[24]....
        /*01b8*/ 	.word	0x00000c20


	//   ....[25]....
        /*01bc*/ 	.word	0x00000c50


	//   ....[26]....
        /*01c0*/ 	.word	0x00000c70


	//   ....[27]....
        /*01c4*/ 	.word	0x00000c90


	//   ....[28]....
        /*01c8*/ 	.word	0x00000cb0


	//   ....[29]....
        /*01cc*/ 	.word	0x00000cd0


	//----- nvinfo : EIATTR_EXIT_INSTR_OFFSETS
	.align		4
.L_346:
        /*01d0*/ 	.byte	0x04, 0x1c
        /*01d2*/ 	.short	(.L_348 - .L_347)


	//   ....[0]....
.L_347:
        /*01d4*/ 	.word	0x00000040


	//   ....[1]....
        /*01d8*/ 	.word	0x00000fc0


	//----- nvinfo : EIATTR_CRS_STACK_SIZE
	.align		4
.L_348:
        /*01dc*/ 	.byte	0x04, 0x1e
        /*01de*/ 	.short	(.L_350 - .L_349)
.L_349:
        /*01e0*/ 	.word	0x00000000


	//----- nvinfo : EIATTR_CBANK_PARAM_SIZE
	.align		4
.L_350:
        /*01e4*/ 	.byte	0x03, 0x19
        /*01e6*/ 	.short	0x0048


	//----- nvinfo : EIATTR_PARAM_CBANK
	.align		4
        /*01e8*/ 	.byte	0x04, 0x0a
        /*01ea*/ 	.short	(.L_352 - .L_351)
	.align		4
.L_351:
        /*01ec*/ 	.word	index@(.nv.constant0._ZN17fastertransformer20softmax_COL32_varlenI6__halfEEvPaPKaPKT_iiiifPKfS9_ii)
        /*01f0*/ 	.short	0x0210
        /*01f2*/ 	.short	0x0048


	//----- nvinfo : EIATTR_SW_WAR
	.align		4
.L_352:
        /*01f4*/ 	.byte	0x04, 0x36
        /*01f6*/ 	.short	(.L_354 - .L_353)
.L_353:
        /*01f8*/ 	.word	0x00000008
.L_354:


//--------------------- .nv.info._ZN17fastertransformer25softmax_COL32_LE64_varlenI6__halfEEvPaPKaPKT_iiiifPKfS9_ii --------------------------
	.section	.nv.info._ZN17fastertransformer25softmax_COL32_LE64_varlenI6__halfEEvPaPKaPKT_iiiifPKfS9_ii,"",@"SHT_CUDA_INFO"
	.sectionflags	@""
	.align	4


	//----- nvinfo : EIATTR_CUDA_API_VERSION
	.align		4
        /*0000*/ 	.byte	0x04, 0x37
        /*0002*/ 	.short	(.L_356 - .L_355)
.L_355:
        /*0004*/ 	.word	0x00000082


	//----- nvinfo : EIATTR_KPARAM_INFO
	.align		4
.L_356:
        /*0008*/ 	.byte	0x04, 0x17
        /*000a*/ 	.short	(.L_358 - .L_357)
.L_357:
        /*000c*/ 	.word	0x00000000
        /*0010*/ 	.short	0x000b
        /*0012*/ 	.short	0x0044
        /*0014*/ 	.byte	0x00, 0xf0, 0x11, 0x00


	//----- nvinfo : EIATTR_KPARAM_INFO
	.align		4
.L_358:
        /*0018*/ 	.byte	0x04, 0x17
        /*001a*/ 	.short	(.L_360 - .L_359)
.L_359:
        /*001c*/ 	.word	0x00000000
        /*0020*/ 	.short	0x000a
        /*0022*/ 	.short	0x0040
        /*0024*/ 	.byte	0x00, 0xf0, 0x11, 0x00


	//----- nvinfo : EIATTR_KPARAM_INFO
	.align		4
.L_360:
        /*0028*/ 	.byte	0x04, 0x17
        /*002a*/ 	.short	(.L_362 - .L_361)
.L_361:
        /*002c*/ 	.word	0x00000000
        /*0030*/ 	.short	0x0009
        /*0032*/ 	.short	0x0038
        /*0034*/ 	.byte	0x00, 0xf0, 0x21, 0x00


	//----- nvinfo : EIATTR_KPARAM_INFO
	.align		4
.L_362:
        /*0038*/ 	.byte	0x04, 0x17
        /*003a*/ 	.short	(.L_364 - .L_363)
.L_363:
        /*003c*/ 	.word	0x00000000
        /*0040*/ 	.short	0x0008
        /*0042*/ 	.short	0x0030
        /*0044*/ 	.byte	0x00, 0xf0, 0x21, 0x00


	//----- nvinfo : EIATTR_KPARAM_INFO
	.align		4
.L_364:
        /*0048*/ 	.byte	0x04, 0x17
        /*004a*/ 	.short	(.L_366 - .L_365)
.L_365:
        /*004c*/ 	.word	0x00000000
        /*0050*/ 	.short	0x0007
        /*0052*/ 	.short	0x0028
        /*0054*/ 	.byte	0x00, 0xf0, 0x11, 0x00


	//----- nvinfo : EIATTR_KPARAM_INFO
	.align		4
.L_366:
        /*0058*/ 	.byte	0x04, 0x17
        /*005a*/ 	.short	(.L_368 - .L_367)
.L_367:
        /*005c*/ 	.word	0x00000000
        /*0060*/ 	.short	0x0006
        /*0062*/ 	.short	0x0024
        /*0064*/ 	.byte	0x00, 0xf0, 0x11, 0x00


	//----- nvinfo : EIATTR_KPARAM_INFO
	.align		4
.L_368:
        /*0068*/ 	.byte	0x04, 0x17
        /*006a*/ 	.short	(.L_370 - .L_369)
.L_369:
        /*006c*/ 	.word	0x00000000
        /*0070*/ 	.short	0x0005
        /*0072*/ 	.short	0x0020
        /*0074*/ 	.byte	0x00, 0xf0, 0x11, 0x00


	//----- nvinfo : EIATTR_KPARAM_INFO
	.align		4
.L_370:
        /*0078*/ 	.byte	0x04, 0x17
        /*007a*/ 	.short	(.L_372 - .L_371)
.L_371:
        /*007c*/ 	.word	0x00000000
        /*0080*/ 	.short	0x0004
        /*0082*/ 	.short	0x001c
        /*0084*/ 	.byte	0x00, 0xf0, 0x11, 0x00


	//----- nvinfo : EIATTR_KPARAM_INFO
	.align		4
.L_372:
        /*0088*/ 	.byte	0x04, 0x17
        /*008a*/ 	.short	(.L_374 - .L_373)
.L_373:
        /*008c*/ 	.word	0x00000000
        /*0090*/ 	.short	0x0003
        /*0092*/ 	.short	0x0018
        /*0094*/ 	.byte	0x00, 0xf0, 0x11, 0x00


	//----- nvinfo : EIATTR_KPARAM_INFO
	.align		4
.L_374:
        /*0098*/ 	.byte	0x04, 0x17
        /*009a*/ 	.short	(.L_376 - .L_375)
.L_375:
        /*009c*/ 	.word	0x00000000
        /*00a0*/ 	.short	0x0002
        /*00a2*/ 	.short	0x0010
        /*00a4*/ 	.byte	0x00, 0xf0, 0x21, 0x00


	//----- nvinfo : EIATTR_KPARAM_INFO
	.align		4
.L_376:
        /*00a8*/ 	.byte	0x04, 0x17
        /*00aa*/ 	.short	(.L_378 - .L_377)
.L_377:
        /*00ac*/ 	.word	0x00000000
        /*00b0*/ 	.short	0x0001
        /*00b2*/ 	.short	0x0008
        /*00b4*/ 	.byte	0x00, 0xf0, 0x21, 0x00


	//----- nvinfo : EIATTR_KPARAM_INFO
	.align		4
.L_378:
        /*00b8*/ 	.byte	0x04, 0x17
        /*00ba*/ 	.short	(.L_380 - .L_379)
.L_379:
        /*00bc*/ 	.word	0x00000000
        /*00c0*/ 	.short	0x0000
        /*00c2*/ 	.short	0x0000
        /*00c4*/ 	.byte	0x00, 0xf0, 0x21, 0x00


	//----- nvinfo : EIATTR_SPARSE_MMA_MASK
	.align		4
.L_380:
        /*00c8*/ 	.byte	0x03, 0x50
        /*00ca*/ 	.short	0x0000


	//----- nvinfo : EIATTR_MAXREG_COUNT
	.align		4
        /*00cc*/ 	.byte	0x03, 0x1b
        /*00ce*/ 	.short	0x00ff


	//----- nvinfo : EIATTR_NUM_BARRIERS
	.align		4
        /*00d0*/ 	.byte	0x02, 0x4c
        /*00d2*/ 	.byte	0x01
	.zero		1


	//----- nvinfo : EIATTR_MERCURY_ISA_VERSION
	.align		4
        /*00d4*/ 	.byte	0x03, 0x5f
        /*00d6*/ 	.short	0x0101


	//----- nvinfo : EIATTR_COOP_GROUP_MASK_REGIDS
	.align		4
        /*00d8*/ 	.byte	0x04, 0x29
        /*00da*/ 	.short	(.L_382 - .L_381)


	//   ....[0]....
.L_381:
        /*00dc*/ 	.word	0xffffffff


	//   ....[1]....
        /*00e0*/ 	.word	0xffffffff


	//   ....[2]....
        /*00e4*/ 	.word	0xffffffff


	//   ....[3]....
        /*00e8*/ 	.word	0xffffffff


	//   ....[4]....
        /*00ec*/ 	.word	0xffffffff


	//   ....[5]....
        /*00f0*/ 	.word	0xffffffff


	//   ....[6]....
        /*00f4*/ 	.word	0xffffffff


	//   ....[7]....
        /*00f8*/ 	.word	0xffffffff


	//   ....[8]....
        /*00fc*/ 	.word	0xffffffff


	//   ....[9]....
        /*0100*/ 	.word	0xffffffff


	//----- nvinfo : EIATTR_COOP_GROUP_INSTR_OFFSETS
	.align		4
.L_382:
        /*0104*/ 	.byte	0x04, 0x28
        /*0106*/ 	.short	(.L_384 - .L_383)


	//   ....[0]....
.L_383:
        /*0108*/ 	.word	0x00000420


	//   ....[1]....
        /*010c*/ 	.word	0x00000440


	//   ....[2]....
        /*0110*/ 	.word	0x00000460


	//   ....[3]....
        /*0114*/ 	.word	0x00000480


	//   ....[4]....
        /*0118*/ 	.word	0x000004b0


	//   ....[5]....
        /*011c*/ 	.word	0x00000600


	//   ....[6]....
        /*0120*/ 	.word	0x00000630


	//   ....[7]....
        /*0124*/ 	.word	0x00000650


	//   ....[8]....
        /*0128*/ 	.word	0x00000670


	//   ....[9]....
        /*012c*/ 	.word	0x00000690


	//----- nvinfo : EIATTR_EXIT_INSTR_OFFSETS
	.align		4
.L_384:
        /*0130*/ 	.byte	0x04, 0x1c
        /*0132*/ 	.short	(.L_386 - .L_385)


	//   ....[0]....
.L_385:
        /*0134*/ 	.word	0x00000040


	//   ....[1]....
        /*0138*/ 	.word	0x00000880


	//----- nvinfo : EIATTR_CRS_STACK_SIZE
	.align		4
.L_386:
        /*013c*/ 	.byte	0x04, 0x1e
        /*013e*/ 	.short	(.L_388 - .L_387)
.L_387:
        /*0140*/ 	.word	0x00000000


	//----- nvinfo : EIATTR_CBANK_PARAM_SIZE
	.align		4
.L_388:
        /*0144*/ 	.byte	0x03, 0x19
        /*0146*/ 	.short	0x0048


	//----- nvinfo : EIATTR_PARAM_CBANK
	.align		4
        /*0148*/ 	.byte	0x04, 0x0a
        /*014a*/ 	.short	(.L_390 - .L_389)
	.align		4
.L_389:
        /*014c*/ 	.word	index@(.nv.constant0._ZN17fastertransformer25softmax_COL32_LE64_varlenI6__halfEEvPaPKaPKT_iiiifPKfS9_ii)
        /*0150*/ 	.short	0x0210
        /*0152*/ 	.short	0x0048


	//----- nvinfo : EIATTR_SW_WAR
	.align		4
.L_390:
        /*0154*/ 	.byte	0x04, 0x36
        /*0156*/ 	.short	(.L_392 - .L_391)
.L_391:
        /*0158*/ 	.word	0x00000008
.L_392:


//--------------------- .nv.info._ZN17fastertransformer25softmax_COL32_LE32_varlenI6__halfEEvPaPKaPKT_iiiifPKfS9_ii --------------------------
	.section	.nv.info._ZN17fastertransformer25softmax_COL32_LE32_varlenI6__halfEEvPaPKaPKT_iiiifPKfS9_ii,"",@"SHT_CUDA_INFO"
	.sectionflags	@""
	.align	4


	//----- nvinfo : EIATTR_CUDA_API_VERSION
	.align		4
        /*0000*/ 	.byte	0x04, 0x37
        /*0002*/ 	.short	(.L_394 - .L_393)
.L_393:
        /*0004*/ 	.word	0x00000082


	//----- nvinfo : EIATTR_KPARAM_INFO
	.align		4
.L_394:
        /*0008*/ 	.byte	0x04, 0x17
        /*000a*/ 	.short	(.L_396 - .L_395)
.L_395:
        /*000c*/ 	.word	0x00000000
        /*0010*/ 	.short	0x000b
        /*0012*/ 	.short	0x0044
        /*0014*/ 	.byte	0x00, 0xf0, 0x11, 0x00


	//----- nvinfo : EIATTR_KPARAM_INFO
	.align		4
.L_396:
        /*0018*/ 	.byte	0x04, 0x17
        /*001a*/ 	.short	(.L_398 - .L_397)
.L_397:
        /*001c*/ 	.word	0x00000000
        /*0020*/ 	.short	0x000a
        /*0022*/ 	.short	0x0040
        /*0024*/ 	.byte	0x00, 0xf0, 0x11, 0x00


	//----- nvinfo : EIATTR_KPARAM_INFO
	.align		4
.L_398:
        /*0028*/ 	.byte	0x04, 0x17
        /*002a*/ 	.short	(.L_400 - .L_399)
.L_399:
        /*002c*/ 	.word	0x00000000
        /*0030*/ 	.short	0x0009
        /*0032*/ 	.short	0x0038
        /*0034*/ 	.byte	0x00, 0xf0, 0x21, 0x00


	//----- nvinfo : EIATTR_KPARAM_INFO
	.align		4
.L_400:
        /*0038*/ 	.byte	0x04, 0x17
        /*003a*/ 	.short	(.L_402 - .L_401)
.L_401:
        /*003c*/ 	.word	0x00000000
        /*0040*/ 	.short	0x0008
        /*0042*/ 	.short	0x0030
        /*0044*/ 	.byte	0x00, 0xf0, 0x21, 0x00


	//----- nvinfo : EIATTR_KPARAM_INFO
	.align		4
.L_402:
        /*0048*/ 	.byte	0x04, 0x17
        /*004a*/ 	.short	(.L_404 - .L_403)
.L_403:
        /*004c*/ 	.word	0x00000000
        /*0050*/ 	.short	0x0007
        /*0052*/ 	.short	0x0028
        /*0054*/ 	.byte	0x00, 0xf0, 0x11, 0x00


	//----- nvinfo : EIATTR_KPARAM_INFO
	.align		4
.L_404:
        /*0058*/ 	.byte	0x04, 0x17
        /*005a*/ 	.short	(.L_406 - .L_405)
.L_405:
        /*005c*/ 	.word	0x00000000
        /*0060*/ 	.short	0x0006
        /*0062*/ 	.short	0x0024
        /*0064*/ 	.byte	0x00, 0xf0, 0x11, 0x00


	//----- nvinfo : EIATTR_KPARAM_INFO
	.align		4
.L_406:
        /*0068*/ 	.byte	0x04, 0x17
        /*006a*/ 	.short	(.L_408 - .L_407)
.L_407:
        /*006c*/ 	.word	0x00000000
        /*0070*/ 	.short	0x0005
        /*0072*/ 	.short	0x0020
        /*0074*/ 	.byte	0x00, 0xf0, 0x11, 0x00


	//----- nvinfo : EIATTR_KPARAM_INFO
	.align		4
.L_408:
        /*0078*/ 	.byte	0x04, 0x17
        /*007a*/ 	.short	(.L_410 - .L_409)
.L_409:
        /*007c*/ 	.word	0x00000000
        /*0080*/ 	.short	0x0004
        /*0082*/ 	.short	0x001c
        /*0084*/ 	.byte	0x00, 0xf0, 0x11, 0x00


	//----- nvinfo : EIATTR_KPARAM_INFO
	.align		4
.L_410:
        /*0088*/ 	.byte	0x04, 0x17
        /*008a*/ 	.short	(.L_412 - .L_411)
.L_411:
        /*008c*/ 	.word	0x00000000
        /*0090*/ 	.short	0x0003
        /*0092*/ 	.short	0x0018
        /*0094*/ 	.byte	0x00, 0xf0, 0x11, 0x00


	//----- nvinfo : EIATTR_KPARAM_INFO
	.align		4
.L_412:
        /*0098*/ 	.byte	0x04, 0x17
        /*009a*/ 	.short	(.L_414 - .L_413)
.L_413:
        /*009c*/ 	.word	0x00000000
        /*00a0*/ 	.short	0x0002
        /*00a2*/ 	.short	0x0010
        /*00a4*/ 	.byte	0x00, 0xf0, 0x21, 0x00


	//----- nvinfo : EIATTR_KPARAM_INFO
	.align		4
.L_414:
        /*00a8*/ 	.byte	0x04, 0x17
        /*00aa*/ 	.short	(.L_416 - .L_415)
.L_415:
        /*00ac*/ 	.word	0x00000000
        /*00b0*/ 	.short	0x0001
        /*00b2*/ 	.short	0x0008
        /*00b4*/ 	.byte	0x00, 0xf0, 0x21, 0x00


	//----- nvinfo : EIATTR_KPARAM_INFO
	.align		4
.L_416:
        /*00b8*/ 	.byte	0x04, 0x17
        /*00ba*/ 	.short	(.L_418 - .L_417)
.L_417:
        /*00bc*/ 	.word	0x00000000
        /*00c0*/ 	.short	0x0000
        /*00c2*/ 	.short	0x0000
        /*00c4*/ 	.byte	0x00, 0xf0, 0x21, 0x00


	//----- nvinfo : EIATTR_SPARSE_MMA_MASK
	.align		4
.L_418:
        /*00c8*/ 	.byte	0x03, 0x50
        /*00ca*/ 	.short	0x0000


	//----- nvinfo : EIATTR_MAXREG_COUNT
	.align		4
        /*00cc*/ 	.byte	0x03, 0x1b
        /*00ce*/ 	.short	0x00ff


	//----- nvinfo : EIATTR_NUM_BARRIERS
	.align		4
        /*00d0*/ 	.byte	0x02, 0x4c
        /*00d2*/ 	.byte	0x01
	.zero		1


	//----- nvinfo : EIATTR_MERCURY_ISA_VERSION
	.align		4
        /*00d4*/ 	.byte	0x03, 0x5f
        /*00d6*/ 	.short	0x0101


	//----- nvinfo : EIATTR_COOP_GROUP_MASK_REGIDS
	.align		4
        /*00d8*/ 	.byte	0x04, 0x29
        /*00da*/ 	.short	(.L_420 - .L_419)


	//   ....[0]....
.L_419:
        /*00dc*/ 	.word	0xffffffff


	//   ....[1]....
        /*00e0*/ 	.word	0xffffffff


	//   ....[2]....
        /*00e4*/ 	.word	0xffffffff


	//   ....[3]....
        /*00e8*/ 	.word	0xffffffff


	//   ....[4]....
        /*00ec*/ 	.word	0xffffffff


	//   ....[5]....
        /*00f0*/ 	.word	0xffffffff


	//   ....[6]....
        /*00f4*/ 	.word	0xffffffff


	//   ....[7]....
        /*00f8*/ 	.word	0xffffffff


	//   ....[8]....
        /*00fc*/ 	.word	0xffffffff


	//   ....[9]....
        /*0100*/ 	.word	0xffffffff


	//   ....[10]....
        /*0104*/ 	.word	0xffffffff


	//   ....[11]....
        /*0108*/ 	.word	0xffffffff


	//   ....[12]....
        /*010c*/ 	.word	0xffffffff


	//   ....[13]....
        /*0110*/ 	.word	0xffffffff


	//   ....[14]....
        /*0114*/ 	.word	0xffffffff


	//   ....[15]....
        /*0118*/ 	.word	0xffffffff


	//   ....[16]....
        /*011c*/ 	.word	0xffffffff


	//   ....[17]....
        /*0120*/ 	.word	0xffffffff


	//   ....[18]....
        /*0124*/ 	.word	0xffffffff


	//   ....[19]....
        /*0128*/ 	.word	0xffffffff


	//----- nvinfo : EIATTR_COOP_GROUP_INSTR_OFFSETS
	.align		4
.L_420:
        /*012c*/ 	.byte	0x04, 0x28
        /*012e*/ 	.short	(.L_422 - .L_421)


	//   ....[0]....
.L_421:
        /*0130*/ 	.word	0x00000510


	//   ....[1]....
        /*0134*/ 	.word	0x00000540


	//   ....[2]....
        /*0138*/ 	.word	0x00000570


	//   ....[3]....
        /*013c*/ 	.word	0x00000590


	//   ....[4]....
        /*0140*/ 	.word	0x000005b0


	//   ....[5]....
        /*0144*/ 	.word	0x00000650


	//   ....[6]....
        /*0148*/ 	.word	0x00000690


	//   ....[7]....
        /*014c*/ 	.word	0x000006b0


	//   ....[8]....
        /*0150*/ 	.word	0x000006d0


	//   ....[9]....
        /*0154*/ 	.word	0x000006f0


	//   ....[10]....
        /*0158*/ 	.word	0x00000740


	//   ....[11]....
        /*015c*/ 	.word	0x00000760


	//   ....[12]....
        /*0160*/ 	.word	0x00000780


	//   ....[13]....
        /*0164*/ 	.word	0x000007a0


	//   ....[14]....
        /*0168*/ 	.word	0x000007c0


	//   ....[15]....
        /*016c*/ 	.word	0x000007f0


	//   ....[16]....
        /*0170*/ 	.word	0x00000810


	//   ....[17]....
        /*0174*/ 	.word	0x00000830


	//   ....[18]....
        /*0178*/ 	.word	0x00000850


	//   ....[19]....
        /*017c*/ 	.word	0x00000870


	//----- nvinfo : EIATTR_EXIT_INSTR_OFFSETS
	.align		4
.L_422:
        /*0180*/ 	.byte	0x04, 0x1c
        /*0182*/ 	.short	(.L_424 - .L_423)


	//   ....[0]....
.L_423:
        /*0184*/ 	.word	0x00000040


	//   ....[1]....
        /*0188*/ 	.word	0x00000a30


	//----- nvinfo : EIATTR_CRS_STACK_SIZE
	.align		4
.L_424:
        /*018c*/ 	.byte	0x04, 0x1e
        /*018e*/ 	.short	(.L_426 - .L_425)
.L_425:
        /*0190*/ 	.word	0x00000000


	//----- nvinfo : EIATTR_CBANK_PARAM_SIZE
	.align		4
.L_426:
        /*0194*/ 	.byte	0x03, 0x19
        /*0196*/ 	.short	0x0048


	//----- nvinfo : EIATTR_PARAM_CBANK
	.align		4
        /*0198*/ 	.byte	0x04, 0x0a
        /*019a*/ 	.short	(.L_428 - .L_427)
	.align		4
.L_427:
        /*019c*/ 	.word	index@(.nv.constant0._ZN17fastertransformer25softmax_COL32_LE32_varlenI6__halfEEvPaPKaPKT_iiiifPKfS9_ii)
        /*01a0*/ 	.short	0x0210
        /*01a2*/ 	.short	0x0048


	//----- nvinfo : EIATTR_SW_WAR
	.align		4
.L_428:
        /*01a4*/ 	.byte	0x04, 0x36
        /*01a6*/ 	.short	(.L_430 - .L_429)
.L_429:
        /*01a8*/ 	.word	0x00000008
.L_430:


//--------------------- .nv.info._ZN17fastertransformer31softmax_COL32_perElement_varlenIfEEvPaPKaPKT_iiiifPKfS8_ii --------------------------
	.section	.nv.info._ZN17fastertransformer31softmax_COL32_perElement_varlenIfEEvPaPKaPKT_iiiifPKfS8_ii,"",@"SHT_CUDA_INFO"
	.sectionflags	@""
	.align	4


	//----- nvinfo : EIATTR_CUDA_API_VERSION
	.align		4
        /*0000*/ 	.byte	0x04, 0x37
        /*0002*/ 	.short	(.L_432 - .L_431)
.L_431:
        /*0004*/ 	.word	0x00000082


	//----- nvinfo : EIATTR_KPARAM_INFO
	.align		4
.L_432:
        /*0008*/ 	.byte	0x04, 0x17
        /*000a*/ 	.short	(.L_434 - .L_433)
.L_433:
        /*000c*/ 	.word	0x00000000
        /*0010*/ 	.short	0x000b
        /*0012*/ 	.short	0x0044
        /*0014*/ 	.byte	0x00, 0xf0, 0x11, 0x00


	//----- nvinfo : EIATTR_KPARAM_INFO
	.align		4
.L_434:
        /*0018*/ 	.byte	0x04, 0x17
        /*001a*/ 	.short	(.L_436 - .L_435)
.L_435:
        /*001c*/ 	.word	0x00000000
        /*0020*/ 	.short	0x000a
        /*0022*/ 	.short	0x0040
        /*0024*/ 	.byte	0x00, 0xf0, 0x11, 0x00


	//----- nvinfo : EIATTR_KPARAM_INFO
	.align		4
.L_436:
        /*0028*/ 	.byte	0x04, 0x17
        /*002a*/ 	.short	(.L_438 - .L_437)
.L_437:
        /*002c*/ 	.word	0x00000000
        /*0030*/ 	.short	0x0009
        /*0032*/ 	.short	0x0038
        /*0034*/ 	.byte	0x00, 0xf0, 0x21, 0x00


	//----- nvinfo : EIATTR_KPARAM_INFO
	.align		4
.L_438:
        /*0038*/ 	.byte	0x04, 0x17
        /*003a*/ 	.short	(.L_440 - .L_439)
.L_439:
        /*003c*/ 	.word	0x00000000
        /*0040*/ 	.short	0x0008
        /*0042*/ 	.short	0x0030
        /*0044*/ 	.byte	0x00, 0xf0, 0x21, 0x00


	//----- nvinfo : EIATTR_KPARAM_INFO
	.align		4
.L_440:
        /*0048*/ 	.byte	0x04, 0x17
        /*004a*/ 	.short	(.L_442 - .L_441)
.L_441:
        /*004c*/ 	.word	0x00000000
        /*0050*/ 	.short	0x0007
        /*0052*/ 	.short	0x0028
        /*0054*/ 	.byte	0x00, 0xf0, 0x11, 0x00


	//----- nvinfo : EIATTR_KPARAM_INFO
	.align		4
.L_442:
        /*0058*/ 	.byte	0x04, 0x17
        /*005a*/ 	.short	(.L_444 - .L_443)
.L_443:
        /*005c*/ 	.word	0x00000000
        /*0060*/ 	.short	0x0006
        /*0062*/ 	.short	0x0024
        /*0064*/ 	.byte	0x00, 0xf0, 0x11, 0x00


	//----- nvinfo : EIATTR_KPARAM_INFO
	.align		4
.L_444:
        /*0068*/ 	.byte	0x04, 0x17
        /*006a*/ 	.short	(.L_446 - .L_445)
.L_445:
        /*006c*/ 	.word	0x00000000
        /*0070*/ 	.short	0x0005
        /*0072*/ 	.short	0x0020
        /*0074*/ 	.byte	0x00, 0xf0, 0x11, 0x00


	//----- nvinfo : EIATTR_KPARAM_INFO
	.align		4
.L_446:
        /*0078*/ 	.byte	0x04, 0x17
        /*007a*/ 	.short	(.L_448 - .L_447)
.L_447:
        /*007c*/ 	.word	0x00000000
        /*0080*/ 	.short	0x0004
        /*0082*/ 	.short	0x001c
        /*0084*/ 	.byte	0x00, 0xf0, 0x11, 0x00


	//----- nvinfo : EIATTR_KPARAM_INFO
	.align		4
.L_448:
        /*0088*/ 	.byte	0x04, 0x17
        /*008a*/ 	.short	(.L_450 - .L_449)
.L_449:
        /*008c*/ 	.word	0x00000000
        /*0090*/ 	.short	0x0003
        /*0092*/ 	.short	0x0018
        /*0094*/ 	.byte	0x00, 0xf0, 0x11, 0x00


	//----- nvinfo : EIATTR_KPARAM_INFO
	.align		4
.L_450:
        /*0098*/ 	.byte	0x04, 0x17
        /*009a*/ 	.short	(.L_452 - .L_451)
.L_451:
        /*009c*/ 	.word	0x00000000
        /*00a0*/ 	.short	0x0002
        /*00a2*/ 	.short	0x0010
        /*00a4*/ 	.byte	0x00, 0xf0, 0x21, 0x00


	//----- nvinfo : EIATTR_KPARAM_INFO
	.align		4
.L_452:
        /*00a8*/ 	.byte	0x04, 0x17
        /*00aa*/ 	.short	(.L_454 - .L_453)
.L_453:
        /*00ac*/ 	.word	0x00000000
        /*00b0*/ 	.short	0x0001
        /*00b2*/ 	.short	0x0008
        /*00b4*/ 	.byte	0x00, 0xf0, 0x21, 0x00


	//----- nvinfo : EIATTR_KPARAM_INFO
	.align		4
.L_454:
        /*00b8*/ 	.byte	0x04, 0x17
        /*00ba*/ 	.short	(.L_456 - .L_455)
.L_455:
        /*00bc*/ 	.word	0x00000000
        /*00c0*/ 	.short	0x0000
        /*00c2*/ 	.short	0x0000
        /*00c4*/ 	.byte	0x00, 0xf0, 0x21, 0x00


	//----- nvinfo : EIATTR_SPARSE_MMA_MASK
	.align		4
.L_456:
        /*00c8*/ 	.byte	0x03, 0x50
        /*00ca*/ 	.short	0x0000


	//----- nvinfo : EIATTR_MAXREG_COUNT
	.align		4
        /*00cc*/ 	.byte	0x03, 0x1b
        /*00ce*/ 	.short	0x00ff


	//----- nvinfo : EIATTR_NUM_BARRIERS
	.align		4
        /*00d0*/ 	.byte	0x02, 0x4c
        /*00d2*/ 	.byte	0x01
	.zero		1


	//----- nvinfo : EIATTR_MERCURY_ISA_VERSION
	.align		4
        /*00d4*/ 	.byte	0x03, 0x5f
        /*00d6*/ 	.short	0x0101


	//----- nvinfo : EIATTR_COOP_GROUP_MASK_REGIDS
	.align		4
        /*00d8*/ 	.byte	0x04, 0x29
        /*00da*/ 	.short	(.L_458 - .L_457)


	//   ....[0]....
.L_457:
        /*00dc*/ 	.word	0xffffffff


	//   ....[1]....
        /*00e0*/ 	.word	0xffffffff


	//   ....[2]....
        /*00e4*/ 	.word	0xffffffff


	//   ....[3]....
        /*00e8*/ 	.word	0xffffffff


	//   ....[4]....
        /*00ec*/ 	.word	0xffffffff


	//   ....[5]....
        /*00f0*/ 	.word	0xffffffff


	//   ....[6]....
        /*00f4*/ 	.word	0xffffffff


	//   ....[7]....
        /*00f8*/ 	.word	0xffffffff


	//   ....[8]....
        /*00fc*/ 	.word	0xffffffff


	//   ....[9]....
        /*0100*/ 	.word	0xffffffff


	//   ....[10]....
        /*0104*/ 	.word	0xffffffff


	//   ....[11]....
        /*0108*/ 	.word	0xffffffff


	//   ....[12]....
        /*010c*/ 	.word	0xffffffff


	//   ....[13]....
        /*0110*/ 	.word	0xffffffff


	//   ....[14]....
        /*0114*/ 	.word	0xffffffff


	//   ....[15]....
        /*0118*/ 	.word	0xffffffff


	//   ....[16]....
        /*011c*/ 	.word	0xffffffff


	//   ....[17]....
        /*0120*/ 	.word	0xffffffff


	//   ....[18]....
        /*0124*/ 	.word	0xffffffff


	//   ....[19]....
        /*0128*/ 	.word	0xffffffff


	//   ....[20]....
        /*012c*/ 	.word	0xffffffff


	//   ....[21]....
        /*0130*/ 	.word	0xffffffff


	//   ....[22]....
        /*0134*/ 	.word	0xffffffff


	//   ....[23]....
        /*0138*/ 	.word	0xffffffff


	//   ....[24]....
        /*013c*/ 	.word	0xffffffff


	//   ....[25]....
        /*0140*/ 	.word	0xffffffff


	//   ....[26]....
        /*0144*/ 	.word	0xffffffff


	//   ....[27]....
        /*0148*/ 	.word	0xffffffff


	//   ....[28]....
        /*014c*/ 	.word	0xffffffff


	//   ....[29]....
        /*0150*/ 	.word	0xffffffff


	//----- nvinfo : EIATTR_COOP_GROUP_INSTR_OFFSETS
	.align		4
.L_458:
        /*0154*/ 	.byte	0x04, 0x28
        /*0156*/ 	.short	(.L_460 - .L_459)


	//   ....[0]....
.L_459:
        /*0158*/ 	.word	0x00000490


	//   ....[1]....
        /*015c*/ 	.word	0x000004e0


	//   ....[2]....
        /*0160*/ 	.word	0x00000510


	//   ....[3]....
        /*0164*/ 	.word	0x00000530


	//   ....[4]....
        /*0168*/ 	.word	0x00000550


	//   ....[5]....
        /*016c*/ 	.word	0x000005a0


	//   ....[6]....
        /*0170*/ 	.word	0x000005c0


	//   ....[7]....
        /*0174*/ 	.word	0x000005e0


	//   ....[8]....
        /*0178*/ 	.word	0x00000600


	//   ....[9]....
        /*017c*/ 	.word	0x00000620


	//   ....[10]....
        /*0180*/ 	.word	0x00000650


	//   ....[11]....
        /*0184*/ 	.word	0x00000670


	//   ....[12]....
        /*0188*/ 	.word	0x00000690


	//   ....[13]....
        /*018c*/ 	.word	0x000006b0


	//   ....[14]....
        /*0190*/ 	.word	0x000006d0


	//   ....[15]....
        /*0194*/ 	.word	0x000007e0


	//   ....[16]....
        /*0198*/ 	.word	0x00000840


	//   ....[17]....
        /*019c*/ 	.word	0x00000860


	//   ....[18]....
        /*01a0*/ 	.word	0x00000880


	//   ....[19]....
        /*01a4*/ 	.word	0x000008a0


	//   ....[20]....
        /*01a8*/ 	.word	0x000008f0


	//   ....[21]....
        /*01ac*/ 	.word	0x00000910


	//   ....[22]....
        /*01b0*/ 	.word	0x00000930


	//   ....[23]....
        /*01b4*/ 	.word	0x00000950


	//   ....[24]....
        /*01b8*/ 	.word	0x00000970


	//   ....[25]....
        /*01bc*/ 	.word	0x000009a0


	//   ....[26]....
        /*01c0*/ 	.word	0x000009c0


	//   ....[27]....
        /*01c4*/ 	.word	0x000009e0


	//   ....[28]....
        /*01c8*/ 	.word	0x00000a00


	//   ....[29]....
        /*01cc*/ 	.word	0x00000a20


	//----- nvinfo : EIATTR_EXIT_INSTR_OFFSETS
	.align		4
.L_460:
        /*01d0*/ 	.byte	0x04, 0x1c
        /*01d2*/ 	.short	(.L_462 - .L_461)


	//   ....[0]....
.L_461:
        /*01d4*/ 	.word	0x00000040


	//   ....[1]....
        /*01d8*/ 	.word	0x00000be0


	//----- nvinfo : EIATTR_CRS_STACK_SIZE
	.align		4
.L_462:
        /*01dc*/ 	.byte	0x04, 0x1e
        /*01de*/ 	.short	(.L_464 - .L_463)
.L_463:
        /*01e0*/ 	.word	0x00000000


	//----- nvinfo : EIATTR_CBANK_PARAM_SIZE
	.align		4
.L_464:
        /*01e4*/ 	.byte	0x03, 0x19
        /*01e6*/ 	.short	0x0048


	//----- nvinfo : EIATTR_PARAM_CBANK
	.align		4
        /*01e8*/ 	.byte	0x04, 0x0a
        /*01ea*/ 	.short	(.L_466 - .L_465)
	.align		4
.L_465:
        /*01ec*/ 	.word	index@(.nv.constant0._ZN17fastertransformer31softmax_COL32_perElement_varlenIfEEvPaPKaPKT_iiiifPKfS8_ii)
        /*01f0*/ 	.short	0x0210
        /*01f2*/ 	.short	0x0048


	//----- nvinfo : EIATTR_SW_WAR
	.align		4
.L_466:
        /*01f4*/ 	.byte	0x04, 0x36
        /*01f6*/ 	.short	(.L_468 - .L_467)
.L_467:
        /*01f8*/ 	.word	0x00000008
.L_468:


//--------------------- .nv.info._ZN17fastertransformer20softmax_COL32_varlenIfEEvPaPKaPKT_iiiifPKfS8_ii --------------------------
	.section	.nv.info._ZN17fastertransformer20softmax_COL32_varlenIfEEvPaPKaPKT_iiiifPKfS8_ii,"",@"SHT_CUDA_INFO"
	.sectionflags	@""
	.align	4


	//----- nvinfo : EIATTR_CUDA_API_VERSION
	.align		4
        /*0000*/ 	.byte	0x04, 0x37
        /*0002*/ 	.short	(.L_470 - .L_469)
.L_469:
        /*0004*/ 	.word	0x00000082


	//----- nvinfo : EIATTR_KPARAM_INFO
	.align		4
.L_470:
        /*0008*/ 	.byte	0x04, 0x17
        /*000a*/ 	.short	(.L_472 - .L_471)
.L_471:
        /*000c*/ 	.word	0x00000000
        /*0010*/ 	.short	0x000b
        /*0012*/ 	.short	0x0044
        /*0014*/ 	.byte	0x00, 0xf0, 0x11, 0x00


	//----- nvinfo : EIATTR_KPARAM_INFO
	.align		4
.L_472:
        /*0018*/ 	.byte	0x04, 0x17
        /*001a*/ 	.short	(.L_474 - .L_473)
.L_473:
        /*001c*/ 	.word	0x00000000
        /*0020*/ 	.short	0x000a
        /*0022*/ 	.short	0x0040
        /*0024*/ 	.byte	0x00, 0xf0, 0x11, 0x00


	//----- nvinfo : EIATTR_KPARAM_INFO
	.align		4
.L_474:
        /*0028*/ 	.byte	0x04, 0x17
        /*002a*/ 	.short	(.L_476 - .L_475)
.L_475:
        /*002c*/ 	.word	0x00000000
        /*0030*/ 	.short	0x0009
        /*0032*/ 	.short	0x0038
        /*0034*/ 	.byte	0x00, 0xf0, 0x21, 0x00


	//----- nvinfo : EIATTR_KPARAM_INFO
	.align		4
.L_476:
        /*0038*/ 	.byte	0x04, 0x17
        /*003a*/ 	.short	(.L_478 - .L_477)
.L_477:
        /*003c*/ 	.word	0x00000000
        /*0040*/ 	.short	0x0008
        /*0042*/ 	.short	0x0030
        /*0044*/ 	.byte	0x00, 0xf0, 0x21, 0x00


	//----- nvinfo : EIATTR_KPARAM_INFO
	.align		4
.L_478:
        /*0048*/ 	.byte	0x04, 0x17
        /*004a*/ 	.short	(.L_480 - .L_479)
.L_479:
        /*004c*/ 	.word	0x00000000
        /*0050*/ 	.short	0x0007
        /*0052*/ 	.short	0x0028
        /*0054*/ 	.byte	0x00, 0xf0, 0x11, 0x00


	//----- nvinfo : EIATTR_KPARAM_INFO
	.align		4
.L_480:
        /*0058*/ 	.byte	0x04, 0x17
        /*005a*/ 	.short	(.L_482 - .L_481)
.L_481:
        /*005c*/ 	.word	0x00000000
        /*0060*/ 	.short	0x0006
        /*0062*/ 	.short	0x0024
        /*0064*/ 	.byte	0x00, 0xf0, 0x11, 0x00


	//----- nvinfo : EIATTR_KPARAM_INFO
	.align		4
.L_482:
        /*0068*/ 	.byte	0x04, 0x17
        /*006a*/ 	.short	(.L_484 - .L_483)
.L_483:
        /*006c*/ 	.word	0x00000000
        /*0070*/ 	.short	0x0005
        /*0072*/ 	.short	0x0020
        /*0074*/ 	.byte	0x00, 0xf0, 0x11, 0x00


	//----- nvinfo : EIATTR_KPARAM_INFO
	.align		4
.L_484:
        /*0078*/ 	.byte	0x04, 0x17
        /*007a*/ 	.short	(.L_486 - .L_485)
.L_485:
        /*007c*/ 	.word	0x00000000
        /*0080*/ 	.short	0x0004
        /*0082*/ 	.short	0x001c
        /*0084*/ 	.byte	0x00, 0xf0, 0x11, 0x00


	//----- nvinfo : EIATTR_KPARAM_INFO
	.align		4
.L_486:
        /*0088*/ 	.byte	0x04, 0x17
        /*008a*/ 	.short	(.L_488 - .L_487)
.L_487:
        /*008c*/ 	.word	0x00000000
        /*0090*/ 	.short	0x0003
        /*0092*/ 	.short	0x0018
        /*0094*/ 	.byte	0x00, 0xf0, 0x11, 0x00


	//----- nvinfo : EIATTR_KPARAM_INFO
	.align		4
.L_488:
        /*0098*/ 	.byte	0x04, 0x17
        /*009a*/ 	.short	(.L_490 - .L_489)
.L_489:
        /*009c*/ 	.word	0x00000000
        /*00a0*/ 	.short	0x0002
        /*00a2*/ 	.short	0x0010
        /*00a4*/ 	.byte	0x00, 0xf0, 0x21, 0x00


	//----- nvinfo : EIATTR_KPARAM_INFO
	.align		4
.L_490:
        /*00a8*/ 	.byte	0x04, 0x17
        /*00aa*/ 	.short	(.L_492 - .L_491)
.L_491:
        /*00ac*/ 	.word	0x00000000
        /*00b0*/ 	.short	0x0001
        /*00b2*/ 	.short	0x0008
        /*00b4*/ 	.byte	0x00, 0xf0, 0x21, 0x00


	//----- nvinfo : EIATTR_KPARAM_INFO
	.align		4
.L_492:
        /*00b8*/ 	.byte	0x04, 0x17
        /*00ba*/ 	.short	(.L_494 - .L_493)
.L_493:
        /*00bc*/ 	.word	0x00000000
        /*00c0*/ 	.short	0x0000
        /*00c2*/ 	.short	0x0000
        /*00c4*/ 	.byte	0x00, 0xf0, 0x21, 0x00


	//----- nvinfo : EIATTR_SPARSE_MMA_MASK
	.align		4
.L_494:
        /*00c8*/ 	.byte	0x03, 0x50
        /*00ca*/ 	.short	0x0000


	//----- nvinfo : EIATTR_MAXREG_COUNT
	.align		4
        /*00cc*/ 	.byte	0x03, 0x1b
        /*00ce*/ 	.short	0x00ff


	//----- nvinfo : EIATTR_NUM_BARRIERS
	.align		4
        /*00d0*/ 	.byte	0x02, 0x4c
        /*00d2*/ 	.byte	0x01
	.zero		1


	//----- nvinfo : EIATTR_MERCURY_ISA_VERSION
	.align		4
        /*00d4*/ 	.byte	0x03, 0x5f
        /*00d6*/ 	.short	0x0101


	//----- nvinfo : EIATTR_COOP_GROUP_MASK_REGIDS
	.align		4
        /*00d8*/ 	.byte	0x04, 0x29
        /*00da*/ 	.short	(.L_496 - .L_495)


	//   ....[0]....
.L_495:
        /*00dc*/ 	.word	0xffffffff


	//   ....[1]....
        /*00e0*/ 	.word	0xffffffff


	//   ....[2]....
        /*00e4*/ 	.word	0xffffffff


	//   ....[3]....
        /*00e8*/ 	.word	0xffffffff


	//   ....[4]....
        /*00ec*/ 	.word	0xffffffff


	//   ....[5]....
        /*00f0*/ 	.word	0xffffffff


	//   ....[6]....
        /*00f4*/ 	.word	0xffffffff


	//   ....[7]....
        /*00f8*/ 	.word	0xffffffff


	//   ....[8]....
        /*00fc*/ 	.word	0xffffffff


	//   ....[9]....
        /*0100*/ 	.word	0xffffffff


	//   ....[10]....
        /*0104*/ 	.word	0xffffffff


	//   ....[11]....
        /*0108*/ 	.word	0xffffffff


	//   ....[12]....
        /*010c*/ 	.word	0xffffffff


	//   ....[13]....
        /*0110*/ 	.word	0xffffffff


	//   ....[14]....
        /*0114*/ 	.word	0xffffffff


	//   ....[15]....
        /*0118*/ 	.word	0xffffffff


	//   ....[16]....
        /*011c*/ 	.word	0xffffffff


	//   ....[17]....
        /*0120*/ 	.word	0xffffffff


	//   ....[18]....
        /*0124*/ 	.word	0xffffffff


	//   ....[19]....
        /*0128*/ 	.word	0xffffffff


	//   ....[20]....
        /*012c*/ 	.word	0xffffffff


	//   ....[21]....
        /*0130*/ 	.word	0xffffffff


	//   ....[22]....
        /*0134*/ 	.word	0xffffffff


	//   ....[23]....
        /*0138*/ 	.word	0xffffffff


	//   ....[24]....
        /*013c*/ 	.word	0xffffffff


	//   ....[25]....
        /*0140*/ 	.word	0xffffffff


	//   ....[26]....
        /*0144*/ 	.word	0xffffffff


	//   ....[27]....
        /*0148*/ 	.word	0xffffffff


	//   ....[28]....
        /*014c*/ 	.word	0xffffffff


	//   ....[29]....
        /*0150*/ 	.word	0xffffffff


	//----- nvinfo : EIATTR_COOP_GROUP_INSTR_OFFSETS
	.align		4
.L_496:
        /*0154*/ 	.byte	0x04, 0x28
        /*0156*/ 	.short	(.L_498 - .L_497)


	//   ....[0]....
.L_497:
        /*0158*/ 	.word	0x000005f0


	//   ....[1]....
        /*015c*/ 	.word	0x00000640


	//   ....[2]....
        /*0160*/ 	.word	0x00000670


	//   ....[3]....
        /*0164*/ 	.word	0x00000690


	//   ....[4]....
        /*0168*/ 	.word	0x000006b0


	//   ....[5]....
        /*016c*/ 	.word	0x00000700


	//   ....[6]....
        /*0170*/ 	.word	0x00000720


	//   ....[7]....
        /*0174*/ 	.word	0x00000740


	//   ....[8]....
        /*0178*/ 	.word	0x00000760


	//   ....[9]....
        /*017c*/ 	.word	0x00000780


	//   ....[10]....
        /*0180*/ 	.word	0x000007b0


	//   ....[11]....
        /*0184*/ 	.word	0x000007d0


	//   ....[12]....
        /*0188*/ 	.word	0x000007f0


	//   ....[13]....
        /*018c*/ 	.word	0x00000810


	//   ....[14]....
        /*0190*/ 	.word	0x00000830


	//   ....[15]....
        /*0194*/ 	.word	0x00000a40


	//   ....[16]....
        /*0198*/ 	.word	0x00000a90


	//   ....[17]....
        /*019c*/ 	.word	0x00000ac0


	//   ....[18]....
        /*01a0*/ 	.word	0x00000ae0


	//   ....[19]....
        /*01a4*/ 	.word	0x00000b00


	//   ....[20]....
        /*01a8*/ 	.word	0x00000b50


	//   ....[21]....
        /*01ac*/ 	.word	0x00000b70


	//   ....[22]....
        /*01b0*/ 	.word	0x00000b90


	//   ....[23]....
        /*01b4*/ 	.word	0x00000bb0


	//   ....[24]....
        /*01b8*/ 	.word	0x00000bd0


	//   ....[25]....
        /*01bc*/ 	.word	0x00000c00


	//   ....[26]....
        /*01c0*/ 	.word	0x00000c20


	//   ....[27]....
        /*01c4*/ 	.word	0x00000c40


	//   ....[28]....
        /*01c8*/ 	.word	0x00000c60


	//   ....[29]....
        /*01cc*/ 	.word	0x00000c80


	//----- nvinfo : EIATTR_EXIT_INSTR_OFFSETS
	.align		4
.L_498:
        /*01d0*/ 	.byte	0x04, 0x1c
        /*01d2*/ 	.short	(.L_500 - .L_499)


	//   ....[0]....
.L_499:
        /*01d4*/ 	.word	0x00000040


	//   ....[1]....
        /*01d8*/ 	.word	0x00000f70


	//----- nvinfo : EIATTR_CRS_STACK_SIZE
	.align		4
.L_500:
        /*01dc*/ 	.byte	0x04, 0x1e
        /*01de*/ 	.short	(.L_502 - .L_501)
.L_501:
        /*01e0*/ 	.word	0x00000000


	//----- nvinfo : EIATTR_CBANK_PARAM_SIZE
	.align		4
.L_502:
        /*01e4*/ 	.byte	0x03, 0x19
        /*01e6*/ 	.short	0x0048


	//----- nvinfo : EIATTR_PARAM_CBANK
	.align		4
        /*01e8*/ 	.byte	0x04, 0x0a
        /*01ea*/ 	.short	(.L_504 - .L_503)
	.align		4
.L_503:
        /*01ec*/ 	.word	index@(.nv.constant0._ZN17fastertransformer20softmax_COL32_varlenIfEEvPaPKaPKT_iiiifPKfS8_ii)
        /*01f0*/ 	.short	0x0210
        /*01f2*/ 	.short	0x0048


	//----- nvinfo : EIATTR_SW_WAR
	.align		4
.L_504:
        /*01f4*/ 	.byte	0x04, 0x36
        /*01f6*/ 	.short	(.L_506 - .L_505)
.L_505:
        /*01f8*/ 	.word	0x00000008
.L_506:


//--------------------- .nv.info._ZN17fastertransformer25softmax_COL32_LE64_varlenIfEEvPaPKaPKT_iiiifPKfS8_ii --------------------------
	.section	.nv.info._ZN17fastertransformer25softmax_COL32_LE64_varlenIfEEvPaPKaPKT_iiiifPKfS8_ii,"",@"SHT_CUDA_INFO"
	.sectionflags	@""
	.align	4


	//----- nvinfo : EIATTR_CUDA_API_VERSION
	.align		4
        /*0000*/ 	.byte	0x04, 0x37
        /*0002*/ 	.short	(.L_508 - .L_507)
.L_507:
        /*0004*/ 	.word	0x00000082


	//----- nvinfo : EIATTR_KPARAM_INFO
	.align		4
.L_508:
        /*0008*/ 	.byte	0x04, 0x17
        /*000a*/ 	.short	(.L_510 - .L_509)
.L_509:
        /*000c*/ 	.word	0x00000000
        /*0010*/ 	.short	0x000b
        /*0012*/ 	.short	0x0044
        /*0014*/ 	.byte	0x00, 0xf0, 0x11, 0x00


	//----- nvinfo : EIATTR_KPARAM_INFO
	.align		4
.L_510:
        /*0018*/ 	.byte	0x04, 0x17
        /*001a*/ 	.short	(.L_512 - .L_511)
.L_511:
        /*001c*/ 	.word	0x00000000
        /*0020*/ 	.short	0x000a
        /*0022*/ 	.short	0x0040
        /*0024*/ 	.byte	0x00, 0xf0, 0x11, 0x00


	//----- nvinfo : EIATTR_KPARAM_INFO
	.align		4
.L_512:
        /*0028*/ 	.byte	0x04, 0x17
        /*002a*/ 	.short	(.L_514 - .L_513)
.L_513:
        /*002c*/ 	.word	0x00000000
        /*0030*/ 	.short	0x0009
        /*0032*/ 	.short	0x0038
        /*0034*/ 	.byte	0x00, 0xf0, 0x21, 0x00


	//----- nvinfo : EIATTR_KPARAM_INFO
	.align		4
.L_514:
        /*0038*/ 	.byte	0x04, 0x17
        /*003a*/ 	.short	(.L_516 - .L_515)
.L_515:
        /*003c*/ 	.word	0x00000000
        /*0040*/ 	.short	0x0008
        /*0042*/ 	.short	0x0030
        /*0044*/ 	.byte	0x00, 0xf0, 0x21, 0x00


	//----- nvinfo : EIATTR_KPARAM_INFO
	.align		4
.L_516:
        /*0048*/ 	.byte	0x04, 0x17
        /*004a*/ 	.short	(.L_518 - .L_517)
.L_517:
        /*004c*/ 	.word	0x00000000
        /*0050*/ 	.short	0x0007
        /*0052*/ 	.short	0x0028
        /*0054*/ 	.byte	0x00, 0xf0, 0x11, 0x00


	//----- nvinfo : EIATTR_KPARAM_INFO
	.align		4
.L_518:
        /*0058*/ 	.byte	0x04, 0x17
        /*005a*/ 	.short	(.L_520 - .L_519)
.L_519:
        /*005c*/ 	.word	0x00000000
        /*0060*/ 	.short	0x0006
        /*0062*/ 	.short	0x0024
        /*0064*/ 	.byte	0x00, 0xf0, 0x11, 0x00


	//----- nvinfo : EIATTR_KPARAM_INFO
	.align		4
.L_520:
        /*0068*/ 	.byte	0x04, 0x17
        /*006a*/ 	.short	(.L_522 - .L_521)
.L_521:
        /*006c*/ 	.word	0x00000000
        /*0070*/ 	.short	0x0005
        /*0072*/ 	.short	0x0020
        /*0074*/ 	.byte	0x00, 0xf0, 0x11, 0x00


	//----- nvinfo : EIATTR_KPARAM_INFO
	.align		4
.L_522:
        /*0078*/ 	.byte	0x04, 0x17
        /*007a*/ 	.short	(.L_524 - .L_523)
.L_523:
        /*007c*/ 	.word	0x00000000
        /*0080*/ 	.short	0x0004
        /*0082*/ 	.short	0x001c
        /*0084*/ 	.byte	0x00, 0xf0, 0x11, 0x00


	//----- nvinfo : EIATTR_KPARAM_INFO
	.align		4
.L_524:
        /*0088*/ 	.byte	0x04, 0x17
        /*008a*/ 	.short	(.L_526 - .L_525)
.L_525:
        /*008c*/ 	.word	0x00000000
        /*0090*/ 	.short	0x0003
        /*0092*/ 	.short	0x0018
        /*0094*/ 	.byte	0x00, 0xf0, 0x11, 0x00


	//----- nvinfo : EIATTR_KPARAM_INFO
	.align		4
.L_526:
        /*0098*/ 	.byte	0x04, 0x17
        /*009a*/ 	.short	(.L_528 - .L_527)
.L_527:
        /*009c*/ 	.word	0x00000000
        /*00a0*/ 	.short	0x0002
        /*00a2*/ 	.short	0x0010
        /*00a4*/ 	.byte	0x00, 0xf0, 0x21, 0x00


	//----- nvinfo : EIATTR_KPARAM_INFO
	.align		4
.L_528:
        /*00a8*/ 	.byte	0x04, 0x17
        /*00aa*/ 	.short	(.L_530 - .L_529)
.L_529:
        /*00ac*/ 	.word	0x00000000
        /*00b0*/ 	.short	0x0001
        /*00b2*/ 	.short	0x0008
        /*00b4*/ 	.byte	0x00, 0xf0, 0x21, 0x00


	//----- nvinfo : EIATTR_KPARAM_INFO
	.align		4
.L_530:
        /*00b8*/ 	.byte	0x04, 0x17
        /*00ba*/ 	.short	(.L_532 - .L_531)
.L_531:
        /*00bc*/ 	.word	0x00000000
        /*00c0*/ 	.short	0x0000
        /*00c2*/ 	.short	0x0000
        /*00c4*/ 	.byte	0x00, 0xf0, 0x21, 0x00


	//----- nvinfo : EIATTR_SPARSE_MMA_MASK
	.align		4
.L_532:
        /*00c8*/ 	.byte	0x03, 0x50
        /*00ca*/ 	.short	0x0000


	//----- nvinfo : EIATTR_MAXREG_COUNT
	.align		4
        /*00cc*/ 	.byte	0x03, 0x1b
        /*00ce*/ 	.short	0x00ff


	//----- nvinfo : EIATTR_NUM_BARRIERS
	.align		4
        /*00d0*/ 	.byte	0x02, 0x4c
        /*00d2*/ 	.byte	0x01
	.zero		1


	//----- nvinfo : EIATTR_MERCURY_ISA_VERSION
	.align		4
        /*00d4*/ 	.byte	0x03, 0x5f
        /*00d6*/ 	.short	0x0101


	//----- nvinfo : EIATTR_COOP_GROUP_MASK_REGIDS
	.align		4
        /*00d8*/ 	.byte	0x04, 0x29
        /*00da*/ 	.short	(.L_534 - .L_533)


	//   ....[0]....
.L_533:
        /*00dc*/ 	.word	0xffffffff


	//   ....[1]....
        /*00e0*/ 	.word	0xffffffff


	//   ....[2]....
        /*00e4*/ 	.word	0xffffffff


	//   ....[3]....
        /*00e8*/ 	.word	0xffffffff


	//   ....[4]....
        /*00ec*/ 	.word	0xffffffff


	//   ....[5]....
        /*00f0*/ 	.word	0xffffffff


	//   ....[6]....
        /*00f4*/ 	.word	0xffffffff


	//   ....[7]....
        /*00f8*/ 	.word	0xffffffff


	//   ....[8]....
        /*00fc*/ 	.word	0xffffffff


	//   ....[9]....
        /*0100*/ 	.word	0xffffffff


	//----- nvinfo : EIATTR_COOP_GROUP_INSTR_OFFSETS
	.align		4
.L_534:
        /*0104*/ 	.byte	0x04, 0x28
        /*0106*/ 	.short	(.L_536 - .L_535)


	//   ....[0]....
.L_535:
        /*0108*/ 	.word	0x00000400


	//   ....[1]....
        /*010c*/ 	.word	0x00000430


	//   ....[2]....
        /*0110*/ 	.word	0x00000470


	//   ....[3]....
        /*0114*/ 	.word	0x00000490


	//   ....[4]....
        /*0118*/ 	.word	0x000004b0


	//   ....[5]....
        /*011c*/ 	.word	0x000005d0


	//   ....[6]....
        /*0120*/ 	.word	0x00000600


	//   ....[7]....
        /*0124*/ 	.word	0x00000620


	//   ....[8]....
        /*0128*/ 	.word	0x00000640


	//   ....[9]....
        /*012c*/ 	.word	0x00000660


	//----- nvinfo : EIATTR_EXIT_INSTR_OFFSETS
	.align		4
.L_536:
        /*0130*/ 	.byte	0x04, 0x1c
        /*0132*/ 	.short	(.L_538 - .L_537)


	//   ....[0]....
.L_537:
        /*0134*/ 	.word	0x00000040


	//   ....[1]....
        /*0138*/ 	.word	0x00000850


	//----- nvinfo : EIATTR_CRS_STACK_SIZE
	.align		4
.L_538:
        /*013c*/ 	.byte	0x04, 0x1e
        /*013e*/ 	.short	(.L_540 - .L_539)
.L_539:
        /*0140*/ 	.word	0x00000000


	//----- nvinfo : EIATTR_CBANK_PARAM_SIZE
	.align		4
.L_540:
        /*0144*/ 	.byte	0x03, 0x19
        /*0146*/ 	.short	0x0048


	//----- nvinfo : EIATTR_PARAM_CBANK
	.align		4
        /*0148*/ 	.byte	0x04, 0x0a
        /*014a*/ 	.short	(.L_542 - .L_541)
	.align		4
.L_541:
        /*014c*/ 	.word	index@(.nv.constant0._ZN17fastertransformer25softmax_COL32_LE64_varlenIfEEvPaPKaPKT_iiiifPKfS8_ii)
        /*0150*/ 	.short	0x0210
        /*0152*/ 	.short	0x0048


	//----- nvinfo : EIATTR_SW_WAR
	.align		4
.L_542:
        /*0154*/ 	.byte	0x04, 0x36
        /*0156*/ 	.short	(.L_544 - .L_543)
.L_543:
        /*0158*/ 	.word	0x00000008
.L_544:


//--------------------- .nv.info._ZN17fastertransformer25softmax_COL32_LE32_varlenIfEEvPaPKaPKT_iiiifPKfS8_ii --------------------------
	.section	.nv.info._ZN17fastertransformer25softmax_COL32_LE32_varlenIfEEvPaPKaPKT_iiiifPKfS8_ii,"",@"SHT_CUDA_INFO"
	.sectionflags	@""
	.align	4


	//----- nvinfo : EIATTR_CUDA_API_VERSION
	.align		4
        /*0000*/ 	.byte	0x04, 0x37
        /*0002*/ 	.short	(.L_546 - .L_545)
.L_545:
        /*0004*/ 	.word	0x00000082


	//----- nvinfo : EIATTR_KPARAM_INFO
	.align		4
.L_546:
        /*0008*/ 	.byte	0x04, 0x17
        /*000a*/ 	.short	(.L_548 - .L_547)
.L_547:
        /*000c*/ 	.word	0x00000000
        /*0010*/ 	.short	0x000b
        /*0012*/ 	.short	0x0044
        /*0014*/ 	.byte	0x00, 0xf0, 0x11, 0x00


	//----- nvinfo : EIATTR_KPARAM_INFO
	.align		4
.L_548:
        /*0018*/ 	.byte	0x04, 0x17
        /*001a*/ 	.short	(.L_550 - .L_549)
.L_549:
        /*001c*/ 	.word	0x00000000
        /*0020*/ 	.short	0x000a
        /*0022*/ 	.short	0x0040
        /*0024*/ 	.byte	0x00, 0xf0, 0x11, 0x00


	//----- nvinfo : EIATTR_KPARAM_INFO
	.align		4
.L_550:
        /*0028*/ 	.byte	0x04, 0x17
        /*002a*/ 	.short	(.L_552 - .L_551)
.L_551:
        /*002c*/ 	.word	0x00000000
        /*0030*/ 	.short	0x0009
        /*0032*/ 	.short	0x0038
        /*0034*/ 	.byte	0x00, 0xf0, 0x21, 0x00


	//----- nvinfo : EIATTR_KPARAM_INFO
	.align		4
.L_552:
        /*0038*/ 	.byte	0x04, 0x17
        /*003a*/ 	.short	(.L_554 - .L_553)
.L_553:
        /*003c*/ 	.word	0x00000000
        /*0040*/ 	.short	0x0008
        /*0042*/ 	.short	0x0030
        /*0044*/ 	.byte	0x00, 0xf0, 0x21, 0x00


	//----- nvinfo : EIATTR_KPARAM_INFO
	.align		4
.L_554:
        /*0048*/ 	.byte	0x04, 0x17
        /*004a*/ 	.short	(.L_556 - .L_555)
.L_555:
        /*004c*/ 	.word	0x00000000
        /*0050*/ 	.short	0x0007
        /*0052*/ 	.short	0x0028
        /*0054*/ 	.byte	0x00, 0xf0, 0x11, 0x00


	//----- nvinfo : EIATTR_KPARAM_INFO
	.align		4
.L_556:
        /*0058*/ 	.byte	0x04, 0x17
        /*005a*/ 	.short	(.L_558 - .L_557)
.L_557:
        /*005c*/ 	.word	0x00000000
        /*0060*/ 	.short	0x0006
        /*0062*/ 	.short	0x0024
        /*0064*/ 	.byte	0x00, 0xf0, 0x11, 0x00


	//----- nvinfo : EIATTR_KPARAM_INFO
	.align		4
.L_558:
        /*0068*/ 	.byte	0x04, 0x17
        /*006a*/ 	.short	(.L_560 - .L_559)
.L_559:
        /*006c*/ 	.word	0x00000000
        /*0070*/ 	.short	0x0005
        /*0072*/ 	.short	0x0020
        /*0074*/ 	.byte	0x00, 0xf0, 0x11, 0x00


	//----- nvinfo : EIATTR_KPARAM_INFO
	.align		4
.L_560:
        /*0078*/ 	.byte	0x04, 0x17
        /*007a*/ 	.short	(.L_562 - .L_561)
.L_561:
        /*007c*/ 	.word	0x00000000
        /*0080*/ 	.short	0x0004
        /*0082*/ 	.short	0x001c
        /*0084*/ 	.byte	0x00, 0xf0, 0x11, 0x00


	//----- nvinfo : EIATTR_KPARAM_INFO
	.align		4
.L_562:
        /*0088*/ 	.byte	0x04, 0x17
        /*008a*/ 	.short	(.L_564 - .L_563)
.L_563:
        /*008c*/ 	.word	0x00000000
        /*0090*/ 	.short	0x0003
        /*0092*/ 	.short	0x0018
        /*0094*/ 	.byte	0x00, 0xf0, 0x11, 0x00


	//----- nvinfo : EIATTR_KPARAM_INFO
	.align		4
.L_564:
        /*0098*/ 	.byte	0x04, 0x17
        /*009a*/ 	.short	(.L_566 - .L_565)
.L_565:
        /*009c*/ 	.word	0x00000000
        /*00a0*/ 	.short	0x0002
        /*00a2*/ 	.short	0x0010
        /*00a4*/ 	.byte	0x00, 0xf0, 0x21, 0x00


	//----- nvinfo : EIATTR_KPARAM_INFO
	.align		4
.L_566:
        /*00a8*/ 	.byte	0x04, 0x17
        /*00aa*/ 	.short	(.L_568 - .L_567)
.L_567:
        /*00ac*/ 	.word	0x00000000
        /*00b0*/ 	.short	0x0001
        /*00b2*/ 	.short	0x0008
        /*00b4*/ 	.byte	0x00, 0xf0, 0x21, 0x00


	//----- nvinfo : EIATTR_KPARAM_INFO
	.align		4
.L_568:
        /*00b8*/ 	.byte	0x04, 0x17
        /*00ba*/ 	.short	(.L_570 - .L_569)
.L_569:
        /*00bc*/ 	.word	0x00000000
        /*00c0*/ 	.short	0x0000
        /*00c2*/ 	.short	0x0000
        /*00c4*/ 	.byte	0x00, 0xf0, 0x21, 0x00


	//----- nvinfo : EIATTR_SPARSE_MMA_MASK
	.align		4
.L_570:
        /*00c8*/ 	.byte	0x03, 0x50
        /*00ca*/ 	.short	0x0000


	//----- nvinfo : EIATTR_MAXREG_COUNT
	.align		4
        /*00cc*/ 	.byte	0x03, 0x1b
        /*00ce*/ 	.short	0x00ff


	//----- nvinfo : EIATTR_NUM_BARRIERS
	.align		4
        /*00d0*/ 	.byte	0x02, 0x4c
        /*00d2*/ 	.byte	0x01
	.zero		1


	//----- nvinfo : EIATTR_MERCURY_ISA_VERSION
	.align		4
        /*00d4*/ 	.byte	0x03, 0x5f
        /*00d6*/ 	.short	0x0101


	//----- nvinfo : EIATTR_COOP_GROUP_MASK_REGIDS
	.align		4
        /*00d8*/ 	.byte	0x04, 0x29
        /*00da*/ 	.short	(.L_572 - .L_571)


	//   ....[0]....
.L_571:
        /*00dc*/ 	.word	0xffffffff


	//   ....[1]....
        /*00e0*/ 	.word	0xffffffff


	//   ....[2]....
        /*00e4*/ 	.word	0xffffffff


	//   ....[3]....
        /*00e8*/ 	.word	0xffffffff


	//   ....[4]....
        /*00ec*/ 	.word	0xffffffff


	//   ....[5]....
        /*00f0*/ 	.word	0xffffffff


	//   ....[6]....
        /*00f4*/ 	.word	0xffffffff


	//   ....[7]....
        /*00f8*/ 	.word	0xffffffff


	//   ....[8]....
        /*00fc*/ 	.word	0xffffffff


	//   ....[9]....
        /*0100*/ 	.word	0xffffffff


	//   ....[10]....
        /*0104*/ 	.word	0xffffffff


	//   ....[11]....
        /*0108*/ 	.word	0xffffffff


	//   ....[12]....
        /*010c*/ 	.word	0xffffffff


	//   ....[13]....
        /*0110*/ 	.word	0xffffffff


	//   ....[14]....
        /*0114*/ 	.word	0xffffffff


	//   ....[15]....
        /*0118*/ 	.word	0xffffffff


	//   ....[16]....
        /*011c*/ 	.word	0xffffffff


	//   ....[17]....
        /*0120*/ 	.word	0xffffffff


	//   ....[18]....
        /*0124*/ 	.word	0xffffffff


	//   ....[19]....
        /*0128*/ 	.word	0xffffffff


	//----- nvinfo : EIATTR_COOP_GROUP_INSTR_OFFSETS
	.align		4
.L_572:
        /*012c*/ 	.byte	0x04, 0x28
        /*012e*/ 	.short	(.L_574 - .L_573)


	//   ....[0]....
.L_573:
        /*0130*/ 	.word	0x000004f0


	//   ....[1]....
        /*0134*/ 	.word	0x00000520


	//   ....[2]....
        /*0138*/ 	.word	0x00000550


	//   ....[3]....
        /*013c*/ 	.word	0x00000570


	//   ....[4]....
        /*0140*/ 	.word	0x00000590


	//   ....[5]....
        /*0144*/ 	.word	0x00000630


	//   ....[6]....
        /*0148*/ 	.word	0x00000670


	//   ....[7]....
        /*014c*/ 	.word	0x00000690


	//   ....[8]....
        /*0150*/ 	.word	0x000006b0


	//   ....[9]....
        /*0154*/ 	.word	0x000006d0


	//   ....[10]....
        /*0158*/ 	.word	0x00000720


	//   ....[11]....
        /*015c*/ 	.word	0x00000740


	//   ....[12]....
        /*0160*/ 	.word	0x00000760


	//   ....[13]....
        /*0164*/ 	.word	0x00000780


	//   ....[14]....
        /*0168*/ 	.word	0x000007a0


	//   ....[15]....
        /*016c*/ 	.word	0x000007d0


	//   ....[16]....
        /*0170*/ 	.word	0x000007f0


	//   ....[17]....
        /*0174*/ 	.word	0x00000810


	//   ....[18]....
        /*0178*/ 	.word	0x00000830


	//   ....[19]....
        /*017c*/ 	.word	0x00000850


	//----- nvinfo : EIATTR_EXIT_INSTR_OFFSETS
	.align		4
.L_574:
        /*0180*/ 	.byte	0x04, 0x1c
        /*0182*/ 	.short	(.L_576 - .L_575)


	//   ....[0]....
.L_575:
        /*0184*/ 	.word	0x00000040


	//   ....[1]....
        /*0188*/ 	.word	0x00000a10


	//----- nvinfo : EIATTR_CRS_STACK_SIZE
	.align		4
.L_576:
        /*018c*/ 	.byte	0x04, 0x1e
        /*018e*/ 	.short	(.L_578 - .L_577)
.L_577:
        /*0190*/ 	.word	0x00000000


	//----- nvinfo : EIATTR_CBANK_PARAM_SIZE
	.align		4
.L_578:
        /*0194*/ 	.byte	0x03, 0x19
        /*0196*/ 	.short	0x0048


	//----- nvinfo : EIATTR_PARAM_CBANK
	.align		4
        /*0198*/ 	.byte	0x04, 0x0a
        /*019a*/ 	.short	(.L_580 - .L_579)
	.align		4
.L_579:
        /*019c*/ 	.word	index@(.nv.constant0._ZN17fastertransformer25softmax_COL32_LE32_varlenIfEEvPaPKaPKT_iiiifPKfS8_ii)
        /*01a0*/ 	.short	0x0210
        /*01a2*/ 	.short	0x0048


	//----- nvinfo : EIATTR_SW_WAR
	.align		4
.L_580:
        /*01a4*/ 	.byte	0x04, 0x36
        /*01a6*/ 	.short	(.L_582 - .L_581)
.L_581:
        /*01a8*/ 	.word	0x00000008
.L_582:


//--------------------- .nv.info._ZN17fastertransformer13softmax_COL32I6__halfEEvPaPKiPKT_iiifPKfS9_S9_ii --------------------------
	.section	.nv.info._ZN17fastertransformer13softmax_COL32I6__halfEEvPaPKiPKT_iiifPKfS9_S9_ii,"",@"SHT_CUDA_INFO"
	.sectionflags	@""
	.align	4


	//----- nvinfo : EIATTR_CUDA_API_VERSION
	.align		4
        /*0000*/ 	.byte	0x04, 0x37
        /*0002*/ 	.short	(.L_584 - .L_583)
.L_583:
        /*0004*/ 	.word	0x00000082


	//----- nvinfo : EIATTR_KPARAM_INFO
	.align		4
.L_584:
        /*0008*/ 	.byte	0x04, 0x17
        /*000a*/ 	.short	(.L_586 - .L_585)
.L_585:
        /*000c*/ 	.word	0x00000000
        /*0010*/ 	.short	0x000b
        /*0012*/ 	.short	0x0044
        /*0014*/ 	.byte	0x00, 0xf0, 0x11, 0x00


	//----- nvinfo : EIATTR_KPARAM_INFO
	.align		4
.L_586:
        /*0018*/ 	.byte	0x04, 0x17
        /*001a*/ 	.short	(.L_588 - .L_587)
.L_587:
        /*001c*/ 	.word	0x00000000
        /*0020*/ 	.short	0x000a
        /*0022*/ 	.short	0x0040
        /*0024*/ 	.byte	0x00, 0xf0, 0x11, 0x00


	//----- nvinfo : EIATTR_KPARAM_INFO
	.align		4
.L_588:
        /*0028*/ 	.byte	0x04, 0x17
        /*002a*/ 	.short	(.L_590 - .L_589)
.L_589:
        /*002c*/ 	.word	0x00000000
        /*0030*/ 	.short	0x0009
        /*0032*/ 	.short	0x0038
        /*0034*/ 	.byte	0x00, 0xf0, 0x21, 0x00


	//----- nvinfo : EIATTR_KPARAM_INFO
	.align		4
.L_590:
        /*0038*/ 	.byte	0x04, 0x17
        /*003a*/ 	.short	(.L_592 - .L_591)
.L_591:
        /*003c*/ 	.word	0x00000000
        /*0040*/ 	.short	0x0008
        /*0042*/ 	.short	0x0030
        /*0044*/ 	.byte	0x00, 0xf0, 0x21, 0x00


	//----- nvinfo : EIATTR_KPARAM_INFO
	.align		4
.L_592:
        /*0048*/ 	.byte	0x04, 0x17
        /*004a*/ 	.short	(.L_594 - .L_593)
.L_593:
        /*004c*/ 	.word	0x00000000
        /*0050*/ 	.short	0x0007
        /*0052*/ 	.short	0x0028
        /*0054*/ 	.byte	0x00, 0xf0, 0x21, 0x00


	//----- nvinfo : EIATTR_KPARAM_INFO
	.align		4
.L_594:
        /*0058*/ 	.byte	0x04, 0x17
        /*005a*/ 	.short	(.L_596 - .L_595)
.L_595:
        /*005c*/ 	.word	0x00000000
        /*0060*/ 	.short	0x0006
        /*0062*/ 	.short	0x0024
        /*0064*/ 	.byte	0x00, 0xf0, 0x11, 0x00


	//----- nvinfo : EIATTR_KPARAM_INFO
	.align		4
.L_596:
        /*0068*/ 	.byte	0x04, 0x17
        /*006a*/ 	.short	(.L_598 - .L_597)
.L_597:
        /*006c*/ 	.word	0x00000000
        /*0070*/ 	.short	0x0005
        /*0072*/ 	.short	0x0020
        /*0074*/ 	.byte	0x00, 0xf0, 0x11, 0x00


	//----- nvinfo : EIATTR_KPARAM_INFO
	.align		4
.L_598:
        /*0078*/ 	.byte	0x04, 0x17
        /*007a*/ 	.short	(.L_600 - .L_599)
.L_599:
        /*007c*/ 	.word	0x00000000
        /*0080*/ 	.short	0x0004
        /*0082*/ 	.short	0x001c
        /*0084*/ 	.byte	0x00, 0xf0, 0x11, 0x00


	//----- nvinfo : EIATTR_KPARAM_INFO
	.align		4
.L_600:
        /*0088*/ 	.byte	0x04, 0x17
        /*008a*/ 	.short	(.L_602 - .L_601)
.L_601:
        /*008c*/ 	.word	0x00000000
        /*0090*/ 	.short	0x0003
        /*0092*/ 	.short	0x0018
        /*0094*/ 	.byte	0x00, 0xf0, 0x11, 0x00


	//----- nvinfo : EIATTR_KPARAM_INFO
	.align		4
.L_602:
        /*0098*/ 	.byte	0x04, 0x17
        /*009a*/ 	.short	(.L_604 - .L_603)
.L_603:
        /*009c*/ 	.word	0x00000000
        /*00a0*/ 	.short	0x0002
        /*00a2*/ 	.short	0x0010
        /*00a4*/ 	.byte	0x00, 0xf0, 0x21, 0x00


	//----- nvinfo : EIATTR_KPARAM_INFO
	.align		4
.L_604:
        /*00a8*/ 	.byte	0x04, 0x17
        /*00aa*/ 	.short	(.L_606 - .L_605)
.L_605:
        /*00ac*/ 	.word	0x00000000
        /*00b0*/ 	.short	0x0001
        /*00b2*/ 	.short	0x0008
        /*00b4*/ 	.byte	0x00, 0xf0, 0x21, 0x00


	//----- nvinfo : EIATTR_KPARAM_INFO
	.align		4
.L_606:
        /*00b8*/ 	.byte	0x04, 0x17
        /*00ba*/ 	.short	(.L_608 - .L_607)
.L_607:
        /*00bc*/ 	.word	0x00000000
        /*00c0*/ 	.short	0x0000
        /*00c2*/ 	.short	0x0000
        /*00c4*/ 	.byte	0x00, 0xf0, 0x21, 0x00


	//----- nvinfo : EIATTR_SPARSE_MMA_MASK
	.align		4
.L_608:
        /*00c8*/ 	.byte	0x03, 0x50
        /*00ca*/ 	.short	0x0000


	//----- nvinfo : EIATTR_MAXREG_COUNT
	.align		4
        /*00cc*/ 	.byte	0x03, 0x1b
        /*00ce*/ 	.short	0x00ff


	//----- nvinfo : EIATTR_NUM_BARRIERS
	.align		4
        /*00d0*/ 	.byte	0x02, 0x4c
        /*00d2*/ 	.byte	0x01
	.zero		1


	//----- nvinfo : EIATTR_MERCURY_ISA_VERSION
	.align		4
        /*00d4*/ 	.byte	0x03, 0x5f
        /*00d6*/ 	.short	0x0101


	//----- nvinfo : EIATTR_COOP_GROUP_MASK_REGIDS
	.align		4
        /*00d8*/ 	.byte	0x04, 0x29
        /*00da*/ 	.short	(.L_610 - .L_609)


	//   ....[0]....
.L_609:
        /*00dc*/ 	.word	0xffffffff


	//   ....[1]....
        /*00e0*/ 	.word	0xffffffff


	//   ....[2]....
        /*00e4*/ 	.word	0xffffffff


	//   ....[3]....
        /*00e8*/ 	.word	0xffffffff


	//   ....[4]....
        /*00ec*/ 	.word	0xffffffff


	//   ....[5]....
        /*00f0*/ 	.word	0xffffffff


	//   ....[6]....
        /*00f4*/ 	.word	0xffffffff


	//   ....[7]....
        /*00f8*/ 	.word	0xffffffff


	//   ....[8]....
        /*00fc*/ 	.word	0xffffffff


	//   ....[9]....
        /*0100*/ 	.word	0xffffffff


	//   ....[10]....
        /*0104*/ 	.word	0xffffffff


	//   ....[11]....
        /*0108*/ 	.word	0xffffffff


	//   ....[12]....
        /*010c*/ 	.word	0xffffffff


	//   ....[13]....
        /*0110*/ 	.word	0xffffffff


	//   ....[14]....
        /*0114*/ 	.word	0xffffffff


	//   ....[15]....
        /*0118*/ 	.word	0xffffffff


	//   ....[16]....
        /*011c*/ 	.word	0xffffffff


	//   ....[17]....
        /*0120*/ 	.word	0xffffffff


	//   ....[18]....
        /*0124*/ 	.word	0xffffffff


	//   ....[19]....
        /*0128*/ 	.word	0xffffffff


	//   ....[20]....
        /*012c*/ 	.word	0xffffffff


	//   ....[21]....
        /*0130*/ 	.word	0xffffffff


	//   ....[22]....
        /*0134*/ 	.word	0xffffffff


	//   ....[23]....
        /*0138*/ 	.word	0xffffffff


	//   ....[24]....
        /*013c*/ 	.word	0xffffffff


	//   ....[25]....
        /*0140*/ 	.word	0xffffffff


	//   ....[26]....
        /*0144*/ 	.word	0xffffffff


	//   ....[27]....
        /*0148*/ 	.word	0xffffffff


	//   ....[28]....
        /*014c*/ 	.word	0xffffffff


	//   ....[29]....
        /*0150*/ 	.word	0xffffffff


	//----- nvinfo : EIATTR_COOP_GROUP_INSTR_OFFSETS
	.align		4
.L_610:
        /*0154*/ 	.byte	0x04, 0x28
        /*0156*/ 	.short	(.L_612 - .L_611)


	//   ....[0]....
.L_611:
        /*0158*/ 	.word	0x00000640


	//   ....[1]....
        /*015c*/ 	.word	0x000006a0


	//   ....[2]....
        /*0160*/ 	.word	0x000006c0


	//   ....[3]....
        /*0164*/ 	.word	0x000006e0


	//   ....[4]....
        /*0168*/ 	.word	0x00000700


	//   ....[5]....
        /*016c*/ 	.word	0x00000750


	//   ....[6]....
        /*0170*/ 	.word	0x00000770


	//   ....[7]....
        /*0174*/ 	.word	0x00000790


	//   ....[8]....
        /*0178*/ 	.word	0x000007b0


	//   ....[9]....
        /*017c*/ 	.word	0x000007d0


	//   ....[10]....
        /*0180*/ 	.word	0x00000800


	//   ....[11]....
        /*0184*/ 	.word	0x00000820


	//   ....[12]....
        /*0188*/ 	.word	0x00000840


	//   ....[13]....
        /*018c*/ 	.word	0x00000860


	//   ....[14]....
        /*0190*/ 	.word	0x00000880


	//   ....[15]....
        /*0194*/ 	.word	0x00000a90


	//   ....[16]....
        /*0198*/ 	.word	0x00000ae0


	//   ....[17]....
        /*019c*/ 	.word	0x00000b10


	//   ....[18]....
        /*01a0*/ 	.word	0x00000b30


	//   ....[19]....
        /*01a4*/ 	.word	0x00000b50


	//   ....[20]....
        /*01a8*/ 	.word	0x00000ba0


	//   ....[21]....
        /*01ac*/ 	.word	0x00000bc0


	//   ....[22]....
        /*01b0*/ 	.word	0x00000be0


	//   ....[23]....
        /*01b4*/ 	.word	0x00000c00


	//   ....[24]....
        /*01b8*/ 	.word	0x00000c20


	//   ....[25]....
        /*01bc*/ 	.word	0x00000c50


	//   ....[26]....
        /*01c0*/ 	.word	0x00000c70


	//   ....[27]....
        /*01c4*/ 	.word	0x00000c90


	//   ....[28]....
        /*01c8*/ 	.word	0x00000cb0


	//   ....[29]....
        /*01cc*/ 	.word	0x00000cd0


	//----- nvinfo : EIATTR_EXIT_INSTR_OFFSETS
	.align		4
.L_612:
        /*01d0*/ 	.byte	0x04, 0x1c
        /*01d2*/ 	.short	(.L_614 - .L_613)


	//   ....[0]....
.L_613:
        /*01d4*/ 	.word	0x00000060


	//   ....[1]....
        /*01d8*/ 	.word	0x00000f60


	//----- nvinfo : EIATTR_CRS_STACK_SIZE
	.align		4
.L_614:
        /*01dc*/ 	.byte	0x04, 0x1e
        /*01de*/ 	.short	(.L_616 - .L_615)
.L_615:
        /*01e0*/ 	.word	0x00000000


	//----- nvinfo : EIATTR_CBANK_PARAM_SIZE
	.align		4
.L_616:
        /*01e4*/ 	.byte	0x03, 0x19
        /*01e6*/ 	.short	0x0048


	//----- nvinfo : EIATTR_PARAM_CBANK
	.align		4
        /*01e8*/ 	.byte	0x04, 0x0a
        /*01ea*/ 	.short	(.L_618 - .L_617)
	.align		4
.L_617:
        /*01ec*/ 	.word	index@(.nv.constant0._ZN17fastertransformer13softmax_COL32I6__halfEEvPaPKiPKT_iiifPKfS9_S9_ii)
        /*01f0*/ 	.short	0x0210
        /*01f2*/ 	.short	0x0048


	//----- nvinfo : EIATTR_SW_WAR
	.align		4
.L_618:
        /*01f4*/ 	.byte	0x04, 0x36
        /*01f6*/ 	.short	(.L_620 - .L_619)
.L_619:
        /*01f8*/ 	.word	0x00000008
.L_620:


//--------------------- .nv.info._ZN17fastertransformer18softmax_COL32_LE64I6__halfEEvPaPKiPKT_iiifPKfS9_S9_ii --------------------------
	.section	.nv.info._ZN17fastertransformer18softmax_COL32_LE64I6__halfEEvPaPKiPKT_iiifPKfS9_S9_ii,"",@"SHT_CUDA_INFO"
	.sectionflags	@""
	.align	4


	//----- nvinfo : EIATTR_CUDA_API_VERSION
	.align		4
        /*0000*/ 	.byte	0x04, 0x37
        /*0002*/ 	.short	(.L_622 - .L_621)
.L_621:
        /*0004*/ 	.word	0x00000082


	//----- nvinfo : EIATTR_KPARAM_INFO
	.align		4
.L_622:
        /*0008*/ 	.byte	0x04, 0x17
        /*000a*/ 	.short	(.L_624 - .L_623)
.L_623:
        /*000c*/ 	.word	0x00000000
        /*0010*/ 	.short	0x000b
        /*0012*/ 	.short	0x0044
        /*0014*/ 	.byte	0x00, 0xf0, 0x11, 0x00


	//----- nvinfo : EIATTR_KPARAM_INFO
	.align		4
.L_624:
        /*0018*/ 	.byte	0x04, 0x17
        /*001a*/ 	.short	(.L_626 - .L_625)
.L_625:
        /*001c*/ 	.word	0x00000000
        /*0020*/ 	.short	0x000a
        /*0022*/ 	.short	0x0040
        /*0024*/ 	.byte	0x00, 0xf0, 0x11, 0x00


	//----- nvinfo : EIATTR_KPARAM_INFO
	.align		4
.L_626:
        /*0028*/ 	.byte	0x04, 0x17
        /*002a*/ 	.short	(.L_628 - .L_627)
.L_627:
        /*002c*/ 	.word	0x00000000
        /*0030*/ 	.short	0x0009
        /*0032*/ 	.short	0x0038
        /*0034*/ 	.byte	0x00, 0xf0, 0x21, 0x00


	//----- nvinfo : EIATTR_KPARAM_INFO
	.align		4
.L_628:
        /*0038*/ 	.byte	0x04, 0x17
        /*003a*/ 	.short	(.L_630 - .L_629)
.L_629:
        /*003c*/ 	.word	0x00000000
        /*0040*/ 	.short	0x0008
        /*0042*/ 	.short	0x0030
        /*0044*/ 	.byte	0x00, 0xf0, 0x21, 0x00


	//----- nvinfo : EIATTR_KPARAM_INFO
	.align		4
.L_630:
        /*0048*/ 	.byte	0x04, 0x17
        /*004a*/ 	.short	(.L_632 - .L_631)
.L_631:
        /*004c*/ 	.word	0x00000000
        /*0050*/ 	.short	0x0007
        /*0052*/ 	.short	0x0028
        /*0054*/ 	.byte	0x00, 0xf0, 0x21, 0x00


	//----- nvinfo : EIATTR_KPARAM_INFO
	.align		4
.L_632:
        /*0058*/ 	.byte	0x04, 0x17
        /*005a*/ 	.short	(.L_634 - .L_633)
.L_633:
        /*005c*/ 	.word	0x00000000
        /*0060*/ 	.short	0x0006
        /*0062*/ 	.short	0x0024
        /*0064*/ 	.byte	0x00, 0xf0, 0x11, 0x00


	//----- nvinfo : EIATTR_KPARAM_INFO
	.align		4
.L_634:
        /*0068*/ 	.byte	0x04, 0x17
        /*006a*/ 	.short	(.L_636 - .L_635)
.L_635:
        /*006c*/ 	.word	0x00000000
        /*0070*/ 	.short	0x0005
        /*0072*/ 	.short	0x0020
        /*0074*/ 	.byte	0x00, 0xf0, 0x11, 0x00


	//----- nvinfo : EIATTR_KPARAM_INFO
	.align		4
.L_636:
        /*0078*/ 	.byte	0x04, 0x17
        /*007a*/ 	.short	(.L_638 - .L_637)
.L_637:
        /*007c*/ 	.word	0x00000000
        /*0080*/ 	.short	0x0004
        /*0082*/ 	.short	0x001c
        /*0084*/ 	.byte	0x00, 0xf0, 0x11, 0x00


	//----- nvinfo : EIATTR_KPARAM_INFO
	.align		4
.L_638:
        /*0088*/ 	.byte	0x04, 0x17
        /*008a*/ 	.short	(.L_640 - .L_639)
.L_639:
        /*008c*/ 	.word	0x00000000
        /*0090*/ 	.short	0x0003
        /*0092*/ 	.short	0x0018
        /*0094*/ 	.byte	0x00, 0xf0, 0x11, 0x00


	//----- nvinfo : EIATTR_KPARAM_INFO
	.align		4
.L_640:
        /*0098*/ 	.byte	0x04, 0x17
        /*009a*/ 	.short	(.L_642 - .L_641)
.L_641:
        /*009c*/ 	.word	0x00000000
        /*00a0*/ 	.short	0x0002
        /*00a2*/ 	.short	0x0010
        /*00a4*/ 	.byte	0x00, 0xf0, 0x21, 0x00


	//----- nvinfo : EIATTR_KPARAM_INFO
	.align		4
.L_642:
        /*00a8*/ 	.byte	0x04, 0x17
        /*00aa*/ 	.short	(.L_644 - .L_643)
.L_643:
        /*00ac*/ 	.word	0x00000000
        /*00b0*/ 	.short	0x0001
        /*00b2*/ 	.short	0x0008
        /*00b4*/ 	.byte	0x00, 0xf0, 0x21, 0x00


	//----- nvinfo : EIATTR_KPARAM_INFO
	.align		4
.L_644:
        /*00b8*/ 	.byte	0x04, 0x17
        /*00ba*/ 	.short	(.L_646 - .L_645)
.L_645:
        /*00bc*/ 	.word	0x00000000
        /*00c0*/ 	.short	0x0000
        /*00c2*/ 	.short	0x0000
        /*00c4*/ 	.byte	0x00, 0xf0, 0x21, 0x00


	//----- nvinfo : EIATTR_SPARSE_MMA_MASK
	.align		4
.L_646:
        /*00c8*/ 	.byte	0x03, 0x50
        /*00ca*/ 	.short	0x0000


	//----- nvinfo : EIATTR_MAXREG_COUNT
	.align		4
        /*00cc*/ 	.byte	0x03, 0x1b
        /*00ce*/ 	.short	0x00ff


	//----- nvinfo : EIATTR_NUM_BARRIERS
	.align		4
        /*00d0*/ 	.byte	0x02, 0x4c
        /*00d2*/ 	.byte	0x01
	.zero		1


	//----- nvinfo : EIATTR_MERCURY_ISA_VERSION
	.align		4
        /*00d4*/ 	.byte	0x03, 0x5f
        /*00d6*/ 	.short	0x0101


	//----- nvinfo : EIATTR_COOP_GROUP_MASK_REGIDS
	.align		4
        /*00d8*/ 	.byte	0x04, 0x29
        /*00da*/ 	.short	(.L_648 - .L_647)


	//   ....[0]....
.L_647:
        /*00dc*/ 	.word	0xffffffff


	//   ....[1]....
        /*00e0*/ 	.word	0xffffffff


	//   ....[2]....
        /*00e4*/ 	.word	0xffffffff


	//   ....[3]....
        /*00e8*/ 	.word	0xffffffff


	//   ....[4]....
        /*00ec*/ 	.word	0xffffffff


	//   ....[5]....
        /*00f0*/ 	.word	0xffffffff


	//   ....[6]....
        /*00f4*/ 	.word	0xffffffff


	//   ....[7]....
        /*00f8*/ 	.word	0xffffffff


	//   ....[8]....
        /*00fc*/ 	.word	0xffffffff


	//   ....[9]....
        /*0100*/ 	.word	0xffffffff


	//   ....[10]....
        /*0104*/ 	.word	0xffffffff


	//   ....[11]....
        /*0108*/ 	.word	0xffffffff


	//   ....[12]....
        /*010c*/ 	.word	0xffffffff


	//   ....[13]....
        /*0110*/ 	.word	0xffffffff


	//   ....[14]....
        /*0114*/ 	.word	0xffffffff


	//   ....[15]....
        /*0118*/ 	.word	0xffffffff


	//   ....[16]....
        /*011c*/ 	.word	0xffffffff


	//   ....[17]....
        /*0120*/ 	.word	0xffffffff


	//   ....[18]....
        /*0124*/ 	.word	0xffffffff


	//   ....[19]....
        /*0128*/ 	.word	0xffffffff


	//   ....[20]....
        /*012c*/ 	.word	0xffffffff


	//   ....[21]....
        /*0130*/ 	.word	0xffffffff


	//   ....[22]....
        /*0134*/ 	.word	0xffffffff


	//   ....[23]....
        /*0138*/ 	.word	0xffffffff


	//   ....[24]....
        /*013c*/ 	.word	0xffffffff


	//   ....[25]....
        /*0140*/ 	.word	0xffffffff


	//   ....[26]....
        /*0144*/ 	.word	0xffffffff


	//   ....[27]....
        /*0148*/ 	.word	0xffffffff


	//   ....[28]....
        /*014c*/ 	.word	0xffffffff


	//   ....[29]....
        /*0150*/ 	.word	0xffffffff


	//----- nvinfo : EIATTR_COOP_GROUP_INSTR_OFFSETS
	.align		4
.L_648:
        /*0154*/ 	.byte	0x04, 0x28
        /*0156*/ 	.short	(.L_650 - .L_649)


	//   ....[0]....
.L_649:
        /*0158*/ 	.word	0x000004f0


	//   ....[1]....
        /*015c*/ 	.word	0x00000550


	//   ....[2]....
        /*0160*/ 	.word	0x00000570


	//   ....[3]....
        /*0164*/ 	.word	0x00000590


	//   ....[4]....
        /*0168*/ 	.word	0x000005b0


	//   ....[5]....
        /*016c*/ 	.word	0x00000600


	//   ....[6]....
        /*0170*/ 	.word	0x00000620


	//   ....[7]....
        /*0174*/ 	.word	0x00000640


	//   ....[8]....
        /*0178*/ 	.word	0x00000660


	//   ....[9]....
        /*017c*/ 	.word	0x00000680


	//   ....[10]....
        /*0180*/ 	.word	0x000006b0


	//   ....[11]....
        /*0184*/ 	.word	0x000006d0


	//   ....[12]....
        /*0188*/ 	.word	0x000006f0


	//   ....[13]....
        /*018c*/ 	.word	0x00000710


	//   ....[14]....
        /*0190*/ 	.word	0x00000730


	//   ....[15]....
        /*0194*/ 	.word	0x000008c0


	//   ....[16]....
        /*0198*/ 	.word	0x00000910


	//   ....[17]....
        /*019c*/ 	.word	0x00000940


	//   ....[18]....
        /*01a0*/ 	.word	0x00000960


	//   ....[19]....
        /*01a4*/ 	.word	0x00000980


	//   ....[20]....
        /*01a8*/ 	.word	0x000009d0


	//   ....[21]....
        /*01ac*/ 	.word	0x000009f0


	//   ....[22]....
        /*01b0*/ 	.word	0x00000a10


	//   ....[23]....
        /*01b4*/ 	.word	0x00000a30


	//   ....[24]....
        /*01b8*/ 	.word	0x00000a50


	//   ....[25]....
        /*01bc*/ 	.word	0x00000a80


	//   ....[26]....
        /*01c0*/ 	.word	0x00000aa0


	//   ....[27]....
        /*01c4*/ 	.word	0x00000ac0


	//   ....[28]....
        /*01c8*/ 	.word	0x00000ae0


	//   ....[29]....
        /*01cc*/ 	.word	0x00000b00


	//----- nvinfo : EIATTR_EXIT_INSTR_OFFSETS
	.align		4
.L_650:
        /*01d0*/ 	.byte	0x04, 0x1c
        /*01d2*/ 	.short	(.L_652 - .L_651)


	//   ....[0]....
.L_651:
        /*01d4*/ 	.word	0x00000060


	//   ....[1]....
        /*01d8*/ 	.word	0x00000d30


	//----- nvinfo : EIATTR_CRS_STACK_SIZE
	.align		4
.L_652:
        /*01dc*/ 	.byte	0x04, 0x1e
        /*01de*/ 	.short	(.L_654 - .L_653)
.L_653:
        /*01e0*/ 	.word	0x00000000


	//----- nvinfo : EIATTR_CBANK_PARAM_SIZE
	.align		4
.L_654:
        /*01e4*/ 	.byte	0x03, 0x19
        /*01e6*/ 	.short	0x0048


	//----- nvinfo : EIATTR_PARAM_CBANK
	.align		4
        /*01e8*/ 	.byte	0x04, 0x0a
        /*01ea*/ 	.short	(.L_656 - .L_655)
	.align		4
.L_655:
        /*01ec*/ 	.word	index@(.nv.constant0._ZN17fastertransformer18softmax_COL32_LE64I6__halfEEvPaPKiPKT_iiifPKfS9_S9_ii)
        /*01f0*/ 	.short	0x0210
        /*01f2*/ 	.short	0x0048


	//----- nvinfo : EIATTR_SW_WAR
	.align		4
.L_656:
        /*01f4*/ 	.byte	0x04, 0x36
        /*01f6*/ 	.short	(.L_658 - .L_657)
.L_657:
        /*01f8*/ 	.word	0x00000008
.L_658:


//--------------------- .nv.info._ZN17fastertransformer18softmax_COL32_LE32I6__halfEEvPaPKiPKT_iiifPKfS9_S9_ii --------------------------
	.section	.nv.info._ZN17fastertransformer18softmax_COL32_LE32I6__halfEEvPaPKiPKT_iiifPKfS9_S9_ii,"",@"SHT_CUDA_INFO"
	.sectionflags	@""
	.align	4


	//----- nvinfo : EIATTR_CUDA_API_VERSION
	.align		4
        /*0000*/ 	.byte	0x04, 0x37
        /*0002*/ 	.short	(.L_660 - .L_659)
.L_659:
        /*0004*/ 	.word	0x00000082


	//----- nvinfo : EIATTR_KPARAM_INFO
	.align		4
.L_660:
        /*0008*/ 	.byte	0x04, 0x17
        /*000a*/ 	.short	(.L_662 - .L_661)
.L_661:
        /*000c*/ 	.word	0x00000000
        /*0010*/ 	.short	0x000b
        /*0012*/ 	.short	0x0044
        /*0014*/ 	.byte	0x00, 0xf0, 0x11, 0x00


	//----- nvinfo : EIATTR_KPARAM_INFO
	.align		4
.L_662:
        /*0018*/ 	.byte	0x04, 0x17
        /*001a*/ 	.short	(.L_664 - .L_663)
.L_663:
        /*001c*/ 	.word	0x00000000
        /*0020*/ 	.short	0x000a
        /*0022*/ 	.short	0x0040
        /*0024*/ 	.byte	0x00, 0xf0, 0x11, 0x00


	//----- nvinfo : EIATTR_KPARAM_INFO
	.align		4
.L_664:
        /*0028*/ 	.byte	0x04, 0x17
        /*002a*/ 	.short	(.L_666 - .L_665)
.L_665:
        /*002c*/ 	.word	0x00000000
        /*0030*/ 	.short	0x0009
        /*0032*/ 	.short	0x0038
        /*0034*/ 	.byte	0x00, 0xf0, 0x21, 0x00


	//----- nvinfo : EIATTR_KPARAM_INFO
	.align		4
.L_666:
        /*0038*/ 	.byte	0x04, 0x17
        /*003a*/ 	.short	(.L_668 - .L_667)
.L_667:
        /*003c*/ 	.word	0x00000000
        /*0040*/ 	.short	0x0008
        /*0042*/ 	.short	0x0030
        /*0044*/ 	.byte	0x00, 0xf0, 0x21, 0x00


	//----- nvinfo : EIATTR_KPARAM_INFO
	.align		4
.L_668:
        /*0048*/ 	.byte	0x04, 0x17
        /*004a*/ 	.short	(.L_670 - .L_669)
.L_669:
        /*004c*/ 	.word	0x00000000
        /*0050*/ 	.short	0x0007
        /*0052*/ 	.short	0x0028
        /*0054*/ 	.byte	0x00, 0xf0, 0x21, 0x00


	//----- nvinfo : EIATTR_KPARAM_INFO
	.align		4
.L_670:
        /*0058*/ 	.byte	0x04, 0x17
        /*005a*/ 	.short	(.L_672 - .L_671)
.L_671:
        /*005c*/ 	.word	0x00000000
        /*0060*/ 	.short	0x0006
        /*0062*/ 	.short	0x0024
        /*0064*/ 	.byte	0x00, 0xf0, 0x11, 0x00


	//----- nvinfo : EIATTR_KPARAM_INFO
	.align		4
.L_672:
        /*0068*/ 	.byte	0x04, 0x17
        /*006a*/ 	.short	(.L_674 - .L_673)
.L_673:
        /*006c*/ 	.word	0x00000000
        /*0070*/ 	.short	0x0005
        /*0072*/ 	.short	0x0020
        /*0074*/ 	.byte	0x00, 0xf0, 0x11, 0x00


	//----- nvinfo : EIATTR_KPARAM_INFO
	.align		4
.L_674:
        /*0078*/ 	.byte	0x04, 0x17
        /*007a*/ 	.short	(.L_676 - .L_675)
.L_675:
        /*007c*/ 	.word	0x00000000
        /*0080*/ 	.short	0x0004
        /*0082*/ 	.short	0x001c
        /*0084*/ 	.byte	0x00, 0xf0, 0x11, 0x00


	//----- nvinfo : EIATTR_KPARAM_INFO
	.align		4
.L_676:
        /*0088*/ 	.byte	0x04, 0x17
        /*008a*/ 	.short	(.L_678 - .L_677)
.L_677:
        /*008c*/ 	.word	0x00000000
        /*0090*/ 	.short	0x0003
        /*0092*/ 	.short	0x0018
        /*0094*/ 	.byte	0x00, 0xf0, 0x11, 0x00


	//----- nvinfo : EIATTR_KPARAM_INFO
	.align		4
.L_678:
        /*0098*/ 	.byte	0x04, 0x17
        /*009a*/ 	.short	(.L_680 - .L_679)
.L_679:
        /*009c*/ 	.word	0x00000000
        /*00a0*/ 	.short	0x0002
        /*00a2*/ 	.short	0x0010
        /*00a4*/ 	.byte	0x00, 0xf0, 0x21, 0x00


	//----- nvinfo : EIATTR_KPARAM_INFO
	.align		4
.L_680:
        /*00a8*/ 	.byte	0x04, 0x17
        /*00aa*/ 	.short	(.L_682 - .L_681)
.L_681:
        /*00ac*/ 	.word	0x00000000
        /*00b0*/ 	.short	0x0001
        /*00b2*/ 	.short	0x0008
        /*00b4*/ 	.byte	0x00, 0xf0, 0x21, 0x00


	//----- nvinfo : EIATTR_KPARAM_INFO
	.align		4
.L_682:
        /*00b8*/ 	.byte	0x04, 0x17
        /*00ba*/ 	.short	(.L_684 - .L_683)
.L_683:
        /*00bc*/ 	.word	0x00000000
        /*00c0*/ 	.short	0x0000
        /*00c2*/ 	.short	0x0000
        /*00c4*/ 	.byte	0x00, 0xf0, 0x21, 0x00


	//----- nvinfo : EIATTR_SPARSE_MMA_MASK
	.align		4
.L_684:
        /*00c8*/ 	.byte	0x03, 0x50
        /*00ca*/ 	.short	0x0000


	//----- nvinfo : EIATTR_MAXREG_COUNT
	.align		4
        /*00cc*/ 	.byte	0x03, 0x1b
        /*00ce*/ 	.short	0x00ff


	//----- nvinfo : EIATTR_NUM_BARRIERS
	.align		4
        /*00d0*/ 	.byte	0x02, 0x4c
        /*00d2*/ 	.byte	0x01
	.zero		1


	//----- nvinfo : EIATTR_MERCURY_ISA_VERSION
	.align		4
        /*00d4*/ 	.byte	0x03, 0x5f
        /*00d6*/ 	.short	0x0101


	//----- nvinfo : EIATTR_COOP_GROUP_MASK_REGIDS
	.align		4
        /*00d8*/ 	.byte	0x04, 0x29
        /*00da*/ 	.short	(.L_686 - .L_685)


	//   ....[0]....
.L_685:
        /*00dc*/ 	.word	0xffffffff


	//   ....[1]....
        /*00e0*/ 	.word	0xffffffff


	//   ....[2]....
        /*00e4*/ 	.word	0xffffffff


	//   ....[3]....
        /*00e8*/ 	.word	0xffffffff


	//   ....[4]....
        /*00ec*/ 	.word	0xffffffff


	//   ....[5]....
        /*00f0*/ 	.word	0xffffffff


	//   ....[6]....
        /*00f4*/ 	.word	0xffffffff


	//   ....[7]....
        /*00f8*/ 	.word	0xffffffff


	//   ....[8]....
        /*00fc*/ 	.word	0xffffffff


	//   ....[9]....
        /*0100*/ 	.word	0xffffffff


	//   ....[10]....
        /*0104*/ 	.word	0xffffffff


	//   ....[11]....
        /*0108*/ 	.word	0xffffffff


	//   ....[12]....
        /*010c*/ 	.word	0xffffffff


	//   ....[13]....
        /*0110*/ 	.word	0xffffffff


	//   ....[14]....
        /*0114*/ 	.word	0xffffffff


	//   ....[15]....
        /*0118*/ 	.word	0xffffffff


	//   ....[16]....
        /*011c*/ 	.word	0xffffffff


	//   ....[17]....
        /*0120*/ 	.word	0xffffffff


	//   ....[18]....
        /*0124*/ 	.word	0xffffffff


	//   ....[19]....
        /*0128*/ 	.word	0xffffffff


	//   ....[20]....
        /*012c*/ 	.word	0xffffffff


	//   ....[21]....
        /*0130*/ 	.word	0xffffffff


	//   ....[22]....
        /*0134*/ 	.word	0xffffffff


	//   ....[23]....
        /*0138*/ 	.word	0xffffffff


	//   ....[24]....
        /*013c*/ 	.word	0xffffffff


	//   ....[25]....
        /*0140*/ 	.word	0xffffffff


	//   ....[26]....
        /*0144*/ 	.word	0xffffffff


	//   ....[27]....
        /*0148*/ 	.word	0xffffffff


	//   ....[28]....
        /*014c*/ 	.word	0xffffffff


	//   ....[29]....
        /*0150*/ 	.word	0xffffffff


	//----- nvinfo : EIATTR_COOP_GROUP_INSTR_OFFSETS
	.align		4
.L_686:
        /*0154*/ 	.byte	0x04, 0x28
        /*0156*/ 	.short	(.L_688 - .L_687)


	//   ....[0]....
.L_687:
        /*0158*/ 	.word	0x000004d0


	//   ....[1]....
        /*015c*/ 	.word	0x00000520


	//   ....[2]....
        /*0160*/ 	.word	0x00000550


	//   ....[3]....
        /*0164*/ 	.word	0x00000570


	//   ....[4]....
        /*0168*/ 	.word	0x00000590


	//   ....[5]....
        /*016c*/ 	.word	0x000005e0


	//   ....[6]....
        /*0170*/ 	.word	0x00000600


	//   ....[7]....
        /*0174*/ 	.word	0x00000620


	//   ....[8]....
        /*0178*/ 	.word	0x00000640


	//   ....[9]....
        /*017c*/ 	.word	0x00000660


	//   ....[10]....
        /*0180*/ 	.word	0x00000690


	//   ....[11]....
        /*0184*/ 	.word	0x000006b0


	//   ....[12]....
        /*0188*/ 	.word	0x000006d0


	//   ....[13]....
        /*018c*/ 	.word	0x000006f0


	//   ....[14]....
        /*0190*/ 	.word	0x00000710


	//   ....[15]....
        /*0194*/ 	.word	0x00000820


	//   ....[16]....
        /*0198*/ 	.word	0x00000870


	//   ....[17]....
        /*019c*/ 	.word	0x000008a0


	//   ....[18]....
        /*01a0*/ 	.word	0x000008c0


	//   ....[19]....
        /*01a4*/ 	.word	0x000008e0


	//   ....[20]....
        /*01a8*/ 	.word	0x00000930


	//   ....[21]....
        /*01ac*/ 	.word	0x00000950


	//   ....[22]....
        /*01b0*/ 	.word	0x00000970


	//   ....[23]....
        /*01b4*/ 	.word	0x00000990


	//   ....[24]....
        /*01b8*/ 	.word	0x000009b0


	//   ....[25]....
        /*01bc*/ 	.word	0x000009e0


	//   ....[26]....
        /*01c0*/ 	.word	0x00000a00


	//   ....[27]....
        /*01c4*/ 	.word	0x00000a20


	//   ....[28]....
        /*01c8*/ 	.word	0x00000a40


	//   ....[29]....
        /*01cc*/ 	.word	0x00000a60


	//----- nvinfo : EIATTR_EXIT_INSTR_OFFSETS
	.align		4
.L_688:
        /*01d0*/ 	.byte	0x04, 0x1c
        /*01d2*/ 	.short	(.L_690 - .L_689)


	//   ....[0]....
.L_689:
        /*01d4*/ 	.word	0x00000040


	//   ....[1]....
        /*01d8*/ 	.word	0x00000c00


	//----- nvinfo : EIATTR_CRS_STACK_SIZE
	.align		4
.L_690:
        /*01dc*/ 	.byte	0x04, 0x1e
        /*01de*/ 	.short	(.L_692 - .L_691)
.L_691:
        /*01e0*/ 	.word	0x00000000


	//----- nvinfo : EIATTR_CBANK_PARAM_SIZE
	.align		4
.L_692:
        /*01e4*/ 	.byte	0x03, 0x19
        /*01e6*/ 	.short	0x0048


	//----- nvinfo : EIATTR_PARAM_CBANK
	.align		4
        /*01e8*/ 	.byte	0x04, 0x0a
        /*01ea*/ 	.short	(.L_694 - .L_693)
	.align		4
.L_693:
        /*01ec*/ 	.word	index@(.nv.constant0._ZN17fastertransformer18softmax_COL32_LE32I6__halfEEvPaPKiPKT_iiifPKfS9_S9_ii)
        /*01f0*/ 	.short	0x0210
        /*01f2*/ 	.short	0x0048


	//----- nvinfo : EIATTR_SW_WAR
	.align		4
.L_694:
        /*01f4*/ 	.byte	0x04, 0x36
        /*01f6*/ 	.short	(.L_696 - .L_695)
.L_695:
        /*01f8*/ 	.word	0x00000008
.L_696:


//--------------------- .nv.info._ZN17fastertransformer13softmax_COL32IfEEvPaPKiPKT_iiifPKfS8_S8_ii --------------------------
	.section	.nv.info._ZN17fastertransformer13softmax_COL32IfEEvPaPKiPKT_iiifPKfS8_S8_ii,"",@"SHT_CUDA_INFO"
	.sectionflags	@""
	.align	4


	//----- nvinfo : EIATTR_CUDA_API_VERSION
	.align		4
        /*0000*/ 	.byte	0x04, 0x37
        /*0002*/ 	.short	(.L_698 - .L_697)
.L_697:
        /*0004*/ 	.word	0x00000082


	//----- nvinfo : EIATTR_KPARAM_INFO
	.align		4
.L_698:
        /*0008*/ 	.byte	0x04, 0x17
        /*000a*/ 	.short	(.L_700 - .L_699)
.L_699:
        /*000c*/ 	.word	0x00000000
        /*0010*/ 	.short	0x000b
        /*0012*/ 	.short	0x0044
        /*0014*/ 	.byte	0x00, 0xf0, 0x11, 0x00


	//----- nvinfo : EIATTR_KPARAM_INFO
	.align		4
.L_700:
        /*0018*/ 	.byte	0x04, 0x17
        /*001a*/ 	.short	(.L_702 - .L_701)
.L_701:
        /*001c*/ 	.word	0x00000000
        /*0020*/ 	.short	0x000a
        /*0022*/ 	.short	0x0040
        /*0024*/ 	.byte	0x00, 0xf0, 0x11, 0x00


	//----- nvinfo : EIATTR_KPARAM_INFO
	.align		4
.L_702:
        /*0028*/ 	.byte	0x04, 0x17
        /*002a*/ 	.short	(.L_704 - .L_703)
.L_703:
        /*002c*/ 	.word	0x00000000
        /*0030*/ 	.short	0x0009
        /*0032*/ 	.short	0x0038
        /*0034*/ 	.byte	0x00, 0xf0, 0x21, 0x00


	//----- nvinfo : EIATTR_KPARAM_INFO
	.align		4
.L_704:
        /*0038*/ 	.byte	0x04, 0x17
        /*003a*/ 	.short	(.L_706 - .L_705)
.L_705:
        /*003c*/ 	.word	0x00000000
        /*0040*/ 	.short	0x0008
        /*0042*/ 	.short	0x0030
        /*0044*/ 	.byte	0x00, 0xf0, 0x21, 0x00


	//----- nvinfo : EIATTR_KPARAM_INFO
	.align		4
.L_706:
        /*0048*/ 	.byte	0x04, 0x17
        /*004a*/ 	.short	(.L_708 - .L_707)
.L_707:
        /*004c*/ 	.word	0x00000000
        /*0050*/ 	.short	0x0007
        /*0052*/ 	.short	0x0028
        /*0054*/ 	.byte	0x00, 0xf0, 0x21, 0x00


	//----- nvinfo : EIATTR_KPARAM_INFO
	.align		4
.L_708:
        /*0058*/ 	.byte	0x04, 0x17
        /*005a*/ 	.short	(.L_710 - .L_709)
.L_709:
        /*005c*/ 	.word	0x00000000
        /*0060*/ 	.short	0x0006
        /*0062*/ 	.short	0x0024
        /*0064*/ 	.byte	0x00, 0xf0, 0x11, 0x00


	//----- nvinfo : EIATTR_KPARAM_INFO
	.align		4
.L_710:
        /*0068*/ 	.byte	0x04, 0x17
        /*006a*/ 	.short	(.L_712 - .L_711)
.L_711:
        /*006c*/ 	.word	0x00000000
        /*0070*/ 	.short	0x0005
        /*0072*/ 	.short	0x0020
        /*0074*/ 	.byte	0x00, 0xf0, 0x11, 0x00


	//----- nvinfo : EIATTR_KPARAM_INFO
	.align		4
.L_712:
        /*0078*/ 	.byte	0x04, 0x17
        /*007a*/ 	.short	(.L_714 - .L_713)
.L_713:
        /*007c*/ 	.word	0x00000000
        /*0080*/ 	.short	0x0004
        /*0082*/ 	.short	0x001c
        /*0084*/ 	.byte	0x00, 0xf0, 0x11, 0x00


	//----- nvinfo : EIATTR_KPARAM_INFO
	.align		4
.L_714:
        /*0088*/ 	.byte	0x04, 0x17
        /*008a*/ 	.short	(.L_716 - .L_715)
.L_715:
        /*008c*/ 	.word	0x00000000
        /*0090*/ 	.short	0x0003
        /*0092*/ 	.short	0x0018
        /*0094*/ 	.byte	0x00, 0xf0, 0x11, 0x00


	//----- nvinfo : EIATTR_KPARAM_INFO
	.align		4
.L_716:
        /*0098*/ 	.byte	0x04, 0x17
        /*009a*/ 	.short	(.L_718 - .L_717)
.L_717:
        /*009c*/ 	.word	0x00000000
        /*00a0*/ 	.short	0x0002
        /*00a2*/ 	.short	0x0010
        /*00a4*/ 	.byte	0x00, 0xf0, 0x21, 0x00


	//----- nvinfo : EIATTR_KPARAM_INFO
	.align		4
.L_718:
        /*00a8*/ 	.byte	0x04, 0x17
        /*00aa*/ 	.short	(.L_720 - .L_719)
.L_719:
        /*00ac*/ 	.word	0x00000000
        /*00b0*/ 	.short	0x0001
        /*00b2*/ 	.short	0x0008
        /*00b4*/ 	.byte	0x00, 0xf0, 0x21, 0x00


	//----- nvinfo : EIATTR_KPARAM_INFO
	.align		4
.L_720:
        /*00b8*/ 	.byte	0x04, 0x17
        /*00ba*/ 	.short	(.L_722 - .L_721)
.L_721:
        /*00bc*/ 	.word	0x00000000
        /*00c0*/ 	.short	0x0000
        /*00c2*/ 	.short	0x0000
        /*00c4*/ 	.byte	0x00, 0xf0, 0x21, 0x00


	//----- nvinfo : EIATTR_SPARSE_MMA_MASK
	.align		4
.L_722:
        /*00c8*/ 	.byte	0x03, 0x50
        /*00ca*/ 	.short	0x0000


	//----- nvinfo : EIATTR_MAXREG_COUNT
	.align		4
        /*00cc*/ 	.byte	0x03, 0x1b
        /*00ce*/ 	.short	0x00ff


	//----- nvinfo : EIATTR_NUM_BARRIERS
	.align		4
        /*00d0*/ 	.byte	0x02, 0x4c
        /*00d2*/ 	.byte	0x01
	.zero		1


	//----- nvinfo : EIATTR_MERCURY_ISA_VERSION
	.align		4
        /*00d4*/ 	.byte	0x03, 0x5f
        /*00d6*/ 	.short	0x0101


	//----- nvinfo : EIATTR_COOP_GROUP_MASK_REGIDS
	.align		4
        /*00d8*/ 	.byte	0x04, 0x29
        /*00da*/ 	.short	(.L_724 - .L_723)


	//   ....[0]....
.L_723:
        /*00dc*/ 	.word	0xffffffff


	//   ....[1]....
        /*00e0*/ 	.word	0xffffffff


	//   ....[2]....
        /*00e4*/ 	.word	0xffffffff


	//   ....[3]....
        /*00e8*/ 	.word	0xffffffff


	//   ....[4]....
        /*00ec*/ 	.word	0xffffffff


	//   ....[5]....
        /*00f0*/ 	.word	0xffffffff


	//   ....[6]....
        /*00f4*/ 	.word	0xffffffff


	//   ....[7]....
        /*00f8*/ 	.word	0xffffffff


	//   ....[8]....
        /*00fc*/ 	.word	0xffffffff


	//   ....[9]....
        /*0100*/ 	.word	0xffffffff


	//   ....[10]....
        /*0104*/ 	.word	0xffffffff


	//   ....[11]....
        /*0108*/ 	.word	0xffffffff


	//   ....[12]....
        /*010c*/ 	.word	0xffffffff


	//   ....[13]....
        /*0110*/ 	.word	0xffffffff


	//   ....[14]....
        /*0114*/ 	.word	0xffffffff


	//   ....[15]....
        /*0118*/ 	.word	0xffffffff


	//   ....[16]....
        /*011c*/ 	.word	0xffffffff


	//   ....[17]....
        /*0120*/ 	.word	0xffffffff


	//   ....[18]....
        /*0124*/ 	.word	0xffffffff


	//   ....[19]....
        /*0128*/ 	.word	0xffffffff


	//   ....[20]....
        /*012c*/ 	.word	0xffffffff


	//   ....[21]....
        /*0130*/ 	.word	0xffffffff


	//   ....[22]....
        /*0134*/ 	.word	0xffffffff


	//   ....[23]....
        /*0138*/ 	.word	0xffffffff


	//   ....[24]....
        /*013c*/ 	.word	0xffffffff


	//   ....[25]....
        /*0140*/ 	.word	0xffffffff


	//   ....[26]....
        /*0144*/ 	.word	0xffffffff


	//   ....[27]....
        /*0148*/ 	.word	0xffffffff


	//   ....[28]....
        /*014c*/ 	.word	0xffffffff


	//   ....[29]....
        /*0150*/ 	.word	0xffffffff


	//----- nvinfo : EIATTR_COOP_GROUP_INSTR_OFFSETS
	.align		4
.L_724:
        /*0154*/ 	.byte	0x04, 0x28
        /*0156*/ 	.short	(.L_726 - .L_725)


	//   ....[0]....
.L_725:
        /*0158*/ 	.word	0x000005f0


	//   ....[1]....
        /*015c*/ 	.word	0x00000650


	//   ....[2]....
        /*0160*/ 	.word	0x00000670


	//   ....[3]....
        /*0164*/ 	.word	0x00000690


	//   ....[4]....
        /*0168*/ 	.word	0x000006b0


	//   ....[5]....
        /*016c*/ 	.word	0x00000700


	//   ....[6]....
        /*0170*/ 	.word	0x00000720


	//   ....[7]....
        /*0174*/ 	.word	0x00000740


	//   ....[8]....
        /*0178*/ 	.word	0x00000760


	//   ....[9]....
        /*017c*/ 	.word	0x00000780


	//   ....[10]....
        /*0180*/ 	.word	0x000007b0


	//   ....[11]....
        /*0184*/ 	.word	0x000007d0


	//   ....[12]....
        /*0188*/ 	.word	0x000007f0


	//   ....[13]....
        /*018c*/ 	.word	0x00000810


	//   ....[14]....
        /*0190*/ 	.word	0x00000830


	//   ....[15]....
        /*0194*/ 	.word	0x00000a40


	//   ....[16]....
        /*0198*/ 	.word	0x00000a90


	//   ....[17]....
        /*019c*/ 	.word	0x00000ac0


	//   ....[18]....
        /*01a0*/ 	.word	0x00000ae0


	//   ....[19]....
        /*01a4*/ 	.word	0x00000b00


	//   ....[20]....
        /*01a8*/ 	.word	0x00000b50


	//   ....[21]....
        /*01ac*/ 	.word	0x00000b70


	//   ....[22]....
        /*01b0*/ 	.word	0x00000b90


	//   ....[23]....
        /*01b4*/ 	.word	0x00000bb0


	//   ....[24]....
        /*01b8*/ 	.word	0x00000bd0


	//   ....[25]....
        /*01bc*/ 	.word	0x00000c00


	//   ....[26]....
        /*01c0*/ 	.word	0x00000c20


	//   ....[27]....
        /*01c4*/ 	.word	0x00000c40


	//   ....[28]....
        /*01c8*/ 	.word	0x00000c60


	//   ....[29]....
        /*01cc*/ 	.word	0x00000c80


	//----- nvinfo : EIATTR_EXIT_INSTR_OFFSETS
	.align		4
.L_726:
        /*01d0*/ 	.byte	0x04, 0x1c
        /*01d2*/ 	.short	(.L_728 - .L_727)


	//   ....[0]....
.L_727:
        /*01d4*/ 	.word	0x00000060


	//   ....[1]....
        /*01d8*/ 	.word	0x00000f10


	//----- nvinfo : EIATTR_CRS_STACK_SIZE
	.align		4
.L_728:
        /*01dc*/ 	.byte	0x04, 0x1e
        /*01de*/ 	.short	(.L_730 - .L_729)
.L_729:
        /*01e0*/ 	.word	0x00000000


	//----- nvinfo : EIATTR_CBANK_PARAM_SIZE
	.align		4
.L_730:
        /*01e4*/ 	.byte	0x03, 0x19
        /*01e6*/ 	.short	0x0048


	//----- nvinfo : EIATTR_PARAM_CBANK
	.align		4
        /*01e8*/ 	.byte	0x04, 0x0a
        /*01ea*/ 	.short	(.L_732 - .L_731)
	.align		4
.L_731:
        /*01ec*/ 	.word	index@(.nv.constant0._ZN17fastertransformer13softmax_COL32IfEEvPaPKiPKT_iiifPKfS8_S8_ii)
        /*01f0*/ 	.short	0x0210
        /*01f2*/ 	.short	0x0048


	//----- nvinfo : EIATTR_SW_WAR
	.align		4
.L_732:
        /*01f4*/ 	.byte	0x04, 0x36
        /*01f6*/ 	.short	(.L_734 - .L_733)
.L_733:
        /*01f8*/ 	.word	0x00000008
.L_734:


//--------------------- .nv.info._ZN17fastertransformer18softmax_COL32_LE64IfEEvPaPKiPKT_iiifPKfS8_S8_ii --------------------------
	.section	.nv.info._ZN17fastertransformer18softmax_COL32_LE64IfEEvPaPKiPKT_iiifPKfS8_S8_ii,"",@"SHT_CUDA_INFO"
	.sectionflags	@""
	.align	4


	//----- nvinfo : EIATTR_CUDA_API_VERSION
	.align		4
        /*0000*/ 	.byte	0x04, 0x37
        /*0002*/ 	.short	(.L_736 - .L_735)
.L_735:
        /*0004*/ 	.word	0x00000082


	//----- nvinfo : EIATTR_KPARAM_INFO
	.align		4
.L_736:
        /*0008*/ 	.byte	0x04, 0x17
        /*000a*/ 	.short	(.L_738 - .L_737)
.L_737:
        /*000c*/ 	.word	0x00000000
        /*0010*/ 	.short	0x000b
        /*0012*/ 	.short	0x0044
        /*0014*/ 	.byte	0x00, 0xf0, 0x11, 0x00


	//----- nvinfo : EIATTR_KPARAM_INFO
	.align		4
.L_738:
        /*0018*/ 	.byte	0x04, 0x17
        /*001a*/ 	.short	(.L_740 - .L_739)
.L_739:
        /*001c*/ 	.word	0x00000000
        /*0020*/ 	.short	0x000a
        /*0022*/ 	.short	0x0040
        /*0024*/ 	.byte	0x00, 0xf0, 0x11, 0x00


	//----- nvinfo : EIATTR_KPARAM_INFO
	.align		4
.L_740:
        /*0028*/ 	.byte	0x04, 0x17
        /*002a*/ 	.short	(.L_742 - .L_741)
.L_741:
        /*002c*/ 	.word	0x00000000
        /*0030*/ 	.short	0x0009
        /*0032*/ 	.short	0x0038
        /*0034*/ 	.byte	0x00, 0xf0, 0x21, 0x00


	//----- nvinfo : EIATTR_KPARAM_INFO
	.align		4
.L_742:
        /*0038*/ 	.byte	0x04, 0x17
        /*003a*/ 	.short	(.L_744 - .L_743)
.L_743:
        /*003c*/ 	.word	0x00000000
        /*0040*/ 	.short	0x0008
        /*0042*/ 	.short	0x0030
        /*0044*/ 	.byte	0x00, 0xf0, 0x21, 0x00


	//----- nvinfo : EIATTR_KPARAM_INFO
	.align		4
.L_744:
        /*0048*/ 	.byte	0x04, 0x17
        /*004a*/ 	.short	(.L_746 - .L_745)
.L_745:
        /*004c*/ 	.word	0x00000000
        /*0050*/ 	.short	0x0007
        /*0052*/ 	.short	0x0028
        /*0054*/ 	.byte	0x00, 0xf0, 0x21, 0x00


	//----- nvinfo : EIATTR_KPARAM_INFO
	.align		4
.L_746:
        /*0058*/ 	.byte	0x04, 0x17
        /*005a*/ 	.short	(.L_748 - .L_747)
.L_747:
        /*005c*/ 	.word	0x00000000
        /*0060*/ 	.short	0x0006
        /*0062*/ 	.short	0x0024
        /*0064*/ 	.byte	0x00, 0xf0, 0x11, 0x00


	//----- nvinfo : EIATTR_KPARAM_INFO
	.align		4
.L_748:
        /*0068*/ 	.byte	0x04, 0x17
        /*006a*/ 	.short	(.L_750 - .L_749)
.L_749:
        /*006c*/ 	.word	0x00000000
        /*0070*/ 	.short	0x0005
        /*0072*/ 	.short	0x0020
        /*0074*/ 	.byte	0x00, 0xf0, 0x11, 0x00


	//----- nvinfo : EIATTR_KPARAM_INFO
	.align		4
.L_750:
        /*0078*/ 	.byte	0x04, 0x17
        /*007a*/ 	.short	(.L_752 - .L_751)
.L_751:
        /*007c*/ 	.word	0x00000000
        /*0080*/ 	.short	0x0004
        /*0082*/ 	.short	0x001c
        /*0084*/ 	.byte	0x00, 0xf0, 0x11, 0x00


	//----- nvinfo : EIATTR_KPARAM_INFO
	.align		4
.L_752:
        /*0088*/ 	.byte	0x04, 0x17
        /*008a*/ 	.short	(.L_754 - .L_753)
.L_753:
        /*008c*/ 	.word	0x00000000
        /*0090*/ 	.short	0x0003
        /*0092*/ 	.short	0x0018
        /*0094*/ 	.byte	0x00, 0xf0, 0x11, 0x00


	//----- nvinfo : EIATTR_KPARAM_INFO
	.align		4
.L_754:
        /*0098*/ 	.byte	0x04, 0x17
        /*009a*/ 	.short	(.L_756 - .L_755)
.L_755:
        /*009c*/ 	.word	0x00000000
        /*00a0*/ 	.short	0x0002
        /*00a2*/ 	.short	0x0010
        /*00a4*/ 	.byte	0x00, 0xf0, 0x21, 0x00


	//----- nvinfo : EIATTR_KPARAM_INFO
	.align		4
.L_756:
        /*00a8*/ 	.byte	0x04, 0x17
        /*00aa*/ 	.short	(.L_758 - .L_757)
.L_757:
        /*00ac*/ 	.word	0x00000000
        /*00b0*/ 	.short	0x0001
        /*00b2*/ 	.short	0x0008
        /*00b4*/ 	.byte	0x00, 0xf0, 0x21, 0x00


	//----- nvinfo : EIATTR_KPARAM_INFO
	.align		4
.L_758:
        /*00b8*/ 	.byte	0x04, 0x17
        /*00ba*/ 	.short	(.L_760 - .L_759)
.L_759:
        /*00bc*/ 	.word	0x00000000
        /*00c0*/ 	.short	0x0000
        /*00c2*/ 	.short	0x0000
        /*00c4*/ 	.byte	0x00, 0xf0, 0x21, 0x00


	//----- nvinfo : EIATTR_SPARSE_MMA_MASK
	.align		4
.L_760:
        /*00c8*/ 	.byte	0x03, 0x50
        /*00ca*/ 	.short	0x0000


	//----- nvinfo : EIATTR_MAXREG_COUNT
	.align		4
        /*00cc*/ 	.byte	0x03, 0x1b
        /*00ce*/ 	.short	0x00ff


	//----- nvinfo : EIATTR_NUM_BARRIERS
	.align		4
        /*00d0*/ 	.byte	0x02, 0x4c
        /*00d2*/ 	.byte	0x01
	.zero		1


	//----- nvinfo : EIATTR_MERCURY_ISA_VERSION
	.align		4
        /*00d4*/ 	.byte	0x03, 0x5f
        /*00d6*/ 	.short	0x0101


	//----- nvinfo : EIATTR_COOP_GROUP_MASK_REGIDS
	.align		4
        /*00d8*/ 	.byte	0x04, 0x29
        /*00da*/ 	.short	(.L_762 - .L_761)


	//   ....[0]....
.L_761:
        /*00dc*/ 	.word	0xffffffff


	//   ....[1]....
        /*00e0*/ 	.word	0xffffffff


	//   ....[2]....
        /*00e4*/ 	.word	0xffffffff


	//   ....[3]....
        /*00e8*/ 	.word	0xffffffff


	//   ....[4]....
        /*00ec*/ 	.word	0xffffffff


	//   ....[5]....
        /*00f0*/ 	.word	0xffffffff


	//   ....[6]....
        /*00f4*/ 	.word	0xffffffff


	//   ....[7]....
        /*00f8*/ 	.word	0xffffffff


	//   ....[8]....
        /*00fc*/ 	.word	0xffffffff


	//   ....[9]....
        /*0100*/ 	.word	0xffffffff


	//   ....[10]....
        /*0104*/ 	.word	0xffffffff


	//   ....[11]....
        /*0108*/ 	.word	0xffffffff


	//   ....[12]....
        /*010c*/ 	.word	0xffffffff


	//   ....[13]....
        /*0110*/ 	.word	0xffffffff


	//   ....[14]....
        /*0114*/ 	.word	0xffffffff


	//   ....[15]....
        /*0118*/ 	.word	0xffffffff


	//   ....[16]....
        /*011c*/ 	.word	0xffffffff


	//   ....[17]....
        /*0120*/ 	.word	0xffffffff


	//   ....[18]....
        /*0124*/ 	.word	0xffffffff


	//   ....[19]....
        /*0128*/ 	.word	0xffffffff


	//   ....[20]....
        /*012c*/ 	.word	0xffffffff


	//   ....[21]....
        /*0130*/ 	.word	0xffffffff


	//   ....[22]....
        /*0134*/ 	.word	0xffffffff


	//   ....[23]....
        /*0138*/ 	.word	0xffffffff


	//   ....[24]....
        /*013c*/ 	.word	0xffffffff


	//   ....[25]....
        /*0140*/ 	.word	0xffffffff


	//   ....[26]....
        /*0144*/ 	.word	0xffffffff


	//   ....[27]....
        /*0148*/ 	.word	0xffffffff


	//   ....[28]....
        /*014c*/ 	.word	0xffffffff


	//   ....[29]....
        /*0150*/ 	.word	0xffffffff


	//----- nvinfo : EIATTR_COOP_GROUP_INSTR_OFFSETS
	.align		4
.L_762:
        /*0154*/ 	.byte	0x04, 0x28
        /*0156*/ 	.short	(.L_764 - .L_763)


	//   ....[0]....
.L_763:
        /*0158*/ 	.word	0x000004c0


	//   ....[1]....
        /*015c*/ 	.word	0x00000520


	//   ....[2]....
        /*0160*/ 	.word	0x00000540


	//   ....[3]....
        /*0164*/ 	.word	0x00000560


	//   ....[4]....
        /*0168*/ 	.word	0x00000580


	//   ....[5]....
        /*016c*/ 	.word	0x000005d0


	//   ....[6]....
        /*0170*/ 	.word	0x000005f0


	//   ....[7]....
        /*0174*/ 	.word	0x00000610


	//   ....[8]....
        /*0178*/ 	.word	0x00000630


	//   ....[9]....
        /*017c*/ 	.word	0x00000650


	//   ....[10]....
        /*0180*/ 	.word	0x00000680


	//   ....[11]....
        /*0184*/ 	.word	0x000006a0


	//   ....[12]....
        /*0188*/ 	.word	0x000006c0


	//   ....[13]....
        /*018c*/ 	.word	0x000006e0


	//   ....[14]....
        /*0190*/ 	.word	0x00000700


	//   ....[15]....
        /*0194*/ 	.word	0x00000890


	//   ....[16]....
        /*0198*/ 	.word	0x000008e0


	//   ....[17]....
        /*019c*/ 	.word	0x00000910


	//   ....[18]....
        /*01a0*/ 	.word	0x00000930


	//   ....[19]....
        /*01a4*/ 	.word	0x00000950


	//   ....[20]....
        /*01a8*/ 	.word	0x000009a0


	//   ....[21]....
        /*01ac*/ 	.word	0x000009c0


	//   ....[22]....
        /*01b0*/ 	.word	0x000009e0


	//   ....[23]....
        /*01b4*/ 	.word	0x00000a00


	//   ....[24]....
        /*01b8*/ 	.word	0x00000a20


	//   ....[25]....
        /*01bc*/ 	.word	0x00000a50


	//   ....[26]....
        /*01c0*/ 	.word	0x00000a70


	//   ....[27]....
        /*01c4*/ 	.word	0x00000a90


	//   ....[28]....
        /*01c8*/ 	.word	0x00000ab0


	//   ....[29]....
        /*01cc*/ 	.word	0x00000ad0


	//----- nvinfo : EIATTR_EXIT_INSTR_OFFSETS
	.align		4
.L_764:
        /*01d0*/ 	.byte	0x04, 0x1c
        /*01d2*/ 	.short	(.L_766 - .L_765)


	//   ....[0]....
.L_765:
        /*01d4*/ 	.word	0x00000060


	//   ....[1]....
        /*01d8*/ 	.word	0x00000d00


	//----- nvinfo : EIATTR_CRS_STACK_SIZE
	.align		4
.L_766:
        /*01dc*/ 	.byte	0x04, 0x1e
        /*01de*/ 	.short	(.L_768 - .L_767)
.L_767:
        /*01e0*/ 	.word	0x00000000


	//----- nvinfo : EIATTR_CBANK_PARAM_SIZE
	.align		4
.L_768:
        /*01e4*/ 	.byte	0x03, 0x19
        /*01e6*/ 	.short	0x0048


	//----- nvinfo : EIATTR_PARAM_CBANK
	.align		4
        /*01e8*/ 	.byte	0x04, 0x0a
        /*01ea*/ 	.short	(.L_770 - .L_769)
	.align		4
.L_769:
        /*01ec*/ 	.word	index@(.nv.constant0._ZN17fastertransformer18softmax_COL32_LE64IfEEvPaPKiPKT_iiifPKfS8_S8_ii)
        /*01f0*/ 	.short	0x0210
        /*01f2*/ 	.short	0x0048


	//----- nvinfo : EIATTR_SW_WAR
	.align		4
.L_770:
        /*01f4*/ 	.byte	0x04, 0x36
        /*01f6*/ 	.short	(.L_772 - .L_771)
.L_771:
        /*01f8*/ 	.word	0x00000008
.L_772:


//--------------------- .nv.info._ZN17fastertransformer18softmax_COL32_LE32IfEEvPaPKiPKT_iiifPKfS8_S8_ii --------------------------
	.section	.nv.info._ZN17fastertransformer18softmax_COL32_LE32IfEEvPaPKiPKT_iiifPKfS8_S8_ii,"",@"SHT_CUDA_INFO"
	.sectionflags	@""
	.align	4


	//----- nvinfo : EIATTR_CUDA_API_VERSION
	.align		4
        /*0000*/ 	.byte	0x04, 0x37
        /*0002*/ 	.short	(.L_774 - .L_773)
.L_773:
        /*0004*/ 	.word	0x00000082


	//----- nvinfo : EIATTR_KPARAM_INFO
	.align		4
.L_774:
        /*0008*/ 	.byte	0x04, 0x17
        /*000a*/ 	.short	(.L_776 - .L_775)
.L_775:
        /*000c*/ 	.word	0x00000000
        /*0010*/ 	.short	0x000b
        /*0012*/ 	.short	0x0044
        /*0014*/ 	.byte	0x00, 0xf0, 0x11, 0x00


	//----- nvinfo : EIATTR_KPARAM_INFO
	.align		4
.L_776:
        /*0018*/ 	.byte	0x04, 0x17
        /*001a*/ 	.short	(.L_778 - .L_777)
.L_777:
        /*001c*/ 	.word	0x00000000
        /*0020*/ 	.short	0x000a
        /*0022*/ 	.short	0x0040
        /*0024*/ 	.byte	0x00, 0xf0, 0x11, 0x00


	//----- nvinfo : EIATTR_KPARAM_INFO
	.align		4
.L_778:
        /*0028*/ 	.byte	0x04, 0x17
        /*002a*/ 	.short	(.L_780 - .L_779)
.L_779:
        /*002c*/ 	.word	0x00000000
        /*0030*/ 	.short	0x0009
        /*0032*/ 	.short	0x0038
        /*0034*/ 	.byte	0x00, 0xf0, 0x21, 0x00


	//----- nvinfo : EIATTR_KPARAM_INFO
	.align		4
.L_780:
        /*0038*/ 	.byte	0x04, 0x17
        /*003a*/ 	.short	(.L_782 - .L_781)
.L_781:
        /*003c*/ 	.word	0x00000000
        /*0040*/ 	.short	0x0008
        /*0042*/ 	.short	0x0030
        /*0044*/ 	.byte	0x00, 0xf0, 0x21, 0x00


	//----- nvinfo : EIATTR_KPARAM_INFO
	.align		4
.L_782:
        /*0048*/ 	.byte	0x04, 0x17
        /*004a*/ 	.short	(.L_784 - .L_783)
.L_783:
        /*004c*/ 	.word	0x00000000
        /*0050*/ 	.short	0x0007
        /*0052*/ 	.short	0x0028
        /*0054*/ 	.byte	0x00, 0xf0, 0x21, 0x00


	//----- nvinfo : EIATTR_KPARAM_INFO
	.align		4
.L_784:
        /*0058*/ 	.byte	0x04, 0x17
        /*005a*/ 	.short	(.L_786 - .L_785)
.L_785:
        /*005c*/ 	.word	0x00000000
        /*0060*/ 	.short	0x0006
        /*0062*/ 	.short	0x0024
        /*0064*/ 	.byte	0x00, 0xf0, 0x11, 0x00


	//----- nvinfo : EIATTR_KPARAM_INFO
	.align		4
.L_786:
        /*0068*/ 	.byte	0x04, 0x17
        /*006a*/ 	.short	(.L_788 - .L_787)
.L_787:
        /*006c*/ 	.word	0x00000000
        /*0070*/ 	.short	0x0005
        /*0072*/ 	.short	0x0020
        /*0074*/ 	.byte	0x00, 0xf0, 0x11, 0x00


	//----- nvinfo : EIATTR_KPARAM_INFO
	.align		4
.L_788:
        /*0078*/ 	.byte	0x04, 0x17
        /*007a*/ 	.short	(.L_790 - .L_789)
.L_789:
        /*007c*/ 	.word	0x00000000
        /*0080*/ 	.short	0x0004
        /*0082*/ 	.short	0x001c
        /*0084*/ 	.byte	0x00, 0xf0, 0x11, 0x00


	//----- nvinfo : EIATTR_KPARAM_INFO
	.align		4
.L_790:
        /*0088*/ 	.byte	0x04, 0x17
        /*008a*/ 	.short	(.L_792 - .L_791)
.L_791:
        /*008c*/ 	.word	0x00000000
        /*0090*/ 	.short	0x0003
        /*0092*/ 	.short	0x0018
        /*0094*/ 	.byte	0x00, 0xf0, 0x11, 0x00


	//----- nvinfo : EIATTR_KPARAM_INFO
	.align		4
.L_792:
        /*0098*/ 	.byte	0x04, 0x17
        /*009a*/ 	.short	(.L_794 - .L_793)
.L_793:
        /*009c*/ 	.word	0x00000000
        /*00a0*/ 	.short	0x0002
        /*00a2*/ 	.short	0x0010
        /*00a4*/ 	.byte	0x00, 0xf0, 0x21, 0x00


	//----- nvinfo : EIATTR_KPARAM_INFO
	.align		4
.L_794:
        /*00a8*/ 	.byte	0x04, 0x17
        /*00aa*/ 	.short	(.L_796 - .L_795)
.L_795:
        /*00ac*/ 	.word	0x00000000
        /*00b0*/ 	.short	0x0001
        /*00b2*/ 	.short	0x0008
        /*00b4*/ 	.byte	0x00, 0xf0, 0x21, 0x00


	//----- nvinfo : EIATTR_KPARAM_INFO
	.align		4
.L_796:
        /*00b8*/ 	.byte	0x04, 0x17
        /*00ba*/ 	.short	(.L_798 - .L_797)
.L_797:
        /*00bc*/ 	.word	0x00000000
        /*00c0*/ 	.short	0x0000
        /*00c2*/ 	.short	0x0000
        /*00c4*/ 	.byte	0x00, 0xf0, 0x21, 0x00


	//----- nvinfo : EIATTR_SPARSE_MMA_MASK
	.align		4
.L_798:
        /*00c8*/ 	.byte	0x03, 0x50
        /*00ca*/ 	.short	0x0000


	//----- nvinfo : EIATTR_MAXREG_COUNT
	.align		4
        /*00cc*/ 	.byte	0x03, 0x1b
        /*00ce*/ 	.short	0x00ff


	//----- nvinfo : EIATTR_NUM_BARRIERS
	.align		4
        /*00d0*/ 	.byte	0x02, 0x4c
        /*00d2*/ 	.byte	0x01
	.zero		1


	//----- nvinfo : EIATTR_MERCURY_ISA_VERSION
	.align		4
        /*00d4*/ 	.byte	0x03, 0x5f
        /*00d6*/ 	.short	0x0101


	//----- nvinfo : EIATTR_COOP_GROUP_MASK_REGIDS
	.align		4
        /*00d8*/ 	.byte	0x04, 0x29
        /*00da*/ 	.short	(.L_800 - .L_799)


	//   ....[0]....
.L_799:
        /*00dc*/ 	.word	0xffffffff


	//   ....[1]....
        /*00e0*/ 	.word	0xffffffff


	//   ....[2]....
        /*00e4*/ 	.word	0xffffffff


	//   ....[3]....
        /*00e8*/ 	.word	0xffffffff


	//   ....[4]....
        /*00ec*/ 	.word	0xffffffff


	//   ....[5]....
        /*00f0*/ 	.word	0xffffffff


	//   ....[6]....
        /*00f4*/ 	.word	0xffffffff


	//   ....[7]....
        /*00f8*/ 	.word	0xffffffff


	//   ....[8]....
        /*00fc*/ 	.word	0xffffffff


	//   ....[9]....
        /*0100*/ 	.word	0xffffffff


	//   ....[10]....
        /*0104*/ 	.word	0xffffffff


	//   ....[11]....
        /*0108*/ 	.word	0xffffffff


	//   ....[12]....
        /*010c*/ 	.word	0xffffffff


	//   ....[13]....
        /*0110*/ 	.word	0xffffffff


	//   ....[14]....
        /*0114*/ 	.word	0xffffffff


	//   ....[15]....
        /*0118*/ 	.word	0xffffffff


	//   ....[16]....
        /*011c*/ 	.word	0xffffffff


	//   ....[17]....
        /*0120*/ 	.word	0xffffffff


	//   ....[18]....
        /*0124*/ 	.word	0xffffffff


	//   ....[19]....
        /*0128*/ 	.word	0xffffffff


	//   ....[20]....
        /*012c*/ 	.word	0xffffffff


	//   ....[21]....
        /*0130*/ 	.word	0xffffffff


	//   ....[22]....
        /*0134*/ 	.word	0xffffffff


	//   ....[23]....
        /*0138*/ 	.word	0xffffffff


	//   ....[24]....
        /*013c*/ 	.word	0xffffffff


	//   ....[25]....
        /*0140*/ 	.word	0xffffffff


	//   ....[26]....
        /*0144*/ 	.word	0xffffffff


	//   ....[27]....
        /*0148*/ 	.word	0xffffffff


	//   ....[28]....
        /*014c*/ 	.word	0xffffffff


	//   ....[29]....
        /*0150*/ 	.word	0xffffffff


	//----- nvinfo : EIATTR_COOP_GROUP_INSTR_OFFSETS
	.align		4
.L_800:
        /*0154*/ 	.byte	0x04, 0x28
        /*0156*/ 	.short	(.L_802 - .L_801)


	//   ....[0]....
.L_801:
        /*0158*/ 	.word	0x000004b0


	//   ....[1]....
        /*015c*/ 	.word	0x00000500


	//   ....[2]....
        /*0160*/ 	.word	0x00000530


	//   ....[3]....
        /*0164*/ 	.word	0x00000550


	//   ....[4]....
        /*0168*/ 	.word	0x00000570


	//   ....[5]....
        /*016c*/ 	.word	0x000005c0


	//   ....[6]....
        /*0170*/ 	.word	0x000005e0


	//   ....[7]....
        /*0174*/ 	.word	0x00000600


	//   ....[8]....
        /*0178*/ 	.word	0x00000620


	//   ....[9]....
        /*017c*/ 	.word	0x00000640


	//   ....[10]....
        /*0180*/ 	.word	0x00000670


	//   ....[11]....
        /*0184*/ 	.word	0x00000690


	//   ....[12]....
        /*0188*/ 	.word	0x000006b0


	//   ....[13]....
        /*018c*/ 	.word	0x000006d0


	//   ....[14]....
        /*0190*/ 	.word	0x000006f0


	//   ....[15]....
        /*0194*/ 	.word	0x00000800


	//   ....[16]....
        /*0198*/ 	.word	0x00000850


	//   ....[17]....
        /*019c*/ 	.word	0x00000880


	//   ....[18]....
        /*01a0*/ 	.word	0x000008a0


	//   ....[19]....
        /*01a4*/ 	.word	0x000008c0


	//   ....[20]....
        /*01a8*/ 	.word	0x00000910


	//   ....[21]....
        /*01ac*/ 	.word	0x00000930


	//   ....[22]....
        /*01b0*/ 	.word	0x00000950


	//   ....[23]....
        /*01b4*/ 	.word	0x00000970


	//   ....[24]....
        /*01b8*/ 	.word	0x00000990


	//   ....[25]....
        /*01bc*/ 	.word	0x000009c0


	//   ....[26]....
        /*01c0*/ 	.word	0x000009e0


	//   ....[27]....
        /*01c4*/ 	.word	0x00000a00


	//   ....[28]....
        /*01c8*/ 	.word	0x00000a20


	//   ....[29]....
        /*01cc*/ 	.word	0x00000a40


	//----- nvinfo : EIATTR_EXIT_INSTR_OFFSETS
	.align		4
.L_802:
        /*01d0*/ 	.byte	0x04, 0x1c
        /*01d2*/ 	.short	(.L_804 - .L_803)


	//   ....[0]....
.L_803:
        /*01d4*/ 	.word	0x00000040


	//   ....[1]....
        /*01d8*/ 	.word	0x00000be0


	//----- nvinfo : EIATTR_CRS_STACK_SIZE
	.align		4
.L_804:
        /*01dc*/ 	.byte	0x04, 0x1e
        /*01de*/ 	.short	(.L_806 - .L_805)
.L_805:
        /*01e0*/ 	.word	0x00000000


	//----- nvinfo : EIATTR_CBANK_PARAM_SIZE
	.align		4
.L_806:
        /*01e4*/ 	.byte	0x03, 0x19
        /*01e6*/ 	.short	0x0048


	//----- nvinfo : EIATTR_PARAM_CBANK
	.align		4
        /*01e8*/ 	.byte	0x04, 0x0a
        /*01ea*/ 	.short	(.L_808 - .L_807)
	.align		4
.L_807:
        /*01ec*/ 	.word	index@(.nv.constant0._ZN17fastertransformer18softmax_COL32_LE32IfEEvPaPKiPKT_iiifPKfS8_S8_ii)
        /*01f0*/ 	.short	0x0210
        /*01f2*/ 	.short	0x0048


	//----- nvinfo : EIATTR_SW_WAR
	.align		4
.L_808:
        /*01f4*/ 	.byte	0x04, 0x36
        /*01f6*/ 	.short	(.L_810 - .L_809)
.L_809:
        /*01f8*/ 	.word	0x00000008
.L_810:


//--------------------- .nv.callgraph             --------------------------
	.section	.nv.callgraph,"",@"SHT_CUDA_CALLGRAPH"
	.align	4
	.sectionentsize	8
	.align		4
        /*0000*/ 	.word	0x00000000
	.align		4
        /*0004*/ 	.word	0xffffffff
	.align		4
        /*0008*/ 	.word	0x00000000
	.align		4
        /*000c*/ 	.word	0xfffffffe
	.align		4
        /*0010*/ 	.word	0x00000000
	.align		4
        /*0014*/ 	.word	0xfffffffd
	.align		4
        /*0018*/ 	.word	0x00000000
	.align		4
        /*001c*/ 	.word	0xfffffffc


//--------------------- .nv.constant4             --------------------------
	.section	.nv.constant4,"a",@progbits
	.align	8
	.align		8
.nv.constant4:
        /*0000*/ 	.dword	precalc_xorwow_matrix
	.align		8
        /*0008*/ 	.dword	precalc_xorwow_offset_matrix
	.align		8
        /*0010*/ 	.dword	mrg32k3aM1
	.align		8
        /*0018*/ 	.dword	mrg32k3aM2
	.align		8
        /*0020*/ 	.dword	mrg32k3aM1SubSeq
	.align		8
        /*0028*/ 	.dword	mrg32k3aM2SubSeq
	.align		8
        /*0030*/ 	.dword	mrg32k3aM1Seq
	.align		8
        /*0038*/ 	.dword	mrg32k3aM2Seq
	.align		8
        /*0040*/ 	.dword	_ZN59_INTERNAL_10b64bb9_23_softmax_int8_kernels_cu_70283e07_30274cuda3std3__461_GLOBAL__N__10b64bb9_23_softmax_int8_kernels_cu_70283e07_30276ignoreE
	.align		8
        /*0048*/ 	.dword	_ZN59_INTERNAL_10b64bb9_23_softmax_int8_kernels_cu_70283e07_30274cuda3std3__45__cpo5beginE
	.align		8
        /*0050*/ 	.dword	_ZN59_INTERNAL_10b64bb9_23_softmax_int8_kernels_cu_70283e07_30274cuda3std3__45__cpo3endE
	.align		8
        /*0058*/ 	.dword	_ZN59_INTERNAL_10b64bb9_23_softmax_int8_kernels_cu_70283e07_30274cuda3std3__45__cpo6cbeginE
	.align		8
        /*0060*/ 	.dword	_ZN59_INTERNAL_10b64bb9_23_softmax_int8_kernels_cu_70283e07_30274cuda3std3__45__cpo4cendE
	.align		8
        /*0068*/ 	.dword	_ZN59_INTERNAL_10b64bb9_23_softmax_int8_kernels_cu_70283e07_30274cuda3std3__419piecewise_constructE
	.align		8
        /*0070*/ 	.dword	_ZN59_INTERNAL_10b64bb9_23_softmax_int8_kernels_cu_70283e07_30274cuda3std3__48in_placeE
	.align		8
        /*0078*/ 	.dword	_ZN59_INTERNAL_10b64bb9_23_softmax_int8_kernels_cu_70283e07_30274cuda3std6ranges3__45__cpo4swapE
	.align		8
        /*0080*/ 	.dword	_ZN59_INTERNAL_10b64bb9_23_softmax_int8_kernels_cu_70283e07_30274cuda3std6ranges3__45__cpo9iter_moveE
	.align		8
        /*0088*/ 	.dword	_ZN59_INTERNAL_10b64bb9_23_softmax_int8_kernels_cu_70283e07_30274cuda3std6ranges3__45__cpo7advanceE


//--------------------- .nv.constant3             --------------------------
	.section	.nv.constant3,"a",@progbits
	.align	8
.nv.constant3:
	.type		__cr_lgamma_table,@object
	.size		__cr_lgamma_table,(.L_8 - __cr_lgamma_table)
__cr_lgamma_table:
        /*0000*/ 	.byte	0x00, 0x00, 0x00, 0x00, 0x00, 0x00, 0x00, 0x00, 0x00, 0x00, 0x00, 0x00, 0x00, 0x00, 0x00, 0x00
        /*0010*/ 	.byte	0xef, 0x39, 0xfa, 0xfe, 0x42, 0x2e, 0xe6, 0x3f, 0x02, 0x20, 0x2a, 0xfa, 0x0b, 0xab, 0xfc, 0x3f
        /*0020*/ 	.byte	0xf9, 0x2c, 0x92, 0x7c, 0xa7, 0x6c, 0x09, 0x40, 0xc9, 0x79, 0x44, 0x3c, 0x64, 0x26, 0x13, 0x40
        /*0030*/ 	.byte	0xca, 0x01, 0xcf, 0x3a, 0x27, 0x51, 0x1a, 0x40, 0x30, 0xcc, 0x2d, 0xf3, 0xe1, 0x0c, 0x21, 0x40
        /*0040*/ 	.byte	0x0d, 0xb7, 0xfc, 0x82, 0x8e, 0x35, 0x25, 0x40
.L_8:


//--------------------- .text._ZN17fastertransformer27softmax_INT8IO_kernel_COL32I6__halfEEvPaS2_PKT_S5_iiiiifPKfS7_ --------------------------
	.section	.text._ZN17fastertransformer27softmax_INT8IO_kernel_COL32I6__halfEEvPaS2_PKT_S5_iiiiifPKfS7_,"ax",@progbits
	.align	128
        .global         _ZN17fastertransformer27softmax_INT8IO_kernel_COL32I6__halfEEvPaS2_PKT_S5_iiiiifPKfS7_
        .type           _ZN17fastertransformer27softmax_INT8IO_kernel_COL32I6__halfEEvPaS2_PKT_S5_iiiiifPKfS7_,@function
        .size           _ZN17fastertransformer27softmax_INT8IO_kernel_COL32I6__halfEEvPaS2_PKT_S5_iiiiifPKfS7_,(.L_x_180 - _ZN17fastertransformer27softmax_INT8IO_kernel_COL32I6__halfEEvPaS2_PKT_S5_iiiiifPKfS7_)
        .other          _ZN17fastertransformer27softmax_INT8IO_kernel_COL32I6__halfEEvPaS2_PKT_S5_iiiiifPKfS7_,@"STO_CUDA_ENTRY STV_DEFAULT"
_ZN17fastertransformer27softmax_INT8IO_kernel_COL32I6__halfEEvPaS2_PKT_S5_iiiiifPKfS7_:
.text._ZN17fastertransformer27softmax_INT8IO_kernel_COL32I6__halfEEvPaS2_PKT_S5_iiiiifPKfS7_:
[----:B------:R-:W-:Y:S08]  /*0000*/  LDC R1, c[0x0][0x28] ;  /* 0x00000a00ff017b82 */ /* 0x000ff00000000800 */
[----:B------:R-:W0:Y:S08]  /*0010*/  S2UR UR4, SR_CTAID.X ;  /* 0x00000000000479c3 */ /* 0x000e300000002500 */
[----:B------:R-:W0:Y:S02]  /*0020*/  LDC R15, c[0x0][0x23c] ;  /* 0x00008f00ff0f7b82 */ /* 0x000e240000000800 */
[----:B0-----:R-:W-:-:S13]  /*0030*/  ISETP.LE.AND P0, PT, R15, UR4, PT ;  /* 0x000000040f007c0c */ /* 0x001fda000bf03270 */
[----:B------:R-:W-:Y:S05]  /*0040*/  @P0 EXIT ;  /* 0x000000000000094d */ /* 0x000fea0003800000 */
[----:B------:R-:W0:Y:S01]  /*0050*/  S2R R0, SR_TID.X ;  /* 0x0000000000007919 */ /* 0x000e220000002100 */
[----:B------:R-:W-:Y:S01]  /*0060*/  S2UR UR8, SR_CTAID.Z ;  /* 0x00000000000879c3 */ /* 0x000fe20000002700 */
[----:B------:R-:W-:Y:S01]  /*0070*/  VIADD R2, R15, 0x1f ;  /* 0x0000001f0f027836 */ /* 0x000fe20000000000 */
[----:B------:R-:W-:Y:S01]  /*0080*/  ULDC UR5, c[0x0][0x10] ;  /* 0x0000040000057ab9 */ /* 0x000fe20000000800 */
[----:B------:R-:W-:Y:S01]  /*0090*/  ULDC UR10, c[0x0][0x0] ;  /* 0x00000000000a7ab9 */ /* 0x000fe20000000800 */
[----:B------:R-:W-:Y:S01]  /*00a0*/  UMOV UR6, 0x400 ;  /* 0x0000040000067882 */ /* 0x000fe20000000000 */
[----:B------:R-:W-:Y:S01]  /*00b0*/  I2FP.F32.U32 R7, UR10 ;  /* 0x0000000a00077c45 */ /* 0x000fe20008201000 */
[----:B------:R-:W-:Y:S01]  /*00c0*/  ULDC.64 UR12, c[0x0][0x208] ;  /* 0x00008200000c7ab9 */ /* 0x000fe20000000a00 */
[----:B------:R-:W-:Y:S01]  /*00d0*/  SHF.R.S32.HI R3, RZ, 0x1f, R2 ;  /* 0x0000001fff037819 */ /* 0x000fe20000011402 */
[----:B------:R-:W1:Y:S01]  /*00e0*/  S2UR UR9, SR_CTAID.Y ;  /* 0x00000000000979c3 */ /* 0x000e620000002600 */
[----:B------:R-:W-:Y:S01]  /*00f0*/  ULDC UR11, c[0x0][0x240] ;  /* 0x00009000000b7ab9 */ /* 0x000fe20000000800 */
[----:B------:R-:W-:Y:S01]  /*0100*/  FMUL.FTZ R13, R7, 0.03125 ;  /* 0x3d000000070d7820 */ /* 0x000fe20000410000 */
[----:B------:R-:W-:Y:S01]  /*0110*/  LEA.HI R6, R3, R2, RZ, 0x5 ;  /* 0x0000000203067211 */ /* 0x000fe200078f28ff */
[----:B------:R-:W-:Y:S01]  /*0120*/  ULDC.64 UR14, c[0x0][0x220] ;  /* 0x00008800000e7ab9 */ /* 0x000fe20000000a00 */
[----:B------:R-:W-:Y:S01]  /*0130*/  ULDC.64 UR16, c[0x0][0x218] ;  /* 0x0000860000107ab9 */ /* 0x000fe20000000a00 */
[----:B------:R-:W-:Y:S01]  /*0140*/  ULDC.64 UR20, c[0x0][0x240] ;  /* 0x0000900000147ab9 */ /* 0x000fe20000000a00 */
[----:B------:R-:W-:Y:S01]  /*0150*/  SHF.R.S32.HI R6, RZ, 0x5, R6 ;  /* 0x00000005ff067819 */ /* 0x000fe20000011406 */
[----:B------:R-:W2:Y:S01]  /*0160*/  S2UR UR7, SR_CgaCtaId ;  /* 0x00000000000779c3 */ /* 0x000ea20000008800 */
[----:B------:R-:W-:-:S07]  /*0170*/  ULDC.64 UR18, c[0x0][0x210] ;  /* 0x0000840000127ab9 */ /* 0x000fce0000000a00 */
[----:B------:R-:W3:Y:S01]  /*0180*/  LDC R9, c[0x0][0x23c] ;  /* 0x00008f00ff097b82 */ /* 0x000ee20000000800 */
[----:B0-----:R-:W-:-:S07]  /*0190*/  I2FP.F32.U32 R12, R0 ;  /* 0x00000000000c7245 */ /* 0x001fce0000201000 */
[----:B------:R-:W0:Y:S01]  /*01a0*/  LDC R8, c[0x0][0x234] ;  /* 0x00008d00ff087b82 */ /* 0x000e220000000800 */
[----:B-1----:R-:W-:Y:S01]  /*01b0*/  UIMAD UR5, UR5, UR8, UR9 ;  /* 0x00000008050572a4 */ /* 0x002fe2000f8e0209 */
[C---:B------:R-:W-:Y:S01]  /*01c0*/  LOP3.LUT R11, R0.reuse, 0xffffffe0, RZ, 0xc0, !PT ;  /* 0xffffffe0000b7812 */ /* 0x040fe200078ec0ff */
[C---:B------:R-:W-:Y:S01]  /*01d0*/  IMAD.SHL.U32 R14, R0.reuse, 0x4, RZ ;  /* 0x00000004000e7824 */ /* 0x040fe200078e00ff */
[C---:B------:R-:W-:Y:S02]  /*01e0*/  LOP3.LUT R10, R0.reuse, 0x1f, RZ, 0xc0, !PT ;  /* 0x0000001f000a7812 */ /* 0x040fe400078ec0ff */
[----:B------:R-:W-:Y:S01]  /*01f0*/  FSETP.GT.FTZ.AND P2, PT, R13, R12, PT ;  /* 0x0000000c0d00720b */ /* 0x000fe20003f54000 */
[----:B------:R-:W-:Y:S01]  /*0200*/  IMAD R7, R15, UR5, RZ ;  /* 0x000000050f077c24 */ /* 0x000fe2000f8e02ff */
[----:B------:R-:W1:Y:S01]  /*0210*/  LDC.64 R2, c[0x0][0x220] ;  /* 0x00008800ff027b82 */ /* 0x000e620000000a00 */
[----:B------:R-:W-:Y:S01]  /*0220*/  SHF.R.U32.HI R13, RZ, 0x3, R0 ;  /* 0x00000003ff0d7819 */ /* 0x000fe20000011600 */
[----:B------:R-:W-:Y:S01]  /*0230*/  UIADD3 UR5, UR6, 0x8, URZ ;  /* 0x0000000806057890 */ /* 0x000fe2000fffe03f */
[-C--:B------:R-:W-:Y:S01]  /*0240*/  ISETP.GE.U32.AND P1, PT, R0, R15.reuse, PT ;  /* 0x0000000f0000720c */ /* 0x080fe20003f26070 */
[----:B------:R-:W-:Y:S01]  /*0250*/  UIADD3 UR6, UR6, 0x88, URZ ;  /* 0x0000008806067890 */ /* 0x000fe2000fffe03f */
[----:B------:R-:W-:Y:S01]  /*0260*/  IMAD R11, R11, R15, R10 ;  /* 0x0000000f0b0b7224 */ /* 0x000fe200078e020a */
[----:B------:R-:W-:Y:S01]  /*0270*/  LOP3.LUT R13, R13, 0x1ffffffc, RZ, 0xc0, !PT ;  /* 0x1ffffffc0d0d7812 */ /* 0x000fe200078ec0ff */
[----:B------:R-:W-:Y:S01]  /*0280*/  IMAD R12, R6, R7, RZ ;  /* 0x00000007060c7224 */ /* 0x000fe200078e02ff */
[----:B------:R-:W4:Y:S01]  /*0290*/  LDC.64 R4, c[0x0][0x228] ;  /* 0x00008a00ff047b82 */ /* 0x000f220000000a00 */
[----:B------:R-:W-:Y:S01]  /*02a0*/  LOP3.LUT R14, R14, 0x7c, RZ, 0xc0, !PT ;  /* 0x0000007c0e0e7812 */ /* 0x000fe200078ec0ff */
[----:B--2---:R-:W-:-:S02]  /*02b0*/  ULEA UR5, UR7, UR5, 0x18 ;  /* 0x0000000507057291 */ /* 0x004fc4000f8ec03f */
[----:B------:R-:W-:-:S03]  /*02c0*/  ULEA UR6, UR7, UR6, 0x18 ;  /* 0x0000000607067291 */ /* 0x000fc6000f8ec03f */
[----:B------:R-:W-:-:S09]  /*02d0*/  ULDC UR7, c[0x0][0xc] ;  /* 0x0000030000077ab9 */ /* 0x000fd20000000800 */
.L_x_3:
[----:B------:R-:W-:Y:S01]  /*02e0*/  IADD3 R16, R12, UR4, RZ ;  /* 0x000000040c107c10 */ /* 0x000fe2000fffe0ff */
[----:B------:R-:W-:Y:S01]  /*02f0*/  BSSY B0, `(.L_x_0) ;  /* 0x000003d000007945 */ /* 0x000fe20003800000 */
[----:B--2---:R-:W-:-:S03]  /*0300*/  IMAD.MOV.U32 R6, RZ, RZ, -0x1f528714 ;  /* 0xe0ad78ecff067424 */ /* 0x004fc600078e00ff */
[----:B------:R-:W-:Y:S01]  /*0310*/  IMAD R15, R16, 0x20, R11 ;  /* 0x00000020100f7824 */ /* 0x000fe200078e020b */
[----:B------:R-:W-:Y:S06]  /*0320*/  @P1 BRA `(.L_x_1) ;  /* 0x0000000000e41947 */ /* 0x000fec0003800000 */
[----:B0-----:R-:W0:Y:S08]  /*0330*/  I2F.U32.RP R16, R8 ;  /* 0x0000000800107306 */ /* 0x001e300000209000 */
[----:B0-----:R-:W0:Y:S02]  /*0340*/  MUFU.RCP R16, R16 ;  /* 0x0000001000107308 */ /* 0x001e240000001000 */
[----:B0-----:R-:W-:-:S06]  /*0350*/  IADD3 R6, R16, 0xffffffe, RZ ;  /* 0x0ffffffe10067810 */ /* 0x001fcc0007ffe0ff */
[----:B------:R0:W2:Y:S02]  /*0360*/  F2I.FTZ.U32.TRUNC.NTZ R7, R6 ;  /* 0x0000000600077305 */ /* 0x0000a4000021f000 */
[----:B0-----:R-:W-:Y:S02]  /*0370*/  IMAD.MOV.U32 R6, RZ, RZ, RZ ;  /* 0x000000ffff067224 */ /* 0x001fe400078e00ff */
[----:B--2---:R-:W-:-:S04]  /*0380*/  IMAD.MOV R17, RZ, RZ, -R7 ;  /* 0x000000ffff117224 */ /* 0x004fc800078e0a07 */
[----:B------:R-:W-:-:S04]  /*0390*/  IMAD R17, R17, R8, RZ ;  /* 0x0000000811117224 */ /* 0x000fc800078e02ff */
[----:B------:R-:W-:-:S06]  /*03a0*/  IMAD.HI.U32 R17, R7, R17, R6 ;  /* 0x0000001107117227 */ /* 0x000fcc00078e0006 */
[----:B------:R-:W-:-:S05]  /*03b0*/  IMAD.HI.U32 R17, R17, UR9, RZ ;  /* 0x0000000911117c27 */ /* 0x000fca000f8e00ff */
[----:B------:R-:W-:-:S05]  /*03c0*/  IADD3 R17, -R17, RZ, RZ ;  /* 0x000000ff11117210 */ /* 0x000fca0007ffe1ff */
[----:B------:R-:W-:Y:S02]  /*03d0*/  IMAD R7, R8, R17, UR9 ;  /* 0x0000000908077e24 */ /* 0x000fe4000f8e0211 */
[----:B------:R-:W0:Y:S03]  /*03e0*/  LDC.64 R16, c[0x0][0x248] ;  /* 0x00009200ff107b82 */ /* 0x000e260000000a00 */
[----:B------:R-:W-:-:S13]  /*03f0*/  ISETP.GE.U32.AND P0, PT, R7, R8, PT ;  /* 0x000000080700720c */ /* 0x000fda0003f06070 */
[----:B------:R-:W-:Y:S01]  /*0400*/  @P0 IMAD.IADD R7, R7, 0x1, -R8 ;  /* 0x0000000107070824 */ /* 0x000fe200078e0a08 */
[----:B------:R-:W-:-:S04]  /*0410*/  IADD3 R20, P0, R15, UR16, RZ ;  /* 0x000000100f147c10 */ /* 0x000fc8000ff1e0ff */
[----:B------:R-:W-:Y:S02]  /*0420*/  ISETP.GE.U32.AND P3, PT, R7, R8, PT ;  /* 0x000000080700720c */ /* 0x000fe40003f66070 */
[----:B------:R-:W-:Y:S01]  /*0430*/  LEA.HI.X.SX32 R21, R15, UR17, 0x1, P0 ;  /* 0x000000110f157c11 */ /* 0x000fe200080f0eff */
[----:B---3--:R-:W-:Y:S01]  /*0440*/  IMAD R18, R9, UR4, R0 ;  /* 0x0000000409127c24 */ /* 0x008fe2000f8e0200 */
[----:B------:R-:W-:Y:S01]  /*0450*/  ISETP.NE.U32.AND P0, PT, R8, RZ, PT ;  /* 0x000000ff0800720c */ /* 0x000fe20003f05070 */
[----:B0-----:R-:W5:Y:S04]  /*0460*/  LDG.E.CONSTANT R16, desc[UR12][R16.64] ;  /* 0x0000000c10107981 */ /* 0x001f68000c1e9900 */
[----:B------:R0:W2:Y:S04]  /*0470*/  LDG.E.S8 R22, desc[UR12][R20.64] ;  /* 0x0000000c14167981 */ /* 0x0000a8000c1e1300 */
[----:B------:R-:W-:-:S04]  /*0480*/  @P3 IMAD.IADD R7, R7, 0x1, -R8 ;  /* 0x0000000107073824 */ /* 0x000fc800078e0a08 */
[----:B------:R-:W-:-:S05]  /*0490*/  @!P0 LOP3.LUT R7, RZ, R8, RZ, 0x33, !PT ;  /* 0x00000008ff078212 */ /* 0x000fca00078e33ff */
[----:B------:R-:W-:-:S04]  /*04a0*/  IMAD R7, R7, UR20, R18 ;  /* 0x0000001407077c24 */ /* 0x000fc8000f8e0212 */
[----:B----4-:R-:W-:-:S05]  /*04b0*/  IMAD.WIDE R6, R7, 0x2, R4 ;  /* 0x0000000207067825 */ /* 0x010fca00078e0204 */
[----:B------:R3:W5:Y:S01]  /*04c0*/  LDG.E.U16.CONSTANT R19, desc[UR12][R6.64] ;  /* 0x0000000c06137981 */ /* 0x000762000c1e9500 */
[----:B------:R-:W-:-:S04]  /*04d0*/  ISETP.NE.U32.AND P0, PT, RZ, UR14, PT ;  /* 0x0000000eff007c0c */ /* 0x000fc8000bf05070 */
[----:B------:R-:W-:Y:S01]  /*04e0*/  ISETP.NE.AND.EX P0, PT, RZ, UR15, PT, P0 ;  /* 0x0000000fff007c0c */ /* 0x000fe2000bf05300 */
[----:B0-----:R-:W-:Y:S01]  /*04f0*/  HFMA2.MMA R20, -RZ, RZ, 0, 0 ;  /* 0x00000000ff147435 */ /* 0x001fe200000001ff */
[----:B--2---:R-:W0:Y:S02]  /*0500*/  I2F.S16 R22, R22 ;  /* 0x0000001600167306 */ /* 0x004e240000101400 */
[----:B0-----:R-:W-:-:S09]  /*0510*/  FMUL.FTZ R21, R22, UR21 ;  /* 0x0000001516157c20 */ /* 0x001fd20008410000 */
[----:B---3--:R-:W-:Y:S05]  /*0520*/  @!P0 BRA `(.L_x_2) ;  /* 0x0000000000588947 */ /* 0x008fea0003800000 */
[----:B------:R-:W0:Y:S01]  /*0530*/  I2F.U32.RP R17, R8 ;  /* 0x0000000800117306 */ /* 0x000e220000209000 */
[----:B------:R-:W-:-:S07]  /*0540*/  ISETP.NE.U32.AND P4, PT, R8, RZ, PT ;  /* 0x000000ff0800720c */ /* 0x000fce0003f85070 */
[----:B0-----:R-:W0:Y:S02]  /*0550*/  MUFU.RCP R17, R17 ;  /* 0x0000001100117308 */ /* 0x001e240000001000 */
[----:B0-----:R-:W-:-:S06]  /*0560*/  VIADD R6, R17, 0xffffffe ;  /* 0x0ffffffe11067836 */ /* 0x001fcc0000000000 */
[----:B------:R0:W2:Y:S02]  /*0570*/  F2I.FTZ.U32.TRUNC.NTZ R7, R6 ;  /* 0x0000000600077305 */ /* 0x0000a4000021f000 */
[----:B0-----:R-:W-:Y:S01]  /*0580*/  MOV R6, RZ ;  /* 0x000000ff00067202 */ /* 0x001fe20000000f00 */
[----:B--2---:R-:W-:-:S04]  /*0590*/  IMAD.MOV R23, RZ, RZ, -R7 ;  /* 0x000000ffff177224 */ /* 0x004fc800078e0a07 */
[----:B------:R-:W-:-:S04]  /*05a0*/  IMAD R23, R23, R8, RZ ;  /* 0x0000000817177224 */ /* 0x000fc800078e02ff */
[----:B------:R-:W-:-:S06]  /*05b0*/  IMAD.HI.U32 R7, R7, R23, R6 ;  /* 0x0000001707077227 */ /* 0x000fcc00078e0006 */
[----:B------:R-:W-:-:S04]  /*05c0*/  IMAD.HI.U32 R7, R7, UR9, RZ ;  /* 0x0000000907077c27 */ /* 0x000fc8000f8e00ff */
[----:B------:R-:W-:-:S04]  /*05d0*/  IMAD.MOV R23, RZ, RZ, -R7 ;  /* 0x000000ffff177224 */ /* 0x000fc800078e0a07 */
[----:B------:R-:W-:-:S05]  /*05e0*/  IMAD R23, R8, R23, UR9 ;  /* 0x0000000908177e24 */ /* 0x000fca000f8e0217 */
[----:B------:R-:W-:-:S13]  /*05f0*/  ISETP.GE.U32.AND P0, PT, R23, R8, PT ;  /* 0x000000081700720c */ /* 0x000fda0003f06070 */
[----:B------:R-:W-:Y:S01]  /*0600*/  @P0 IMAD.IADD R23, R23, 0x1, -R8 ;  /* 0x0000000117170824 */ /* 0x000fe200078e0a08 */
[----:B------:R-:W-:-:S04]  /*0610*/  @P0 IADD3 R7, R7, 0x1, RZ ;  /* 0x0000000107070810 */ /* 0x000fc80007ffe0ff */
[----:B------:R-:W-:-:S13]  /*0620*/  ISETP.GE.U32.AND P3, PT, R23, R8, PT ;  /* 0x000000081700720c */ /* 0x000fda0003f66070 */
[----:B------:R-:W-:Y:S01]  /*0630*/  @P3 VIADD R7, R7, 0x1 ;  /* 0x0000000107073836 */ /* 0x000fe20000000000 */
[----:B------:R-:W-:-:S05]  /*0640*/  @!P4 LOP3.LUT R7, RZ, R8, RZ, 0x33, !PT ;  /* 0x00000008ff07c212 */ /* 0x000fca00078e33ff */
[----:B------:R-:W-:-:S04]  /*0650*/  IMAD R7, R7, UR11, R18 ;  /* 0x0000000b07077c24 */ /* 0x000fc8000f8e0212 */
[----:B-1----:R-:W-:-:S06]  /*0660*/  IMAD.WIDE.U32 R6, R7, 0x2, R2 ;  /* 0x0000000207067825 */ /* 0x002fcc00078e0002 */
[----:B------:R-:W2:Y:S02]  /*0670*/  LDG.E.U16.CONSTANT R6, desc[UR12][R6.64] ;  /* 0x0000000c06067981 */ /* 0x000ea4000c1e9500 */
[----:B--2---:R-:W-:-:S07]  /*0680*/  HADD2.F32 R20, -RZ, R6.H0_H0 ;  /* 0x20000006ff147230 */ /* 0x004fce0000004100 */
.L_x_2:
[----:B-----5:R-:W-:Y:S02]  /*0690*/  HADD2.F32 R19, -RZ, R19.H0_H0 ;  /* 0x20000013ff137230 */ /* 0x020fe40000004100 */
[----:B------:R-:W-:-:S04]  /*06a0*/  FFMA.FTZ R16, R21, R16, R20 ;  /* 0x0000001015107223 */ /* 0x000fc80000010014 */
[----:B------:R-:W-:-:S07]  /*06b0*/  FADD.FTZ R6, R16, R19 ;  /* 0x0000001310067221 */ /* 0x000fce0000010000 */
.L_x_1:
[----:B------:R-:W-:Y:S05]  /*06c0*/  BSYNC B0 ;  /* 0x0000000000007941 */ /* 0x000fea0003800000 */
.L_x_0:
[----:B------:R-:W2:Y:S01]  /*06d0*/  SHFL.BFLY PT, R7, R6, 0x10, 0x1f ;  /* 0x0e001f0006077f89 */ /* 0x000ea200000e0000 */
[----:B------:R-:W-:Y:S02]  /*06e0*/  ISETP.NE.AND P0, PT, R10, RZ, PT ;  /* 0x000000ff0a00720c */ /* 0x000fe40003f05270 */
[----:B------:R-:W-:Y:S01]  /*06f0*/  ISETP.NE.AND P3, PT, R0, RZ, PT ;  /* 0x000000ff0000720c */ /* 0x000fe20003f65270 */
[----:B------:R-:W5:-:S12]  /*0700*/  @!P1 S2R R23, SR_CgaCtaId ;  /* 0x0000000000179919 */ /* 0x000f580000008800 */
[----:B------:R-:W0:Y:S01]  /*0710*/  @!P3 S2R R22, SR_CgaCtaId ;  /* 0x000000000016b919 */ /* 0x000e220000008800 */
[----:B------:R-:W-:Y:S02]  /*0720*/  @!P3 MOV R21, 0x400 ;  /* 0x000004000015b802 */ /* 0x000fe40000000f00 */
[----:B--2---:R-:W-:-:S05]  /*0730*/  FMNMX.FTZ R7, R7, R6, !PT ;  /* 0x0000000607077209 */ /* 0x004fca0007810000 */
[----:B------:R-:W2:Y:S01]  /*0740*/  SHFL.BFLY PT, R16, R7, 0x8, 0x1f ;  /* 0x0d001f0007107f89 */ /* 0x000ea200000e0000 */
[----:B0-----:R-:W-:Y:S02]  /*0750*/  @!P3 LEA R21, R22, R21, 0x18 ;  /* 0x000000151615b211 */ /* 0x001fe400078ec0ff */
[----:B--2---:R-:W-:-:S05]  /*0760*/  FMNMX.FTZ R16, R7, R16, !PT ;  /* 0x0000001007107209 */ /* 0x004fca0007810000 */
[----:B------:R-:W0:Y:S02]  /*0770*/  SHFL.BFLY PT, R17, R16, 0x4, 0x1f ;  /* 0x0c801f0010117f89 */ /* 0x000e2400000e0000 */
[----:B0-----:R-:W-:-:S05]  /*0780*/  FMNMX.FTZ R17, R16, R17, !PT ;  /* 0x0000001110117209 */ /* 0x001fca0007810000 */
[----:B------:R-:W0:Y:S02]  /*0790*/  SHFL.BFLY PT, R18, R17, 0x2, 0x1f ;  /* 0x0c401f0011127f89 */ /* 0x000e2400000e0000 */
[----:B0-----:R-:W-:-:S05]  /*07a0*/  FMNMX.FTZ R18, R17, R18, !PT ;  /* 0x0000001211127209 */ /* 0x001fca0007810000 */
[----:B------:R-:W0:Y:S02]  /*07b0*/  SHFL.BFLY PT, R19, R18, 0x1, 0x1f ;  /* 0x0c201f0012137f89 */ /* 0x000e2400000e0000 */
[----:B0-----:R-:W-:Y:S01]  /*07c0*/  FMNMX.FTZ R20, R18, R19, !PT ;  /* 0x0000001312147209 */ /* 0x001fe20007810000 */
[----:B------:R-:W-:-:S04]  /*07d0*/  IMAD.MOV.U32 R19, RZ, RZ, -0x1f528714 ;  /* 0xe0ad78ecff137424 */ /* 0x000fc800078e00ff */
[----:B------:R-:W-:Y:S01]  /*07e0*/  @!P0 STS [R13+UR5], R20 ;  /* 0x000000140d008988 */ /* 0x000fe20008000805 */
[----:B------:R-:W-:Y:S06]  /*07f0*/  BAR.SYNC.DEFER_BLOCKING 0x0 ;  /* 0x0000000000007b1d */ /* 0x000fec0000010000 */
[----:B------:R-:W0:Y:S04]  /*0800*/  @P2 LDS R19, [R14+UR5] ;  /* 0x000000050e132984 */ /* 0x000e280008000800 */
[----:B0-----:R-:W0:Y:S02]  /*0810*/  SHFL.BFLY PT, R16, R19, 0x10, 0x1f ;  /* 0x0e001f0013107f89 */ /* 0x001e2400000e0000 */
[----:B0-----:R-:W-:-:S05]  /*0820*/  FMNMX.FTZ R16, R16, R19, !PT ;  /* 0x0000001310107209 */ /* 0x001fca0007810000 */
[----:B------:R-:W0:Y:S02]  /*0830*/  SHFL.BFLY PT, R7, R16, 0x8, 0x1f ;  /* 0x0d001f0010077f89 */ /* 0x000e2400000e0000 */
[----:B0-----:R-:W-:Y:S02]  /*0840*/  FMNMX.FTZ R7, R16, R7, !PT ;  /* 0x0000000710077209 */ /* 0x001fe40007810000 */
[----:B------:R-:W-:-:S03]  /*0850*/  @!P1 MOV R16, 0x400 ;  /* 0x0000040000109802 */ /* 0x000fc60000000f00 */
[----:B------:R-:W0:Y:S01]  /*0860*/  SHFL.BFLY PT, R18, R7, 0x4, 0x1f ;  /* 0x0c801f0007127f89 */ /* 0x000e2200000e0000 */
[----:B-----5:R-:W-:Y:S02]  /*0870*/  @!P1 LEA R23, R23, R16, 0x18 ;  /* 0x0000001017179211 */ /* 0x020fe400078ec0ff */
[----:B------:R-:W-:Y:S02]  /*0880*/  MOV R16, RZ ;  /* 0x000000ff00107202 */ /* 0x000fe40000000f00 */
[----:B0-----:R-:W-:-:S05]  /*0890*/  FMNMX.FTZ R18, R7, R18, !PT ;  /* 0x0000001207127209 */ /* 0x001fca0007810000 */
[----:B------:R-:W0:Y:S02]  /*08a0*/  SHFL.BFLY PT, R17, R18, 0x2, 0x1f ;  /* 0x0c401f0012117f89 */ /* 0x000e2400000e0000 */
[----:B0-----:R-:W-:-:S05]  /*08b0*/  FMNMX.FTZ R17, R18, R17, !PT ;  /* 0x0000001112117209 */ /* 0x001fca0007810000 */
[----:B------:R-:W0:Y:S02]  /*08c0*/  SHFL.BFLY PT, R20, R17, 0x1, 0x1f ;  /* 0x0c201f0011147f89 */ /* 0x000e2400000e0000 */
[----:B0-----:R-:W-:-:S05]  /*08d0*/  FMNMX.FTZ R20, R17, R20, !PT ;  /* 0x0000001411147209 */ /* 0x001fca0007810000 */
[----:B------:R-:W-:Y:S01]  /*08e0*/  @!P3 STS [R21+0x4], R20 ;  /* 0x000004141500b388 */ /* 0x000fe20000000800 */
[----:B------:R-:W-:Y:S06]  /*08f0*/  BAR.SYNC.DEFER_BLOCKING 0x0 ;  /* 0x0000000000007b1d */ /* 0x000fec0000010000 */
[----:B------:R-:W0:Y:S02]  /*0900*/  @!P1 LDS R7, [R23+0x4] ;  /* 0x0000040017079984 */ /* 0x000e240000000800 */
[----:B0-----:R-:W-:-:S04]  /*0910*/  @!P1 FADD.FTZ R7, -R7, R6 ;  /* 0x0000000607079221 */ /* 0x001fc80000010100 */
[----:B------:R-:W-:-:S04]  /*0920*/  @!P1 FMUL.FTZ R17, R7, 1.4426950216293334961 ;  /* 0x3fb8aa3b07119820 */ /* 0x000fc80000410000 */
[----:B------:R-:W0:Y:S02]  /*0930*/  @!P1 MUFU.EX2 R16, R17 ;  /* 0x0000001100109308 */ /* 0x000e240000000800 */
[----:B0-----:R-:W0:Y:S02]  /*0940*/  SHFL.BFLY PT, R7, R16, 0x10, 0x1f ;  /* 0x0e001f0010077f89 */ /* 0x001e2400000e0000 */
[----:B0-----:R-:W-:-:S05]  /*0950*/  FADD.FTZ R18, R7, R16 ;  /* 0x0000001007127221 */ /* 0x001fca0000010000 */
[----:B------:R-:W0:Y:S02]  /*0960*/  SHFL.BFLY PT, R7, R18, 0x8, 0x1f ;  /* 0x0d001f0012077f89 */ /* 0x000e2400000e0000 */
[----:B0-----:R-:W-:Y:S02]  /*0970*/  FADD.FTZ R19, R18, R7 ;  /* 0x0000000712137221 */ /* 0x001fe40000010000 */
[----:B------:R-:W0:Y:S03]  /*0980*/  @!P1 LDC.64 R6, c[0x0][0x250] ;  /* 0x00009400ff069b82 */ /* 0x000e260000000a00 */
[----:B------:R-:W2:Y:S01]  /*0990*/  SHFL.BFLY PT, R20, R19, 0x4, 0x1f ;  /* 0x0c801f0013147f89 */ /* 0x000ea200000e0000 */
[----:B------:R-:W-:-:S03]  /*09a0*/  IMAD.MOV.U32 R17, RZ, RZ, RZ ;  /* 0x000000ffff117224 */ /* 0x000fc600078e00ff */
[----:B0-----:R0:W5:Y:S01]  /*09b0*/  @!P1 LDG.E.CONSTANT R6, desc[UR12][R6.64] ;  /* 0x0000000c06069981 */ /* 0x001162000c1e9900 */
[----:B--2---:R-:W-:-:S05]  /*09c0*/  FADD.FTZ R20, R19, R20 ;  /* 0x0000001413147221 */ /* 0x004fca0000010000 */
[----:B------:R-:W2:Y:S02]  /*09d0*/  SHFL.BFLY PT, R21, R20, 0x2, 0x1f ;  /* 0x0c401f0014157f89 */ /* 0x000ea400000e0000 */
[----:B--2---:R-:W-:-:S05]  /*09e0*/  FADD.FTZ R21, R20, R21 ;  /* 0x0000001514157221 */ /* 0x004fca0000010000 */
[----:B------:R-:W2:Y:S02]  /*09f0*/  SHFL.BFLY PT, R22, R21, 0x1, 0x1f ;  /* 0x0c201f0015167f89 */ /* 0x000ea400000e0000 */
[----:B--2---:R-:W-:-:S05]  /*0a00*/  FADD.FTZ R22, R21, R22 ;  /* 0x0000001615167221 */ /* 0x004fca0000010000 */
[----:B------:R-:W-:Y:S01]  /*0a10*/  @!P0 STS [R13+UR6], R22 ;  /* 0x000000160d008988 */ /* 0x000fe20008000806 */
[----:B------:R-:W-:Y:S06]  /*0a20*/  BAR.SYNC.DEFER_BLOCKING 0x0 ;  /* 0x0000000000007b1d */ /* 0x000fec0000010000 */
[----:B------:R-:W2:Y:S04]  /*0a30*/  @P2 LDS R17, [R14+UR6] ;  /* 0x000000060e112984 */ /* 0x000ea80008000800 */
[----:B--2---:R-:W2:Y:S02]  /*0a40*/  SHFL.BFLY PT, R18, R17, 0x10, 0x1f ;  /* 0x0e001f0011127f89 */ /* 0x004ea400000e0000 */
[----:B--2---:R-:W-:-:S05]  /*0a50*/  FADD.FTZ R18, R18, R17 ;  /* 0x0000001112127221 */ /* 0x004fca0000010000 */
[----:B------:R-:W2:Y:S02]  /*0a60*/  SHFL.BFLY PT, R19, R18, 0x8, 0x1f ;  /* 0x0d001f0012137f89 */ /* 0x000ea400000e0000 */
[----:B--2---:R-:W-:-:S05]  /*0a70*/  FADD.FTZ R19, R18, R19 ;  /* 0x0000001312137221 */ /* 0x004fca0000010000 */
[----:B------:R-:W2:Y:S02]  /*0a80*/  SHFL.BFLY PT, R20, R19, 0x4, 0x1f ;  /* 0x0c801f0013147f89 */ /* 0x000ea400000e0000 */
[----:B--2---:R-:W-:-:S05]  /*0a90*/  FADD.FTZ R20, R19, R20 ;  /* 0x0000001413147221 */ /* 0x004fca0000010000 */
[----:B0-----:R-:W0:Y:S02]  /*0aa0*/  SHFL.BFLY PT, R7, R20, 0x2, 0x1f ;  /* 0x0c401f0014077f89 */ /* 0x001e2400000e0000 */
[----:B0-----:R-:W-:-:S05]  /*0ab0*/  FADD.FTZ R7, R20, R7 ;  /* 0x0000000714077221 */ /* 0x001fca0000010000 */
[----:B------:R-:W0:Y:S01]  /*0ac0*/  SHFL.BFLY PT, R22, R7, 0x1, 0x1f ;  /* 0x0c201f0007167f89 */ /* 0x000e2200000e0000 */
[----:B------:R-:W2:Y:S01]  /*0ad0*/  @!P3 S2R R21, SR_CgaCtaId ;  /* 0x000000000015b919 */ /* 0x000ea20000008800 */
[----:B0-----:R-:W-:-:S04]  /*0ae0*/  FADD.FTZ R17, R7, R22 ;  /* 0x0000001607117221 */ /* 0x001fc80000010000 */
[----:B------:R-:W-:-:S06]  /*0af0*/  @!P3 FADD.FTZ R17, R17, 9.9999999747524270788e-07 ;  /* 0x358637bd1111b421 */ /* 0x000fcc0000010000 */
[----:B------:R-:W0:Y:S01]  /*0b00*/  @!P3 MUFU.RCP R17, R17 ;  /* 0x000000110011b308 */ /* 0x000e220000001000 */
[----:B------:R-:W3:Y:S01]  /*0b10*/  @!P1 S2R R24, SR_CgaCtaId ;  /* 0x0000000000189919 */ /* 0x000ee20000008800 */
[----:B------:R-:W-:-:S04]  /*0b20*/  @!P3 MOV R18, 0x400 ;  /* 0x000004000012b802 */ /* 0x000fc80000000f00 */
[----:B--2---:R-:W-:Y:S01]  /*0b30*/  @!P3 LEA R21, R21, R18, 0x18 ;  /* 0x000000121515b211 */ /* 0x004fe200078ec0ff */
[----:B0-----:R-:W-:-:S05]  /*0b40*/  @!P3 FADD.FTZ R18, R17, -RZ ;  /* 0x800000ff1112b221 */ /* 0x001fca0000010000 */
[----:B------:R-:W-:Y:S01]  /*0b50*/  @!P3 STS [R21], R18 ;  /* 0x000000121500b388 */ /* 0x000fe20000000800 */
[----:B------:R-:W-:-:S04]  /*0b60*/  @!P1 MOV R19, 0x400 ;  /* 0x0000040000139802 */ /* 0x000fc80000000f00 */
[----:B---3--:R-:W-:Y:S01]  /*0b70*/  @!P1 LEA R24, R24, R19, 0x18 ;  /* 0x0000001318189211 */ /* 0x008fe200078ec0ff */
[----:B------:R-:W-:Y:S06]  /*0b80*/  BAR.SYNC.DEFER_BLOCKING 0x0 ;  /* 0x0000000000007b1d */ /* 0x000fec0000010000 */
[----:B------:R-:W0:Y:S01]  /*0b90*/  @!P1 LDS R7, [R24] ;  /* 0x0000000018079984 */ /* 0x000e220000000800 */
[----:B------:R-:W-:Y:S01]  /*0ba0*/  HFMA2.MMA R19, -RZ, RZ, 0, 0 ;  /* 0x00000000ff137435 */ /* 0x000fe200000001ff */
[----:B------:R-:W-:Y:S01]  /*0bb0*/  UIADD3 UR4, UR7, UR4, URZ ;  /* 0x0000000407047290 */ /* 0x000fe2000fffe03f */
[----:B0-----:R-:W-:-:S04]  /*0bc0*/  @!P1 FMUL.FTZ R7, R7, R16 ;  /* 0x0000001007079220 */ /* 0x001fc80000410000 */
[----:B-----5:R-:W-:-:S04]  /*0bd0*/  @!P1 FMUL.FTZ R16, R7, R6 ;  /* 0x0000000607109220 */ /* 0x020fc80000410000 */
[----:B------:R-:W0:Y:S01]  /*0be0*/  @!P1 F2I.S8.NTZ R19, R16 ;  /* 0x0000001000139305 */ /* 0x000e220000202100 */
[----:B------:R-:W-:-:S04]  /*0bf0*/  IADD3 R6, P0, R15, UR18, RZ ;  /* 0x000000120f067c10 */ /* 0x000fc8000ff1e0ff */
[----:B------:R-:W-:Y:S02]  /*0c00*/  LEA.HI.X.SX32 R7, R15, UR19, 0x1, P0 ;  /* 0x000000130f077c11 */ /* 0x000fe400080f0eff */
[----:B------:R-:W-:-:S03]  /*0c10*/  ISETP.LE.AND P0, PT, R9, UR4, PT ;  /* 0x0000000409007c0c */ /* 0x000fc6000bf03270 */
[----:B0-----:R2:W-:Y:S10]  /*0c20*/  STG.E.U8 desc[UR12][R6.64], R19 ;  /* 0x0000001306007986 */ /* 0x0015f4000c10110c */
[----:B------:R-:W-:Y:S05]  /*0c30*/  @!P0 BRA `(.L_x_3) ;  /* 0xfffffff400a88947 */ /* 0x000fea000383ffff */
[----:B------:R-:W-:Y:S05]  /*0c40*/  EXIT ;  /* 0x000000000000794d */ /* 0x000fea0003800000 */
.L_x_4:
[----:B------:R-:W-:-:S00]  /*0c50*/  BRA `(.L_x_4) ;  /* 0xfffffffc00fc7947 */ /* 0x000fc0000383ffff */
[----:B------:R-:W-:-:S00]  /*0c60*/  NOP ;  /* 0x0000000000007918 */ /* 0x000fc00000000000 */
        /* <DEDUP_REMOVED lines=9> */
.L_x_180:


//--------------------- .text._ZN17fastertransformer27softmax_INT8IO_kernel_COL32IfEEvPaS1_PKT_S4_iiiiifPKfS6_ --------------------------
	.section	.text._ZN17fastertransformer27softmax_INT8IO_kernel_COL32IfEEvPaS1_PKT_S4_iiiiifPKfS6_,"ax",@progbits
	.align	128
        .global         _ZN17fastertransformer27softmax_INT8IO_kernel_COL32IfEEvPaS1_PKT_S4_iiiiifPKfS6_
        .type           _ZN17fastertransformer27softmax_INT8IO_kernel_COL32IfEEvPaS1_PKT_S4_iiiiifPKfS6_,@function
        .size           _ZN17fastertransformer27softmax_INT8IO_kernel_COL32IfEEvPaS1_PKT_S4_iiiiifPKfS6_,(.L_x_181 - _ZN17fastertransformer27softmax_INT8IO_kernel_COL32IfEEvPaS1_PKT_S4_iiiiifPKfS6_)
        .other          _ZN17fastertransformer27softmax_INT8IO_kernel_COL32IfEEvPaS1_PKT_S4_iiiiifPKfS6_,@"STO_CUDA_ENTRY STV_DEFAULT"
_ZN17fastertransformer27softmax_INT8IO_kernel_COL32IfEEvPaS1_PKT_S4_iiiiifPKfS6_:
.text._ZN17fastertransformer27softmax_INT8IO_kernel_COL32IfEEvPaS1_PKT_S4_iiiiifPKfS6_:
        /* <DEDUP_REMOVED lines=25> */
[----:B0-----:R-:W-:-:S07]  /*0190*/  LOP3.LUT R11, R15, 0xffffffe0, RZ, 0xc0, !PT ;  /* 0xffffffe00f0b7812 */ /* 0x001fce00078ec0ff */
[----:B------:R-:W0:Y:S01]  /*01a0*/  LDC R13, c[0x0][0x234] ;  /* 0x00008d00ff0d7b82 */ /* 0x000e220000000800 */
[----:B-1----:R-:W-:Y:S01]  /*01b0*/  UIMAD UR5, UR5, UR8, UR9 ;  /* 0x00000008050572a4 */ /* 0x002fe2000f8e0209 */
[C---:B------:R-:W-:Y:S02]  /*01c0*/  LOP3.LUT R12, R15.reuse, 0x1f, RZ, 0xc0, !PT ;  /* 0x0000001f0f0c7812 */ /* 0x040fe400078ec0ff */
[----:B------:R-:W-:Y:S02]  /*01d0*/  I2FP.F32.U32 R6, R15 ;  /* 0x0000000f00067245 */ /* 0x000fe40000201000 */
[-C--:B------:R-:W-:Y:S01]  /*01e0*/  ISETP.GE.U32.AND P1, PT, R15, R8.reuse, PT ;  /* 0x000000080f00720c */ /* 0x080fe20003f26070 */
[----:B------:R-:W-:Y:S01]  /*01f0*/  IMAD R11, R11, R8, R12 ;  /* 0x000000080b0b7224 */ /* 0x000fe200078e020c */
[----:B------:R-:W1:Y:S01]  /*0200*/  LDC.64 R2, c[0x0][0x220] ;  /* 0x00008800ff027b82 */ /* 0x000e620000000a00 */
[----:B------:R-:W-:Y:S01]  /*0210*/  IMAD R7, R8, UR5, RZ ;  /* 0x0000000508077c24 */ /* 0x000fe2000f8e02ff */
[----:B------:R-:W-:Y:S01]  /*0220*/  FSETP.GT.FTZ.AND P2, PT, R9, R6, PT ;  /* 0x000000060900720b */ /* 0x000fe20003f54000 */
[----:B------:R-:W-:Y:S01]  /*0230*/  IMAD.SHL.U32 R8, R15, 0x4, RZ ;  /* 0x000000040f087824 */ /* 0x000fe200078e00ff */
[----:B------:R-:W-:Y:S01]  /*0240*/  SHF.R.U32.HI R9, RZ, 0x3, R15 ;  /* 0x00000003ff097819 */ /* 0x000fe2000001160f */
[----:B------:R-:W-:Y:S01]  /*0250*/  UIADD3 UR5, UR6, 0x8, URZ ;  /* 0x0000000806057890 */ /* 0x000fe2000fffe03f */
[----:B------:R-:W-:Y:S01]  /*0260*/  IMAD R10, R0, R7, RZ ;  /* 0x00000007000a7224 */ /* 0x000fe200078e02ff */
[----:B------:R-:W-:Y:S01]  /*0270*/  UIADD3 UR6, UR6, 0x88, URZ ;  /* 0x0000008806067890 */ /* 0x000fe2000fffe03f */
[----:B------:R-:W4:Y:S01]  /*0280*/  LDC.64 R4, c[0x0][0x228] ;  /* 0x00008a00ff047b82 */ /* 0x000f220000000a00 */
[----:B------:R-:W-:Y:S01]  /*0290*/  LOP3.LUT R9, R9, 0x1ffffffc, RZ, 0xc0, !PT ;  /* 0x1ffffffc09097812 */ /* 0x000fe200078ec0ff */
[----:B--2---:R-:W-:Y:S01]  /*02a0*/  ULEA UR5, UR7, UR5, 0x18 ;  /* 0x0000000507057291 */ /* 0x004fe2000f8ec03f */
[----:B------:R-:W-:Y:S01]  /*02b0*/  LOP3.LUT R8, R8, 0x7c, RZ, 0xc0, !PT ;  /* 0x0000007c08087812 */ /* 0x000fe200078ec0ff */
[----:B------:R-:W-:-:S03]  /*02c0*/  ULEA UR6, UR7, UR6, 0x18 ;  /* 0x0000000607067291 */ /* 0x000fc6000f8ec03f */
[----:B------:R-:W-:-:S09]  /*02d0*/  ULDC UR7, c[0x0][0xc] ;  /* 0x0000030000077ab9 */ /* 0x000fd20000000800 */
.L_x_8:
[----:B------:R-:W-:Y:S01]  /*02e0*/  VIADD R0, R10, UR4 ;  /* 0x000000040a007c36 */ /* 0x000fe20008000000 */
[----:B------:R-:W-:Y:S01]  /*02f0*/  BSSY B0, `(.L_x_5) ;  /* 0x000003b000007945 */ /* 0x000fe20003800000 */
[----:B--2---:R-:W-:Y:S02]  /*0300*/  HFMA2.MMA R19, -RZ, RZ, -598.5, 40320 ;  /* 0xe0ad78ecff137435 */ /* 0x004fe400000001ff */
[----:B------:R-:W-:Y:S01]  /*0310*/  IMAD R0, R0, 0x20, R11 ;  /* 0x0000002000007824 */ /* 0x000fe200078e020b */
[----:B------:R-:W-:Y:S08]  /*0320*/  @P1 BRA `(.L_x_6) ;  /* 0x0000000000dc1947 */ /* 0x000ff00003800000 */
[----:B0-----:R-:W0:Y:S08]  /*0330*/  I2F.U32.RP R16, R13 ;  /* 0x0000000d00107306 */ /* 0x001e300000209000 */
[----:B0-----:R-:W0:Y:S02]  /*0340*/  MUFU.RCP R16, R16 ;  /* 0x0000001000107308 */ /* 0x001e240000001000 */
[----:B0-----:R-:W-:-:S06]  /*0350*/  VIADD R6, R16, 0xffffffe ;  /* 0x0ffffffe10067836 */ /* 0x001fcc0000000000 */
[----:B------:R0:W2:Y:S02]  /*0360*/  F2I.FTZ.U32.TRUNC.NTZ R7, R6 ;  /* 0x0000000600077305 */ /* 0x0000a4000021f000 */
[----:B0-----:R-:W-:Y:S01]  /*0370*/  IMAD.MOV.U32 R6, RZ, RZ, RZ ;  /* 0x000000ffff067224 */ /* 0x001fe200078e00ff */
[----:B--2---:R-:W-:-:S05]  /*0380*/  IADD3 R18, RZ, -R7, RZ ;  /* 0x80000007ff127210 */ /* 0x004fca0007ffe0ff */
[----:B------:R-:W-:-:S04]  /*0390*/  IMAD R17, R18, R13, RZ ;  /* 0x0000000d12117224 */ /* 0x000fc800078e02ff */
[----:B------:R-:W-:-:S06]  /*03a0*/  IMAD.HI.U32 R17, R7, R17, R6 ;  /* 0x0000001107117227 */ /* 0x000fcc00078e0006 */
[----:B------:R-:W-:-:S04]  /*03b0*/  IMAD.HI.U32 R17, R17, UR9, RZ ;  /* 0x0000000911117c27 */ /* 0x000fc8000f8e00ff */
[----:B------:R-:W-:Y:S02]  /*03c0*/  IMAD.MOV R18, RZ, RZ, -R17 ;  /* 0x000000ffff127224 */ /* 0x000fe400078e0a11 */
[----:B------:R-:W0:Y:S02]  /*03d0*/  LDC.64 R16, c[0x0][0x248] ;  /* 0x00009200ff107b82 */ /* 0x000e240000000a00 */
[----:B------:R-:W-:-:S05]  /*03e0*/  IMAD R24, R13, R18, UR9 ;  /* 0x000000090d187e24 */ /* 0x000fca000f8e0212 */
[----:B------:R-:W-:-:S13]  /*03f0*/  ISETP.GE.U32.AND P0, PT, R24, R13, PT ;  /* 0x0000000d1800720c */ /* 0x000fda0003f06070 */
[-C--:B------:R-:W-:Y:S02]  /*0400*/  @P0 IADD3 R24, R24, -R13.reuse, RZ ;  /* 0x8000000d18180210 */ /* 0x080fe40007ffe0ff */
[----:B------:R-:W-:Y:S02]  /*0410*/  IADD3 R20, P0, R0, UR16, RZ ;  /* 0x0000001000147c10 */ /* 0x000fe4000ff1e0ff */
[----:B------:R-:W-:Y:S01]  /*0420*/  ISETP.GE.U32.AND P3, PT, R24, R13, PT ;  /* 0x0000000d1800720c */ /* 0x000fe20003f66070 */
[----:B0-----:R-:W5:Y:S01]  /*0430*/  LDG.E.CONSTANT R16, desc[UR12][R16.64] ;  /* 0x0000000c10107981 */ /* 0x001f62000c1e9900 */
[----:B------:R-:W-:Y:S02]  /*0440*/  LEA.HI.X.SX32 R21, R0, UR17, 0x1, P0 ;  /* 0x0000001100157c11 */ /* 0x000fe400080f0eff */
[----:B------:R-:W-:-:S03]  /*0450*/  ISETP.NE.U32.AND P0, PT, R13, RZ, PT ;  /* 0x000000ff0d00720c */ /* 0x000fc60003f05070 */
[----:B------:R0:W2:Y:S01]  /*0460*/  LDG.E.S8 R22, desc[UR12][R20.64] ;  /* 0x0000000c14167981 */ /* 0x0000a2000c1e1300 */
[----:B---3--:R-:W-:-:S05]  /*0470*/  IMAD R18, R14, UR4, R15 ;  /* 0x000000040e127c24 */ /* 0x008fca000f8e020f */
[----:B------:R-:W-:-:S04]  /*0480*/  @P3 IMAD.IADD R24, R24, 0x1, -R13 ;  /* 0x0000000118183824 */ /* 0x000fc800078e0a0d */
[----:B------:R-:W-:-:S05]  /*0490*/  @!P0 LOP3.LUT R24, RZ, R13, RZ, 0x33, !PT ;  /* 0x0000000dff188212 */ /* 0x000fca00078e33ff */
[----:B------:R-:W-:-:S04]  /*04a0*/  IMAD R7, R24, UR20, R18 ;  /* 0x0000001418077c24 */ /* 0x000fc8000f8e0212 */
[----:B----4-:R-:W-:-:S05]  /*04b0*/  IMAD.WIDE R6, R7, 0x4, R4 ;  /* 0x0000000407067825 */ /* 0x010fca00078e0204 */
[----:B------:R3:W5:Y:S01]  /*04c0*/  LDG.E.CONSTANT R19, desc[UR12][R6.64] ;  /* 0x0000000c06137981 */ /* 0x000762000c1e9900 */
[----:B------:R-:W-:-:S04]  /*04d0*/  ISETP.NE.U32.AND P0, PT, RZ, UR14, PT ;  /* 0x0000000eff007c0c */ /* 0x000fc8000bf05070 */
[----:B------:R-:W-:Y:S01]  /*04e0*/  ISETP.NE.AND.EX P0, PT, RZ, UR15, PT, P0 ;  /* 0x0000000fff007c0c */ /* 0x000fe2000bf05300 */
[----:B0-----:R-:W-:Y:S01]  /*04f0*/  IMAD.MOV.U32 R20, RZ, RZ, RZ ;  /* 0x000000ffff147224 */ /* 0x001fe200078e00ff */
[----:B--2---:R-:W0:Y:S02]  /*0500*/  I2F.S16 R22, R22 ;  /* 0x0000001600167306 */ /* 0x004e240000101400 */
[----:B0-----:R-:W-:-:S09]  /*0510*/  FMUL.FTZ R21, R22, UR21 ;  /* 0x0000001516157c20 */ /* 0x001fd20008410000 */
[----:B---3--:R-:W-:Y:S05]  /*0520*/  @!P0 BRA `(.L_x_7) ;  /* 0x0000000000548947 */ /* 0x008fea0003800000 */
[----:B------:R-:W0:Y:S01]  /*0530*/  I2F.U32.RP R17, R13 ;  /* 0x0000000d00117306 */ /* 0x000e220000209000 */
[----:B------:R-:W-:-:S07]  /*0540*/  ISETP.NE.U32.AND P4, PT, R13, RZ, PT ;  /* 0x000000ff0d00720c */ /* 0x000fce0003f85070 */
        /* <DEDUP_REMOVED lines=9> */
[----:B------:R-:W-:-:S05]  /*05e0*/  IMAD R20, R13, R20, UR9 ;  /* 0x000000090d147e24 */ /* 0x000fca000f8e0214 */
[----:B------:R-:W-:-:S13]  /*05f0*/  ISETP.GE.U32.AND P0, PT, R20, R13, PT ;  /* 0x0000000d1400720c */ /* 0x000fda0003f06070 */
[----:B------:R-:W-:Y:S02]  /*0600*/  @P0 IMAD.IADD R20, R20, 0x1, -R13 ;  /* 0x0000000114140824 */ /* 0x000fe400078e0a0d */
[----:B------:R-:W-:-:S03]  /*0610*/  @P0 VIADD R7, R7, 0x1 ;  /* 0x0000000107070836 */ /* 0x000fc60000000000 */
[----:B------:R-:W-:-:S13]  /*0620*/  ISETP.GE.U32.AND P3, PT, R20, R13, PT ;  /* 0x0000000d1400720c */ /* 0x000fda0003f66070 */
[----:B------:R-:W-:Y:S02]  /*0630*/  @P3 IADD3 R7, R7, 0x1, RZ ;  /* 0x0000000107073810 */ /* 0x000fe40007ffe0ff */
[----:B------:R-:W-:-:S05]  /*0640*/  @!P4 LOP3.LUT R7, RZ, R13, RZ, 0x33, !PT ;  /* 0x0000000dff07c212 */ /* 0x000fca00078e33ff */
[----:B------:R-:W-:-:S04]  /*0650*/  IMAD R7, R7, UR11, R18 ;  /* 0x0000000b07077c24 */ /* 0x000fc8000f8e0212 */
[----:B-1----:R-:W-:-:S05]  /*0660*/  IMAD.WIDE.U32 R6, R7, 0x4, R2 ;  /* 0x0000000407067825 */ /* 0x002fca00078e0002 */
[----:B------:R0:W5:Y:S02]  /*0670*/  LDG.E.CONSTANT R20, desc[UR12][R6.64] ;  /* 0x0000000c06147981 */ /* 0x000164000c1e9900 */
.L_x_7:
[----:B-----5:R-:W-:-:S04]  /*0680*/  FFMA.FTZ R16, R21, R16, R20 ;  /* 0x0000001015107223 */ /* 0x020fc80000010014 */
[----:B------:R-:W-:-:S07]  /*0690*/  FADD.FTZ R19, R16, R19 ;  /* 0x0000001310137221 */ /* 0x000fce0000010000 */
.L_x_6:
[----:B------:R-:W-:Y:S05]  /*06a0*/  BSYNC B0 ;  /* 0x0000000000007941 */ /* 0x000fea0003800000 */
.L_x_5:
[----:B0-----:R-:W0:Y:S01]  /*06b0*/  SHFL.BFLY PT, R6, R19, 0x10, 0x1f ;  /* 0x0e001f0013067f89 */ /* 0x001e2200000e0000 */
[----:B------:R-:W-:Y:S02]  /*06c0*/  ISETP.NE.AND P0, PT, R12, RZ, PT ;  /* 0x000000ff0c00720c */ /* 0x000fe40003f05270 */
[----:B------:R-:W-:Y:S01]  /*06d0*/  ISETP.NE.AND P3, PT, R15, RZ, PT ;  /* 0x000000ff0f00720c */ /* 0x000fe20003f65270 */
[----:B------:R-:W2:-:S12]  /*06e0*/  @!P1 S2R R24, SR_CgaCtaId ;  /* 0x0000000000189919 */ /* 0x000e980000008800 */
[----:B------:R-:W5:Y:S01]  /*06f0*/  @!P3 S2R R23, SR_CgaCtaId ;  /* 0x000000000017b919 */ /* 0x000f620000008800 */
[----:B------:R-:W-:Y:S02]  /*0700*/  @!P3 MOV R22, 0x400 ;  /* 0x000004000016b802 */ /* 0x000fe40000000f00 */
[----:B0-----:R-:W-:-:S05]  /*0710*/  FMNMX.FTZ R6, R6, R19, !PT ;  /* 0x0000001306067209 */ /* 0x001fca0007810000 */
[----:B------:R-:W0:Y:S01]  /*0720*/  SHFL.BFLY PT, R7, R6, 0x8, 0x1f ;  /* 0x0d001f0006077f89 */ /* 0x000e2200000e0000 */
[----:B-----5:R-:W-:Y:S02]  /*0730*/  @!P3 LEA R22, R23, R22, 0x18 ;  /* 0x000000161716b211 */ /* 0x020fe400078ec0ff */
[----:B0-----:R-:W-:-:S05]  /*0740*/  FMNMX.FTZ R7, R6, R7, !PT ;  /* 0x0000000706077209 */ /* 0x001fca0007810000 */
        /* <DEDUP_REMOVED lines=16> */
[----:B--2---:R-:W-:Y:S02]  /*0850*/  @!P1 LEA R24, R24, R7, 0x18 ;  /* 0x0000000718189211 */ /* 0x004fe400078ec0ff */
[----:B0-----:R-:W-:-:S05]  /*0860*/  FMNMX.FTZ R17, R6, R17, !PT ;  /* 0x0000001106117209 */ /* 0x001fca0007810000 */
[----:B------:R-:W0:Y:S02]  /*0870*/  SHFL.BFLY PT, R16, R17, 0x2, 0x1f ;  /* 0x0c401f0011107f89 */ /* 0x000e2400000e0000 */
[----:B0-----:R-:W-:Y:S01]  /*0880*/  FMNMX.FTZ R20, R17, R16, !PT ;  /* 0x0000001011147209 */ /* 0x001fe20007810000 */
[----:B------:R-:W-:-:S04]  /*0890*/  IMAD.MOV.U32 R16, RZ, RZ, RZ ;  /* 0x000000ffff107224 */ /* 0x000fc800078e00ff */
        /* <DEDUP_REMOVED lines=14> */
[----:B------:R-:W-:-:S03]  /*0980*/  HFMA2.MMA R17, -RZ, RZ, 0, 0 ;  /* 0x00000000ff117435 */ /* 0x000fc600000001ff */
        /* <DEDUP_REMOVED lines=31> */
[----:B------:R-:W-:Y:S01]  /*0b80*/  IMAD.MOV.U32 R19, RZ, RZ, RZ ;  /* 0x000000ffff137224 */ /* 0x000fe200078e00ff */
        /* <DEDUP_REMOVED lines=10> */
.L_x_9:
        /* <DEDUP_REMOVED lines=13> */
.L_x_181:


//--------------------- .text._ZN17fastertransformer36softmax_INT8IO_kernel_COL32_element4INS_5half4E6__halfEEvPaS3_PKT_S6_iiiiifPKfS8_ --------------------------
	.section	.text._ZN17fastertransformer36softmax_INT8IO_kernel_COL32_element4INS_5half4E6__halfEEvPaS3_PKT_S6_iiiiifPKfS8_,"ax",@progbits
	.align	128
        .global         _ZN17fastertransformer36softmax_INT8IO_kernel_COL32_element4INS_5half4E6__halfEEvPaS3_PKT_S6_iiiiifPKfS8_
        .type           _ZN17fastertransformer36softmax_INT8IO_kernel_COL32_element4INS_5half4E6__halfEEvPaS3_PKT_S6_iiiiifPKfS8_,@function
        .size           _ZN17fastertransformer36softmax_INT8IO_kernel_COL32_element4INS_5half4E6__halfEEvPaS3_PKT_S6_iiiiifPKfS8_,(.L_x_182 - _ZN17fastertransformer36softmax_INT8IO_kernel_COL32_element4INS_5half4E6__halfEEvPaS3_PKT_S6_iiiiifPKfS8_)
        .other          _ZN17fastertransformer36softmax_INT8IO_kernel_COL32_element4INS_5half4E6__halfEEvPaS3_PKT_S6_iiiiifPKfS8_,@"STO_CUDA_ENTRY STV_DEFAULT"
_ZN17fastertransformer36softmax_INT8IO_kernel_COL32_element4INS_5half4E6__halfEEvPaS3_PKT_S6_iiiiifPKfS8_:
.text._ZN17fastertransformer36softmax_INT8IO_kernel_COL32_element4INS_5half4E6__halfEEvPaS3_PKT_S6_iiiiifPKfS8_:
[----:B------:R-:W-:Y:S08]  /*0000*/  LDC R1, c[0x0][0x28] ;  /* 0x00000a00ff017b82 */ /* 0x000ff00000000800 */
[----:B------:R-:W0:Y:S08]  /*0010*/  S2UR UR4, SR_CTAID.X ;  /* 0x00000000000479c3 */ /* 0x000e300000002500 */
[----:B------:R-:W0:Y:S02]  /*0020*/  LDC R9, c[0x0][0x23c] ;  /* 0x00008f00ff097b82 */ /* 0x000e240000000800 */
[----:B0-----:R-:W-:-:S13]  /*0030*/  ISETP.LE.AND P0, PT, R9, UR4, PT ;  /* 0x0000000409007c0c */ /* 0x001fda000bf03270 */
[----:B------:R-:W-:Y:S05]  /*0040*/  @P0 EXIT ;  /* 0x000000000000094d */ /* 0x000fea0003800000 */
[----:B------:R-:W0:Y:S01]  /*0050*/  LDC.64 R4, c[0x0][0x250] ;  /* 0x00009400ff047b82 */ /* 0x000e220000000a00 */
[----:B------:R-:W-:Y:S01]  /*0060*/  ULDC.64 UR10, c[0x0][0x208] ;  /* 0x00008200000a7ab9 */ /* 0x000fe20000000a00 */
[----:B------:R-:W1:Y:S06]  /*0070*/  S2R R13, SR_TID.X ;  /* 0x00000000000d7919 */ /* 0x000e6c0000002100 */
[----:B------:R-:W2:Y:S08]  /*0080*/  LDC.64 R2, c[0x0][0x248] ;  /* 0x00009200ff027b82 */ /* 0x000eb00000000a00 */
[----:B------:R-:W-:Y:S08]  /*0090*/  S2UR UR7, SR_CTAID.Z ;  /* 0x00000000000779c3 */ /* 0x000ff00000002700 */
[----:B------:R-:W3:Y:S01]  /*00a0*/  S2UR UR9, SR_CTAID.Y ;  /* 0x00000000000979c3 */ /* 0x000ee20000002600 */
[----:B0-----:R-:W5:Y:S01]  /*00b0*/  LDG.E.CONSTANT R14, desc[UR10][R4.64] ;  /* 0x0000000a040e7981 */ /* 0x001f62000c1e9900 */
[----:B------:R-:W-:-:S06]  /*00c0*/  IADD3 R0, R9, 0x1f, RZ ;  /* 0x0000001f09007810 */ /* 0x000fcc0007ffe0ff */
[----:B------:R-:W0:Y:S01]  /*00d0*/  S2UR UR8, SR_CgaCtaId ;  /* 0x00000000000879c3 */ /* 0x000e220000008800 */
[----:B------:R-:W-:Y:S01]  /*00e0*/  ULDC UR5, c[0x0][0x10] ;  /* 0x0000040000057ab9 */ /* 0x000fe20000000800 */
[----:B-1----:R-:W-:Y:S01]  /*00f0*/  IMAD.SHL.U32 R10, R13, 0x4, RZ ;  /* 0x000000040d0a7824 */ /* 0x002fe200078e00ff */
[----:B------:R-:W-:Y:S01]  /*0100*/  SHF.R.S32.HI R7, RZ, 0x1f, R0 ;  /* 0x0000001fff077819 */ /* 0x000fe20000011400 */
[----:B--2---:R1:W5:Y:S01]  /*0110*/  LDG.E.CONSTANT R15, desc[UR10][R2.64] ;  /* 0x0000000a020f7981 */ /* 0x004362000c1e9900 */
[----:B------:R-:W-:Y:S01]  /*0120*/  UMOV UR6, 0x400 ;  /* 0x0000040000067882 */ /* 0x000fe20000000000 */
[----:B------:R-:W-:Y:S01]  /*0130*/  ULDC UR13, c[0x0][0x240] ;  /* 0x00009000000d7ab9 */ /* 0x000fe20000000800 */
[C---:B------:R-:W-:Y:S01]  /*0140*/  LOP3.LUT R12, R10.reuse, 0xffffffe0, RZ, 0xc0, !PT ;  /* 0xffffffe00a0c7812 */ /* 0x040fe200078ec0ff */
[----:B------:R-:W-:Y:S01]  /*0150*/  ULDC UR16, c[0x0][0x244] ;  /* 0x0000910000107ab9 */ /* 0x000fe20000000800 */
[----:B------:R-:W-:Y:S01]  /*0160*/  LEA.HI R7, R7, R0, RZ, 0x5 ;  /* 0x0000000007077211 */ /* 0x000fe200078f28ff */
[----:B------:R-:W-:Y:S01]  /*0170*/  ULDC.64 UR14, c[0x0][0x220] ;  /* 0x00008800000e7ab9 */ /* 0x000fe20000000a00 */
[----:B-1----:R-:W-:Y:S01]  /*0180*/  LOP3.LUT R3, R10, 0x1c, RZ, 0xc0, !PT ;  /* 0x0000001c0a037812 */ /* 0x002fe200078ec0ff */
[----:B---3--:R-:W-:Y:S01]  /*0190*/  UIMAD UR5, UR5, UR7, UR9 ;  /* 0x00000007050572a4 */ /* 0x008fe2000f8e0209 */
[----:B------:R-:W-:-:S02]  /*01a0*/  SHF.R.S32.HI R7, RZ, 0x5, R7 ;  /* 0x00000005ff077819 */ /* 0x000fc40000011407 */
[-C--:B------:R-:W-:Y:S01]  /*01b0*/  ISETP.GE.AND P1, PT, R10, R9.reuse, PT ;  /* 0x000000090a00720c */ /* 0x080fe20003f26270 */
[----:B------:R-:W-:Y:S02]  /*01c0*/  IMAD R12, R12, R9, R3 ;  /* 0x000000090c0c7224 */ /* 0x000fe400078e0203 */
[----:B------:R-:W-:Y:S01]  /*01d0*/  IMAD R0, R9, UR5, RZ ;  /* 0x0000000509007c24 */ /* 0x000fe2000f8e02ff */
[----:B------:R-:W-:Y:S01]  /*01e0*/  SHF.R.U32.HI R9, RZ, 0x3, R13 ;  /* 0x00000003ff097819 */ /* 0x000fe2000001160d */
[----:B------:R-:W-:Y:S01]  /*01f0*/  UIADD3 UR7, UR6, 0x8, URZ ;  /* 0x0000000806077890 */ /* 0x000fe2000fffe03f */
[----:B------:R-:W-:Y:S01]  /*0200*/  LOP3.LUT R10, R10, 0x7c, RZ, 0xc0, !PT ;  /* 0x0000007c0a0a7812 */ /* 0x000fe200078ec0ff */
[----:B------:R-:W-:Y:S01]  /*0210*/  UIADD3 UR6, UR6, 0x88, URZ ;  /* 0x0000008806067890 */ /* 0x000fe2000fffe03f */
[----:B------:R-:W-:Y:S01]  /*0220*/  IMAD R11, R7, R0, RZ ;  /* 0x00000000070b7224 */ /* 0x000fe200078e02ff */
[----:B------:R-:W-:Y:S01]  /*0230*/  LOP3.LUT R9, R9, 0x1ffffffc, RZ, 0xc0, !PT ;  /* 0x1ffffffc09097812 */ /* 0x000fe200078ec0ff */
[----:B------:R-:W1:Y:S01]  /*0240*/  LDC R18, c[0x0][RZ] ;  /* 0x00000000ff127b82 */ /* 0x000e620000000800 */
[----:B0-----:R-:W-:-:S02]  /*0250*/  ULEA UR7, UR8, UR7, 0x18 ;  /* 0x0000000708077291 */ /* 0x001fc4000f8ec03f */
[----:B------:R-:W-:Y:S01]  /*0260*/  ULEA UR6, UR8, UR6, 0x18 ;  /* 0x0000000608067291 */ /* 0x000fe2000f8ec03f */
[----:B------:R-:W-:-:S11]  /*0270*/  ULDC UR12, c[0x0][0xc] ;  /* 0x00000300000c7ab9 */ /* 0x000fd60000000800 */
.L_x_20:
[----:B------:R-:W-:Y:S01]  /*0280*/  IADD3 R3, R11, UR4, RZ ;  /* 0x000000040b037c10 */ /* 0x000fe2000fffe0ff */
[----:B------:R-:W-:Y:S01]  /*0290*/  BSSY B0, `(.L_x_10) ;  /* 0x0000059000007945 */ /* 0x000fe20003800000 */
[----:B-1----:R-:W-:Y:S01]  /*02a0*/  ISETP.GE.U32.AND P2, PT, R18, 0x21, PT ;  /* 0x000000211200780c */ /* 0x002fe20003f46070 */
[----:B------:R-:W-:Y:S01]  /*02b0*/  IMAD.MOV.U32 R7, RZ, RZ, -0x1f528714 ;  /* 0xe0ad78ecff077424 */ /* 0x000fe200078e00ff */
[----:B------:R-:W-:Y:S02]  /*02c0*/  I2FP.F32.U32 R8, R13 ;  /* 0x0000000d00087245 */ /* 0x000fe40000201000 */
[----:B------:R-:W-:Y:S01]  /*02d0*/  LEA R0, R3, R12, 0x5 ;  /* 0x0000000c03007211 */ /* 0x000fe200078e28ff */
[----:B------:R-:W-:Y:S08]  /*02e0*/  @P1 BRA `(.L_x_11) ;  /* 0x00000004004c1947 */ /* 0x000ff00003800000 */
[----:B------:R-:W0:Y:S01]  /*02f0*/  LDC R16, c[0x0][0x234] ;  /* 0x00008d00ff107b82 */ /* 0x000e220000000800 */
[----:B------:R-:W-:Y:S02]  /*0300*/  ISETP.NE.U32.AND P0, PT, RZ, UR14, PT ;  /* 0x0000000eff007c0c */ /* 0x000fe4000bf05070 */
[----:B------:R-:W-:Y:S02]  /*0310*/  PLOP3.LUT P3, PT, PT, PT, PT, 0x8, 0x0 ;  /* 0x000000000000781c */ /* 0x000fe40003f6e170 */
[----:B------:R-:W-:Y:S02]  /*0320*/  ISETP.NE.AND.EX P0, PT, RZ, UR15, PT, P0 ;  /* 0x0000000fff007c0c */ /* 0x000fe4000bf05300 */
[----:B------:R-:W-:Y:S01]  /*0330*/  PLOP3.LUT P5, PT, PT, PT, PT, 0x8, 0x0 ;  /* 0x000000000000781c */ /* 0x000fe20003fae170 */
[----:B------:R-:W1:Y:S01]  /*0340*/  LDC R17, c[0x0][0x23c] ;  /* 0x00008f00ff117b82 */ /* 0x000e620000000800 */
[----:B------:R-:W-:-:S07]  /*0350*/  SHF.R.S32.HI R21, RZ, 0x2, R0 ;  /* 0x00000002ff157819 */ /* 0x000fce0000011400 */
[----:B------:R-:W2:Y:S01]  /*0360*/  LDC.64 R6, c[0x0][0x218] ;  /* 0x00008600ff067b82 */ /* 0x000ea20000000a00 */
[----:B0-----:R-:W0:Y:S01]  /*0370*/  I2F.U32.RP R4, R16 ;  /* 0x0000001000047306 */ /* 0x001e220000209000 */
[----:B------:R-:W-:-:S07]  /*0380*/  LOP3.LUT R20, RZ, R16, RZ, 0x33, !PT ;  /* 0x00000010ff147212 */ /* 0x000fce00078e33ff */
[----:B0-----:R-:W0:Y:S01]  /*0390*/  MUFU.RCP R4, R4 ;  /* 0x0000000400047308 */ /* 0x001e220000001000 */
[----:B--2---:R-:W-:-:S06]  /*03a0*/  IMAD.WIDE R6, R21, 0x4, R6 ;  /* 0x0000000415067825 */ /* 0x004fcc00078e0206 */
[----:B------:R-:W2:Y:S01]  /*03b0*/  LDG.E R6, desc[UR10][R6.64] ;  /* 0x0000000a06067981 */ /* 0x000ea2000c1e1900 */
[----:B0-----:R-:W-:-:S04]  /*03c0*/  VIADD R2, R4, 0xffffffe ;  /* 0x0ffffffe04027836 */ /* 0x001fc80000000000 */
[----:B------:R0:W3:Y:S02]  /*03d0*/  F2I.FTZ.U32.TRUNC.NTZ R3, R2 ;  /* 0x0000000200037305 */ /* 0x0000e4000021f000 */
[----:B0-----:R-:W-:Y:S01]  /*03e0*/  IMAD.MOV.U32 R2, RZ, RZ, RZ ;  /* 0x000000ffff027224 */ /* 0x001fe200078e00ff */
[----:B---3--:R-:W-:-:S05]  /*03f0*/  IADD3 R5, RZ, -R3, RZ ;  /* 0x80000003ff057210 */ /* 0x008fca0007ffe0ff */
[----:B------:R-:W-:-:S04]  /*0400*/  IMAD R5, R5, R16, RZ ;  /* 0x0000001005057224 */ /* 0x000fc800078e02ff */
[----:B------:R-:W-:Y:S02]  /*0410*/  IMAD.HI.U32 R3, R3, R5, R2 ;  /* 0x0000000503037227 */ /* 0x000fe400078e0002 */
[----:B------:R-:W0:Y:S02]  /*0420*/  @P0 LDC.64 R4, c[0x0][0x220] ;  /* 0x00008800ff040b82 */ /* 0x000e240000000a00 */
[----:B------:R-:W-:Y:S02]  /*0430*/  IMAD.SHL.U32 R2, R13, 0x4, RZ ;  /* 0x000000040d027824 */ /* 0x000fe400078e00ff */
[----:B------:R-:W-:-:S04]  /*0440*/  IMAD.HI.U32 R3, R3, UR9, RZ ;  /* 0x0000000903037c27 */ /* 0x000fc8000f8e00ff */
[----:B-1----:R-:W-:Y:S01]  /*0450*/  IMAD R17, R17, UR4, R2 ;  /* 0x0000000411117c24 */ /* 0x002fe2000f8e0202 */
[----:B------:R-:W-:-:S05]  /*0460*/  IADD3 R19, -R3, RZ, RZ ;  /* 0x000000ff03137210 */ /* 0x000fca0007ffe1ff */
[----:B------:R-:W-:-:S05]  /*0470*/  IMAD R19, R16, R19, UR9 ;  /* 0x0000000910137e24 */ /* 0x000fca000f8e0213 */
[----:B------:R-:W-:-:S04]  /*0480*/  ISETP.GE.U32.AND P4, PT, R19, R16, PT ;  /* 0x000000101300720c */ /* 0x000fc80003f86070 */
[----:B------:R-:W-:-:S09]  /*0490*/  @P0 PLOP3.LUT P3, PT, P4, PT, PT, 0x80, 0x0 ;  /* 0x000000000000081c */ /* 0x000fd2000276f070 */
[----:B------:R-:W-:-:S04]  /*04a0*/  @P4 IMAD.IADD R19, R19, 0x1, -R16 ;  /* 0x0000000113134824 */ /* 0x000fc800078e0a10 */
[----:B------:R-:W-:Y:S02]  /*04b0*/  @P3 IADD3 R3, R3, 0x1, RZ ;  /* 0x0000000103033810 */ /* 0x000fe40007ffe0ff */
[----:B------:R-:W-:Y:S02]  /*04c0*/  ISETP.GE.U32.AND P4, PT, R19, R16, PT ;  /* 0x000000101300720c */ /* 0x000fe40003f86070 */
[----:B------:R-:W-:Y:S02]  /*04d0*/  ISETP.NE.U32.AND P3, PT, R16, RZ, PT ;  /* 0x000000ff1000720c */ /* 0x000fe40003f65070 */
[----:B------:R-:W-:-:S09]  /*04e0*/  @P0 PLOP3.LUT P5, PT, P4, PT, PT, 0x80, 0x0 ;  /* 0x000000000000081c */ /* 0x000fd200027af070 */
[----:B------:R-:W-:-:S04]  /*04f0*/  @P4 IMAD.IADD R19, R19, 0x1, -R16 ;  /* 0x0000000113134824 */ /* 0x000fc800078e0a10 */
[----:B------:R-:W-:-:S04]  /*0500*/  @P5 IADD3 R3, R3, 0x1, RZ ;  /* 0x0000000103035810 */ /* 0x000fc80007ffe0ff */
[----:B------:R-:W-:Y:S02]  /*0510*/  @P0 SEL R22, R20, R3, !P3 ;  /* 0x0000000314160207 */ /* 0x000fe40005800000 */
[----:B------:R-:W1:Y:S03]  /*0520*/  LDC.64 R2, c[0x0][0x228] ;  /* 0x00008a00ff027b82 */ /* 0x000e660000000a00 */
[----:B------:R-:W-:-:S05]  /*0530*/  @P0 IMAD R22, R22, UR13, R17 ;  /* 0x0000000d16160c24 */ /* 0x000fca000f8e0211 */
[----:B------:R-:W-:Y:S02]  /*0540*/  @P0 SHF.R.S32.HI R21, RZ, 0x2, R22 ;  /* 0x00000002ff150819 */ /* 0x000fe40000011416 */
[----:B------:R-:W-:-:S03]  /*0550*/  SEL R20, R20, R19, !P3 ;  /* 0x0000001314147207 */ /* 0x000fc60005800000 */
[----:B0-----:R-:W-:-:S05]  /*0560*/  @P0 IMAD.WIDE R4, R21, 0x8, R4 ;  /* 0x0000000815040825 */ /* 0x001fca00078e0204 */
[----:B------:R-:W3:Y:S01]  /*0570*/  @P0 LDG.E R19, desc[UR10][R4.64] ;  /* 0x0000000a04130981 */ /* 0x000ee2000c1e1900 */
[----:B------:R-:W-:-:S03]  /*0580*/  IMAD R20, R20, UR13, R17 ;  /* 0x0000000d14147c24 */ /* 0x000fc6000f8e0211 */
[----:B------:R0:W4:Y:S02]  /*0590*/  @P0 LDG.E R23, desc[UR10][R4.64+0x4] ;  /* 0x0000040a04170981 */ /* 0x000124000c1e1900 */
[----:B------:R-:W-:-:S05]  /*05a0*/  SHF.R.S32.HI R21, RZ, 0x2, R20 ;  /* 0x00000002ff157819 */ /* 0x000fca0000011414 */
[----:B-1----:R-:W-:-:S05]  /*05b0*/  IMAD.WIDE R20, R21, 0x8, R2 ;  /* 0x0000000815147825 */ /* 0x002fca00078e0202 */
[----:B------:R-:W4:Y:S04]  /*05c0*/  LDG.E R16, desc[UR10][R20.64] ;  /* 0x0000000a14107981 */ /* 0x000f28000c1e1900 */
[----:B------:R1:W4:Y:S01]  /*05d0*/  LDG.E R2, desc[UR10][R20.64+0x4] ;  /* 0x0000040a14027981 */ /* 0x000322000c1e1900 */
[----:B0-----:R-:W-:Y:S02]  /*05e0*/  PRMT R5, RZ, 0x5410, RZ ;  /* 0x00005410ff057816 */ /* 0x001fe400000000ff */
[----:B------:R-:W-:Y:S01]  /*05f0*/  PRMT R3, RZ, 0x5410, RZ ;  /* 0x00005410ff037816 */ /* 0x000fe200000000ff */
[----:B--2---:R-:W1:Y:S08]  /*0600*/  I2F.S8 R17, R6 ;  /* 0x0000000600117306 */ /* 0x004e700000001400 */
[----:B------:R-:W0:Y:S08]  /*0610*/  I2F.S8 R7, R6.B1 ;  /* 0x1000000600077306 */ /* 0x000e300000001400 */
[----:B------:R-:W2:Y:S01]  /*0620*/  I2F.S8 R4, R6.B2 ;  /* 0x2000000600047306 */ /* 0x000ea20000001400 */
[----:B-1----:R-:W-:Y:S01]  /*0630*/  FMUL.FTZ R20, R17, UR16 ;  /* 0x0000001011147c20 */ /* 0x002fe20008410000 */
[----:B---3--:R-:W-:-:S04]  /*0640*/  @P0 PRMT R5, R5, 0x5410, R19 ;  /* 0x0000541005050816 */ /* 0x008fc80000000013 */
[----:B------:R-:W-:Y:S02]  /*0650*/  @P0 PRMT R5, R19, 0x7632, R5 ;  /* 0x0000763213050816 */ /* 0x000fe40000000005 */
[----:B----4-:R-:W-:-:S03]  /*0660*/  @P0 PRMT R3, R3, 0x5410, R23 ;  /* 0x0000541003030816 */ /* 0x010fc60000000017 */
[--C-:B------:R-:W-:Y:S02]  /*0670*/  HADD2.F32 R22, -RZ, R5.reuse.H1_H1 ;  /* 0x30000005ff167230 */ /* 0x100fe40000004100 */
[----:B------:R-:W-:Y:S01]  /*0680*/  HADD2.F32 R24, -RZ, R5.H0_H0 ;  /* 0x20000005ff187230 */ /* 0x000fe20000004100 */
[----:B------:R-:W-:Y:S02]  /*0690*/  @P0 PRMT R3, R23, 0x7632, R3 ;  /* 0x0000763217030816 */ /* 0x000fe40000000003 */
[----:B-----5:R-:W-:Y:S01]  /*06a0*/  FFMA.FTZ R20, R15, R20, R22 ;  /* 0x000000140f147223 */ /* 0x020fe20000010016 */
[----:B0-----:R-:W-:Y:S01]  /*06b0*/  FMUL.FTZ R22, R7, UR16 ;  /* 0x0000001007167c20 */ /* 0x001fe20008410000 */
[--C-:B------:R-:W-:Y:S01]  /*06c0*/  HADD2.F32 R5, -RZ, R16.reuse.H0_H0 ;  /* 0x20000010ff057230 */ /* 0x100fe20000004100 */
[----:B------:R0:W1:Y:S01]  /*06d0*/  I2F.S8 R7, R6.B3 ;  /* 0x3000000600077306 */ /* 0x0000620000001400 */
[----:B------:R-:W-:Y:S02]  /*06e0*/  HADD2.F32 R17, -RZ, R16.H1_H1 ;  /* 0x30000010ff117230 */ /* 0x000fe40000004100 */
[----:B------:R-:W-:Y:S01]  /*06f0*/  FFMA.FTZ R22, R15, R22, R24 ;  /* 0x000000160f167223 */ /* 0x000fe20000010018 */
[----:B------:R-:W-:-:S02]  /*0700*/  HADD2.F32 R24, -RZ, R3.H1_H1 ;  /* 0x30000003ff187230 */ /* 0x000fc40000004100 */
[----:B--2---:R-:W-:Y:S01]  /*0710*/  FMUL.FTZ R16, R4, UR16 ;  /* 0x0000001004107c20 */ /* 0x004fe20008410000 */
[----:B------:R-:W-:Y:S01]  /*0720*/  FADD.FTZ R4, R20, R5 ;  /* 0x0000000514047221 */ /* 0x000fe20000010000 */
[----:B------:R-:W-:Y:S01]  /*0730*/  FADD.FTZ R5, R22, R17 ;  /* 0x0000001116057221 */ /* 0x000fe20000010000 */
[--C-:B------:R-:W-:Y:S02]  /*0740*/  HADD2.F32 R17, -RZ, R2.reuse.H0_H0 ;  /* 0x20000002ff117230 */ /* 0x100fe40000004100 */
[----:B------:R-:W-:Y:S01]  /*0750*/  FFMA.FTZ R16, R15, R16, R24 ;  /* 0x000000100f107223 */ /* 0x000fe20000010018 */
[----:B------:R-:W-:Y:S01]  /*0760*/  HADD2.F32 R20, -RZ, R3.H0_H0 ;  /* 0x20000003ff147230 */ /* 0x000fe20000004100 */
[-C--:B------:R-:W-:Y:S02]  /*0770*/  FSETP.GT.FTZ.AND P0, PT, R4, R5.reuse, PT ;  /* 0x000000050400720b */ /* 0x080fe40003f14000 */
[----:B0-----:R-:W-:Y:S01]  /*0780*/  FADD.FTZ R6, R16, R17 ;  /* 0x0000001110067221 */ /* 0x001fe20000010000 */
[----:B-1----:R-:W-:Y:S01]  /*0790*/  FMUL.FTZ R16, R7, UR16 ;  /* 0x0000001007107c20 */ /* 0x002fe20008410000 */
[----:B------:R-:W-:Y:S01]  /*07a0*/  FSEL R7, R4, R5, P0 ;  /* 0x0000000504077208 */ /* 0x000fe20000000000 */
[----:B------:R-:W-:-:S02]  /*07b0*/  HADD2.F32 R3, -RZ, R2.H1_H1 ;  /* 0x30000002ff037230 */ /* 0x000fc40000004100 */
[----:B------:R-:W-:Y:S01]  /*07c0*/  FFMA.FTZ R16, R15, R16, R20 ;  /* 0x000000100f107223 */ /* 0x000fe20000010014 */
[----:B------:R-:W-:-:S03]  /*07d0*/  FSETP.GT.FTZ.AND P0, PT, R7, R6, PT ;  /* 0x000000060700720b */ /* 0x000fc60003f14000 */
[----:B------:R-:W-:Y:S01]  /*07e0*/  FADD.FTZ R2, R16, R3 ;  /* 0x0000000310027221 */ /* 0x000fe20000010000 */
[----:B------:R-:W-:-:S04]  /*07f0*/  FSEL R7, R7, R6, P0 ;  /* 0x0000000607077208 */ /* 0x000fc80000000000 */
[----:B------:R-:W-:-:S04]  /*0800*/  FSETP.GT.FTZ.AND P0, PT, R7, R2, PT ;  /* 0x000000020700720b */ /* 0x000fc80003f14000 */
[----:B------:R-:W-:-:S09]  /*0810*/  FSEL R7, R7, R2, P0 ;  /* 0x0000000207077208 */ /* 0x000fd20000000000 */
.L_x_11:
[----:B------:R-:W-:Y:S05]  /*0820*/  BSYNC B0 ;  /* 0x0000000000007941 */ /* 0x000fea0003800000 */
.L_x_10:
[----:B------:R-:W-:Y:S02]  /*0830*/  I2FP.F32.U32 R3, R18 ;  /* 0x0000001200037245 */ /* 0x000fe40000201000 */
[----:B------:R-:W-:Y:S01]  /*0840*/  LOP3.LUT R21, R13, 0x1f, RZ, 0xc0, !PT ;  /* 0x0000001f0d157812 */ /* 0x000fe200078ec0ff */
[----:B------:R-:W-:Y:S06]  /*0850*/  @!P2 BRA `(.L_x_12) ;  /* 0x000000000070a947 */ /* 0x000fec0003800000 */
[----:B------:R-:W0:Y:S01]  /*0860*/  SHFL.BFLY PT, R16, R7, 0x10, 0x1f ;  /* 0x0e001f0007107f89 */ /* 0x000e2200000e0000 */
[----:B------:R-:W-:Y:S01]  /*0870*/  ISETP.NE.AND P0, PT, R21, RZ, PT ;  /* 0x000000ff1500720c */ /* 0x000fe20003f05270 */
[----:B------:R-:W-:-:S05]  /*0880*/  FMUL.FTZ R23, R3, 0.03125 ;  /* 0x3d00000003177820 */ /* 0x000fca0000410000 */
[----:B------:R-:W-:Y:S02]  /*0890*/  FSETP.GT.FTZ.AND P3, PT, R23, R8, PT ;  /* 0x000000081700720b */ /* 0x000fe40003f74000 */
[----:B0-----:R-:W-:Y:S01]  /*08a0*/  FMNMX.FTZ R16, R16, R7, !PT ;  /* 0x0000000710107209 */ /* 0x001fe20007810000 */
[----:B------:R-:W-:-:S04]  /*08b0*/  HFMA2.MMA R7, -RZ, RZ, -598.5, 40320 ;  /* 0xe0ad78ecff077435 */ /* 0x000fc800000001ff */
[----:B------:R-:W0:Y:S02]  /*08c0*/  SHFL.BFLY PT, R17, R16, 0x8, 0x1f ;  /* 0x0d001f0010117f89 */ /* 0x000e2400000e0000 */
[----:B0-----:R-:W-:-:S05]  /*08d0*/  FMNMX.FTZ R17, R16, R17, !PT ;  /* 0x0000001110117209 */ /* 0x001fca0007810000 */
[----:B------:R-:W0:Y:S02]  /*08e0*/  SHFL.BFLY PT, R20, R17, 0x4, 0x1f ;  /* 0x0c801f0011147f89 */ /* 0x000e2400000e0000 */
[----:B0-----:R-:W-:-:S05]  /*08f0*/  FMNMX.FTZ R20, R17, R20, !PT ;  /* 0x0000001411147209 */ /* 0x001fca0007810000 */
[----:B------:R-:W0:Y:S02]  /*0900*/  SHFL.BFLY PT, R19, R20, 0x2, 0x1f ;  /* 0x0c401f0014137f89 */ /* 0x000e2400000e0000 */
[----:B0-----:R-:W-:-:S05]  /*0910*/  FMNMX.FTZ R19, R20, R19, !PT ;  /* 0x0000001314137209 */ /* 0x001fca0007810000 */
[----:B------:R-:W0:Y:S02]  /*0920*/  SHFL.BFLY PT, R22, R19, 0x1, 0x1f ;  /* 0x0c201f0013167f89 */ /* 0x000e2400000e0000 */
[----:B0-----:R-:W-:-:S05]  /*0930*/  FMNMX.FTZ R22, R19, R22, !PT ;  /* 0x0000001613167209 */ /* 0x001fca0007810000 */
[----:B------:R-:W-:Y:S01]  /*0940*/  @!P0 STS [R9+UR7], R22 ;  /* 0x0000001609008988 */ /* 0x000fe20008000807 */
[----:B------:R-:W-:Y:S06]  /*0950*/  BAR.SYNC.DEFER_BLOCKING 0x0 ;  /* 0x0000000000007b1d */ /* 0x000fec0000010000 */
[----:B------:R-:W0:Y:S04]  /*0960*/  @P3 LDS R7, [R10+UR7] ;  /* 0x000000070a073984 */ /* 0x000e280008000800 */
[----:B0-----:R-:W0:Y:S02]  /*0970*/  SHFL.BFLY PT, R16, R7, 0x10, 0x1f ;  /* 0x0e001f0007107f89 */ /* 0x001e2400000e0000 */
[----:B0-----:R-:W-:-:S05]  /*0980*/  FMNMX.FTZ R16, R16, R7, !PT ;  /* 0x0000000710107209 */ /* 0x001fca0007810000 */
[----:B------:R-:W0:Y:S02]  /*0990*/  SHFL.BFLY PT, R17, R16, 0x8, 0x1f ;  /* 0x0d001f0010117f89 */ /* 0x000e2400000e0000 */
[----:B0-----:R-:W-:-:S05]  /*09a0*/  FMNMX.FTZ R17, R16, R17, !PT ;  /* 0x0000001110117209 */ /* 0x001fca0007810000 */
[----:B------:R-:W0:Y:S02]  /*09b0*/  SHFL.BFLY PT, R20, R17, 0x4, 0x1f ;  /* 0x0c801f0011147f89 */ /* 0x000e2400000e0000 */
[----:B0-----:R-:W-:-:S05]  /*09c0*/  FMNMX.FTZ R20, R17, R20, !PT ;  /* 0x0000001411147209 */ /* 0x001fca0007810000 */
[----:B------:R-:W0:Y:S02]  /*09d0*/  SHFL.BFLY PT, R19, R20, 0x2, 0x1f ;  /* 0x0c401f0014137f89 */ /* 0x000e2400000e0000 */
[----:B0-----:R-:W-:-:S05]  /*09e0*/  FMNMX.FTZ R19, R20, R19, !PT ;  /* 0x0000001314137209 */ /* 0x001fca0007810000 */
[----:B------:R-:W0:Y:S02]  /*09f0*/  SHFL.BFLY PT, R22, R19, 0x1, 0x1f ;  /* 0x0c201f0013167f89 */ /* 0x000e2400000e0000 */
[----:B0-----:R-:W-:Y:S01]  /*0a00*/  FMNMX.FTZ R22, R19, R22, !PT ;  /* 0x0000001613167209 */ /* 0x001fe20007810000 */
[----:B------:R-:W-:Y:S06]  /*0a10*/  BRA `(.L_x_13) ;  /* 0x0000000000287947 */ /* 0x000fec0003800000 */
.L_x_12:
        /* <DEDUP_REMOVED lines=9> */
[----:B0-----:R-:W-:-:S07]  /*0ab0*/  FMNMX.FTZ R22, R19, R22, !PT ;  /* 0x0000001613167209 */ /* 0x001fce0007810000 */
.L_x_13:
[----:B------:R-:W-:Y:S01]  /*0ac0*/  ISETP.NE.AND P0, PT, R13, RZ, PT ;  /* 0x000000ff0d00720c */ /* 0x000fe20003f05270 */
[----:B------:R-:W-:Y:S01]  /*0ad0*/  BSSY B0, `(.L_x_14) ;  /* 0x000001a000007945 */ /* 0x000fe20003800000 */
[----:B------:R-:W-:Y:S01]  /*0ae0*/  IMAD.MOV.U32 R7, RZ, RZ, RZ ;  /* 0x000000ffff077224 */ /* 0x000fe200078e00ff */
[----:B------:R-:W-:-:S10]  /*0af0*/  MOV R19, RZ ;  /* 0x000000ff00137202 */ /* 0x000fd40000000f00 */
[----:B------:R-:W0:Y:S01]  /*0b00*/  @!P0 S2R R16, SR_CgaCtaId ;  /* 0x0000000000108919 */ /* 0x000e220000008800 */
[----:B------:R-:W-:-:S04]  /*0b10*/  @!P0 MOV R23, 0x400 ;  /* 0x0000040000178802 */ /* 0x000fc80000000f00 */
[----:B0-----:R-:W-:Y:S02]  /*0b20*/  @!P0 LEA R23, R16, R23, 0x18 ;  /* 0x0000001710178211 */ /* 0x001fe400078ec0ff */
[----:B------:R-:W-:-:S03]  /*0b30*/  CS2R R16, SRZ ;  /* 0x0000000000107805 */ /* 0x000fc6000001ff00 */
[----:B------:R0:W-:Y:S01]  /*0b40*/  @!P0 STS [R23+0x4], R22 ;  /* 0x0000041617008388 */ /* 0x0001e20000000800 */
[----:B------:R-:W-:Y:S06]  /*0b50*/  BAR.SYNC.DEFER_BLOCKING 0x0 ;  /* 0x0000000000007b1d */ /* 0x000fec0000010000 */
[----:B------:R-:W-:Y:S05]  /*0b60*/  @P1 BRA `(.L_x_15) ;  /* 0x0000000000401947 */ /* 0x000fea0003800000 */
[----:B------:R-:W1:Y:S01]  /*0b70*/  S2UR UR8, SR_CgaCtaId ;  /* 0x00000000000879c3 */ /* 0x000e620000008800 */
[----:B------:R-:W-:Y:S02]  /*0b80*/  UMOV UR5, 0x400 ;  /* 0x0000040000057882 */ /* 0x000fe40000000000 */
[----:B-1----:R-:W-:-:S09]  /*0b90*/  ULEA UR5, UR8, UR5, 0x18 ;  /* 0x0000000508057291 */ /* 0x002fd2000f8ec03f */
[----:B------:R-:W1:Y:S02]  /*0ba0*/  LDS R17, [UR5+0x4] ;  /* 0x00000405ff117984 */ /* 0x000e640008000800 */
[C---:B-1----:R-:W-:Y:S01]  /*0bb0*/  FADD.FTZ R4, -R17.reuse, R4 ;  /* 0x0000000411047221 */ /* 0x042fe20000010100 */
[C---:B------:R-:W-:Y:S01]  /*0bc0*/  FADD.FTZ R5, -R17.reuse, R5 ;  /* 0x0000000511057221 */ /* 0x040fe20000010100 */
[C---:B------:R-:W-:Y:S01]  /*0bd0*/  FADD.FTZ R6, -R17.reuse, R6 ;  /* 0x0000000611067221 */ /* 0x040fe20000010100 */
[----:B------:R-:W-:Y:S01]  /*0be0*/  FADD.FTZ R2, -R17, R2 ;  /* 0x0000000211027221 */ /* 0x000fe20000010100 */
[----:B------:R-:W-:Y:S01]  /*0bf0*/  FMUL.FTZ R4, R4, 1.4426950216293334961 ;  /* 0x3fb8aa3b04047820 */ /* 0x000fe20000410000 */
[----:B------:R-:W-:Y:S01]  /*0c00*/  FMUL.FTZ R5, R5, 1.4426950216293334961 ;  /* 0x3fb8aa3b05057820 */ /* 0x000fe20000410000 */
[----:B------:R-:W-:Y:S01]  /*0c10*/  FMUL.FTZ R6, R6, 1.4426950216293334961 ;  /* 0x3fb8aa3b06067820 */ /* 0x000fe20000410000 */
[----:B------:R-:W-:Y:S01]  /*0c20*/  FMUL.FTZ R2, R2, 1.4426950216293334961 ;  /* 0x3fb8aa3b02027820 */ /* 0x000fe20000410000 */
[----:B------:R1:W2:Y:S08]  /*0c30*/  MUFU.EX2 R7, R4 ;  /* 0x0000000400077308 */ /* 0x0002b00000000800 */
[----:B------:R1:W3:Y:S08]  /*0c40*/  MUFU.EX2 R16, R5 ;  /* 0x0000000500107308 */ /* 0x0002f00000000800 */
[----:B------:R1:W4:Y:S08]  /*0c50*/  MUFU.EX2 R17, R6 ;  /* 0x0000000600117308 */ /* 0x0003300000000800 */
[----:B--2---:R1:W0:Y:S02]  /*0c60*/  MUFU.EX2 R19, R2 ;  /* 0x0000000200137308 */ /* 0x0042240000000800 */
.L_x_15:
[----:B------:R-:W-:Y:S05]  /*0c70*/  BSYNC B0 ;  /* 0x0000000000007941 */ /* 0x000fea0003800000 */
.L_x_14:
[----:B-1-3--:R-:W-:-:S04]  /*0c80*/  FADD.FTZ R2, R16, R7 ;  /* 0x0000000710027221 */ /* 0x00afc80000010000 */
[----:B----4-:R-:W-:-:S04]  /*0c90*/  FADD.FTZ R2, R2, R17 ;  /* 0x0000001102027221 */ /* 0x010fc80000010000 */
[----:B0-----:R-:W-:Y:S01]  /*0ca0*/  FADD.FTZ R25, R2, R19 ;  /* 0x0000001302197221 */ /* 0x001fe20000010000 */
[----:B------:R-:W-:Y:S06]  /*0cb0*/  @!P2 BRA `(.L_x_16) ;  /* 0x000000000070a947 */ /* 0x000fec0003800000 */
[----:B------:R-:W0:Y:S01]  /*0cc0*/  SHFL.BFLY PT, R2, R25, 0x10, 0x1f ;  /* 0x0e001f0019027f89 */ /* 0x000e2200000e0000 */
[----:B------:R-:W-:Y:S01]  /*0cd0*/  ISETP.NE.AND P2, PT, R21, RZ, PT ;  /* 0x000000ff1500720c */ /* 0x000fe20003f45270 */
[----:B------:R-:W-:-:S05]  /*0ce0*/  FMUL.FTZ R3, R3, 0.03125 ;  /* 0x3d00000003037820 */ /* 0x000fca0000410000 */
[----:B------:R-:W-:Y:S01]  /*0cf0*/  FSETP.GT.FTZ.AND P3, PT, R3, R8, PT ;  /* 0x000000080300720b */ /* 0x000fe20003f74000 */
[----:B0-----:R-:W-:-:S05]  /*0d00*/  FADD.FTZ R2, R25, R2 ;  /* 0x0000000219027221 */ /* 0x001fca0000010000 */
[----:B------:R-:W0:Y:S02]  /*0d10*/  SHFL.BFLY PT, R5, R2, 0x8, 0x1f ;  /* 0x0d001f0002057f89 */ /* 0x000e2400000e0000 */
[----:B0-----:R-:W-:Y:S01]  /*0d20*/  FADD.FTZ R5, R2, R5 ;  /* 0x0000000502057221 */ /* 0x001fe20000010000 */
[----:B------:R-:W-:-:S04]  /*0d30*/  IMAD.MOV.U32 R2, RZ, RZ, RZ ;  /* 0x000000ffff027224 */ /* 0x000fc800078e00ff */
[----:B------:R-:W0:Y:S02]  /*0d40*/  SHFL.BFLY PT, R4, R5, 0x4, 0x1f ;  /* 0x0c801f0005047f89 */ /* 0x000e2400000e0000 */
[----:B0-----:R-:W-:-:S05]  /*0d50*/  FADD.FTZ R4, R5, R4 ;  /* 0x0000000405047221 */ /* 0x001fca0000010000 */
[----:B------:R-:W0:Y:S02]  /*0d60*/  SHFL.BFLY PT, R23, R4, 0x2, 0x1f ;  /* 0x0c401f0004177f89 */ /* 0x000e2400000e0000 */
[----:B0-----:R-:W-:-:S05]  /*0d70*/  FADD.FTZ R23, R4, R23 ;  /* 0x0000001704177221 */ /* 0x001fca0000010000 */
[----:B------:R-:W0:Y:S02]  /*0d80*/  SHFL.BFLY PT, R6, R23, 0x1, 0x1f ;  /* 0x0c201f0017067f89 */ /* 0x000e2400000e0000 */
[----:B0-----:R-:W-:-:S05]  /*0d90*/  FADD.FTZ R20, R23, R6 ;  /* 0x0000000617147221 */ /* 0x001fca0000010000 */
[----:B------:R-:W-:Y:S01]  /*0da0*/  @!P2 STS [R9+UR6], R20 ;  /* 0x000000140900a988 */ /* 0x000fe20008000806 */
[----:B------:R-:W-:Y:S06]  /*0db0*/  BAR.SYNC.DEFER_BLOCKING 0x0 ;  /* 0x0000000000007b1d */ /* 0x000fec0000010000 */
[----:B------:R-:W0:Y:S04]  /*0dc0*/  @P3 LDS R2, [R10+UR6] ;  /* 0x000000060a023984 */ /* 0x000e280008000800 */
[----:B0-----:R-:W0:Y:S02]  /*0dd0*/  SHFL.BFLY PT, R3, R2, 0x10, 0x1f ;  /* 0x0e001f0002037f89 */ /* 0x001e2400000e0000 */
[----:B0-----:R-:W-:-:S05]  /*0de0*/  FADD.FTZ R3, R3, R2 ;  /* 0x0000000203037221 */ /* 0x001fca0000010000 */
[----:B------:R-:W0:Y:S02]  /*0df0*/  SHFL.BFLY PT, R4, R3, 0x8, 0x1f ;  /* 0x0d001f0003047f89 */ /* 0x000e2400000e0000 */
[----:B0-----:R-:W-:-:S05]  /*0e00*/  FADD.FTZ R4, R3, R4 ;  /* 0x0000000403047221 */ /* 0x001fca0000010000 */
[----:B------:R-:W0:Y:S02]  /*0e10*/  SHFL.BFLY PT, R5, R4, 0x4, 0x1f ;  /* 0x0c801f0004057f89 */ /* 0x000e2400000e0000 */
[----:B0-----:R-:W-:-:S05]  /*0e20*/  FADD.FTZ R5, R4, R5 ;  /* 0x0000000504057221 */ /* 0x001fca0000010000 */
[----:B------:R-:W0:Y:S02]  /*0e30*/  SHFL.BFLY PT, R6, R5, 0x2, 0x1f ;  /* 0x0c401f0005067f89 */ /* 0x000e2400000e0000 */
[----:B0-----:R-:W-:-:S05]  /*0e40*/  FADD.FTZ R8, R5, R6 ;  /* 0x0000000605087221 */ /* 0x001fca0000010000 */
[----:B------:R-:W0:Y:S02]  /*0e50*/  SHFL.BFLY PT, R21, R8, 0x1, 0x1f ;  /* 0x0c201f0008157f89 */ /* 0x000e2400000e0000 */
[----:B0-----:R-:W-:Y:S01]  /*0e60*/  FADD.FTZ R6, R8, R21 ;  /* 0x0000001508067221 */ /* 0x001fe20000010000 */
[----:B------:R-:W-:Y:S06]  /*0e70*/  BRA `(.L_x_17) ;  /* 0x0000000000287947 */ /* 0x000fec0003800000 */
.L_x_16:
[----:B------:R-:W0:Y:S02]  /*0e80*/  SHFL.BFLY PT, R2, R25, 0x10, 0x1f ;  /* 0x0e001f0019027f89 */ /* 0x000e2400000e0000 */
        /* <DEDUP_REMOVED lines=8> */
[----:B0-----:R-:W-:-:S07]  /*0f10*/  FADD.FTZ R6, R5, R6 ;  /* 0x0000000605067221 */ /* 0x001fce0000010000 */
.L_x_17:
[----:B------:R-:W0:Y:S01]  /*0f20*/  @!P0 S2R R4, SR_CgaCtaId ;  /* 0x0000000000048919 */ /* 0x000e220000008800 */
[----:B------:R-:W-:Y:S01]  /*0f30*/  @!P0 FADD.FTZ R6, R6, 9.9999999747524270788e-07 ;  /* 0x358637bd06068421 */ /* 0x000fe20000010000 */
[----:B------:R-:W-:Y:S01]  /*0f40*/  @!P0 MOV R3, 0x400 ;  /* 0x0000040000038802 */ /* 0x000fe20000000f00 */
[----:B------:R-:W-:Y:S02]  /*0f50*/  BSSY B0, `(.L_x_18) ;  /* 0x000001e000007945 */ /* 0x000fe40003800000 */
[----:B------:R-:W1:Y:S02]  /*0f60*/  @!P0 MUFU.RCP R2, R6 ;  /* 0x0000000600028308 */ /* 0x000e640000001000 */
[----:B-1----:R-:W-:Y:S01]  /*0f70*/  @!P0 FADD.FTZ R2, R2, -RZ ;  /* 0x800000ff02028221 */ /* 0x002fe20000010000 */
[----:B0-----:R-:W-:-:S05]  /*0f80*/  @!P0 LEA R3, R4, R3, 0x18 ;  /* 0x0000000304038211 */ /* 0x001fca00078ec0ff */
[----:B------:R0:W-:Y:S01]  /*0f90*/  @!P0 STS [R3], R2 ;  /* 0x0000000203008388 */ /* 0x0001e20000000800 */
[----:B------:R-:W-:Y:S06]  /*0fa0*/  BAR.SYNC.DEFER_BLOCKING 0x0 ;  /* 0x0000000000007b1d */ /* 0x000fec0000010000 */
[----:B------:R-:W-:Y:S05]  /*0fb0*/  @P1 BRA `(.L_x_19) ;  /* 0x00000000005c1947 */ /* 0x000fea0003800000 */
[----:B------:R-:W1:Y:S01]  /*0fc0*/  S2UR UR8, SR_CgaCtaId ;  /* 0x00000000000879c3 */ /* 0x000e620000008800 */
[----:B------:R-:W-:Y:S02]  /*0fd0*/  UMOV UR5, 0x400 ;  /* 0x0000040000057882 */ /* 0x000fe40000000000 */
[----:B-1----:R-:W-:-:S09]  /*0fe0*/  ULEA UR5, UR8, UR5, 0x18 ;  /* 0x0000000508057291 */ /* 0x002fd2000f8ec03f */
[----:B------:R-:W0:Y:S02]  /*0ff0*/  LDS R4, [UR5] ;  /* 0x00000005ff047984 */ /* 0x000e240008000800 */
[C---:B0-----:R-:W-:Y:S01]  /*1000*/  FMUL.FTZ R3, R4.reuse, R7 ;  /* 0x0000000704037220 */ /* 0x041fe20000410000 */
[C---:B------:R-:W-:Y:S01]  /*1010*/  FMUL.FTZ R21, R4.reuse, R17 ;  /* 0x0000001104157220 */ /* 0x040fe20000410000 */
[----:B------:R-:W-:Y:S02]  /*1020*/  FMUL.FTZ R23, R4, R19 ;  /* 0x0000001304177220 */ /* 0x000fe40000410000 */
[----:B-----5:R-:W-:Y:S01]  /*1030*/  FMUL.FTZ R5, R14, R3 ;  /* 0x000000030e057220 */ /* 0x020fe20000410000 */
[----:B------:R-:W-:Y:S01]  /*1040*/  FMUL.FTZ R3, R4, R16 ;  /* 0x0000001004037220 */ /* 0x000fe20000410000 */
[C---:B------:R-:W-:Y:S01]  /*1050*/  FMUL.FTZ R21, R14.reuse, R21 ;  /* 0x000000150e157220 */ /* 0x040fe20000410000 */
[C---:B------:R-:W-:Y:S02]  /*1060*/  FMUL.FTZ R23, R14.reuse, R23 ;  /* 0x000000170e177220 */ /* 0x040fe40000410000 */
[----:B------:R-:W-:Y:S01]  /*1070*/  FMUL.FTZ R6, R14, R3 ;  /* 0x000000030e067220 */ /* 0x000fe20000410000 */
[----:B------:R-:W-:Y:S01]  /*1080*/  F2I.S8.NTZ R5, R5 ;  /* 0x0000000500057305 */ /* 0x000fe20000202100 */
[----:B------:R-:W0:Y:S07]  /*1090*/  LDC.64 R2, c[0x0][0x210] ;  /* 0x00008400ff027b82 */ /* 0x000e2e0000000a00 */
[----:B------:R-:W1:Y:S08]  /*10a0*/  F2I.S8.NTZ R6, R6 ;  /* 0x0000000600067305 */ /* 0x000e700000202100 */
[----:B------:R-:W2:Y:S01]  /*10b0*/  F2I.S8.NTZ R21, R21 ;  /* 0x0000001500157305 */ /* 0x000ea20000202100 */
[----:B-1----:R-:W-:-:S07]  /*10c0*/  PRMT R4, R6, 0x7604, R5 ;  /* 0x0000760406047816 */ /* 0x002fce0000000005 */
[----:B------:R-:W1:Y:S01]  /*10d0*/  F2I.S8.NTZ R23, R23 ;  /* 0x0000001700177305 */ /* 0x000e620000202100 */
[----:B------:R-:W-:-:S05]  /*10e0*/  SHF.R.S32.HI R5, RZ, 0x2, R0 ;  /* 0x00000002ff057819 */ /* 0x000fca0000011400 */
[----:B0-----:R-:W-:Y:S01]  /*10f0*/  IMAD.WIDE R2, R5, 0x4, R2 ;  /* 0x0000000405027825 */ /* 0x001fe200078e0202 */
[----:B--2---:R-:W-:-:S04]  /*1100*/  PRMT R4, R21, 0x7054, R4 ;  /* 0x0000705415047816 */ /* 0x004fc80000000004 */
[----:B-1----:R-:W-:-:S05]  /*1110*/  PRMT R5, R23, 0x654, R4 ;  /* 0x0000065417057816 */ /* 0x002fca0000000004 */
[----:B------:R1:W-:Y:S02]  /*1120*/  STG.E desc[UR10][R2.64], R5 ;  /* 0x0000000502007986 */ /* 0x0003e4000c10190a */
.L_x_19:
[----:B------:R-:W-:Y:S05]  /*1130*/  BSYNC B0 ;  /* 0x0000000000007941 */ /* 0x000fea0003800000 */
.L_x_18:
[----:B------:R-:W2:Y:S01]  /*1140*/  LDC R0, c[0x0][0x23c] ;  /* 0x00008f00ff007b82 */ /* 0x000ea20000000800 */
[----:B------:R-:W-:Y:S01]  /*1150*/  UIADD3 UR4, UR12, UR4, URZ ;  /* 0x000000040c047290 */ /* 0x000fe2000fffe03f */
[----:B01----:R-:W-:Y:S01]  /*1160*/  MOV R2, R19 ;  /* 0x0000001300027202 */ /* 0x003fe20000000f00 */
[----:B------:R-:W-:Y:S01]  /*1170*/  IMAD.MOV.U32 R6, RZ, RZ, R17 ;  /* 0x000000ffff067224 */ /* 0x000fe200078e0011 */
[----:B------:R-:W-:Y:S02]  /*1180*/  MOV R5, R16 ;  /* 0x0000001000057202 */ /* 0x000fe40000000f00 */
[----:B------:R-:W-:Y:S02]  /*1190*/  MOV R4, R7 ;  /* 0x0000000700047202 */ /* 0x000fe40000000f00 */
[----:B--2---:R-:W-:-:S13]  /*11a0*/  ISETP.LE.AND P0, PT, R0, UR4, PT ;  /* 0x0000000400007c0c */ /* 0x004fda000bf03270 */
[----:B------:R-:W-:Y:S05]  /*11b0*/  @!P0 BRA `(.L_x_20) ;  /* 0xfffffff000308947 */ /* 0x000fea000383ffff */
[----:B------:R-:W-:Y:S05]  /*11c0*/  EXIT ;  /* 0x000000000000794d */ /* 0x000fea0003800000 */
.L_x_21:
        /* <DEDUP_REMOVED lines=11> */
.L_x_182:


//--------------------- .text._ZN17fastertransformer36softmax_INT8IO_kernel_COL32_element4I6float4fEEvPaS2_PKT_S5_iiiiifPKfS7_ --------------------------
	.section	.text._ZN17fastertransformer36softmax_INT8IO_kernel_COL32_element4I6float4fEEvPaS2_PKT_S5_iiiiifPKfS7_,"ax",@progbits
	.align	128
        .global         _ZN17fastertransformer36softmax_INT8IO_kernel_COL32_element4I6float4fEEvPaS2_PKT_S5_iiiiifPKfS7_
        .type           _ZN17fastertransformer36softmax_INT8IO_kernel_COL32_element4I6float4fEEvPaS2_PKT_S5_iiiiifPKfS7_,@function
        .size           _ZN17fastertransformer36softmax_INT8IO_kernel_COL32_element4I6float4fEEvPaS2_PKT_S5_iiiiifPKfS7_,(.L_x_183 - _ZN17fastertransformer36softmax_INT8IO_kernel_COL32_element4I6float4fEEvPaS2_PKT_S5_iiiiifPKfS7_)
        .other          _ZN17fastertransformer36softmax_INT8IO_kernel_COL32_element4I6float4fEEvPaS2_PKT_S5_iiiiifPKfS7_,@"STO_CUDA_ENTRY STV_DEFAULT"
_ZN17fastertransformer36softmax_INT8IO_kernel_COL32_element4I6float4fEEvPaS2_PKT_S5_iiiiifPKfS7_:
.text._ZN17fastertransformer36softmax_INT8IO_kernel_COL32_element4I6float4fEEvPaS2_PKT_S5_iiiiifPKfS7_:
[----:B------:R-:W-:Y:S08]  /*0000*/  LDC R1, c[0x0][0x28] ;  /* 0x00000a00ff017b82 */ /* 0x000ff00000000800 */
[----:B------:R-:W0:Y:S08]  /*0010*/  S2UR UR4, SR_CTAID.X ;  /* 0x00000000000479c3 */ /* 0x000e300000002500 */
[----:B------:R-:W0:Y:S02]  /*0020*/  LDC R12, c[0x0][0x23c] ;  /* 0x00008f00ff0c7b82 */ /* 0x000e240000000800 */
[----:B0-----:R-:W-:-:S13]  /*0030*/  ISETP.LE.AND P0, PT, R12, UR4, PT ;  /* 0x000000040c007c0c */ /* 0x001fda000bf03270 */
[----:B------:R-:W-:Y:S05]  /*0040*/  @P0 EXIT ;  /* 0x000000000000094d */ /* 0x000fea0003800000 */
[----:B------:R-:W0:Y:S01]  /*0050*/  S2R R2, SR_TID.X ;  /* 0x0000000000027919 */ /* 0x000e220000002100 */
[----:B------:R-:W-:Y:S01]  /*0060*/  S2UR UR7, SR_CTAID.Z ;  /* 0x00000000000779c3 */ /* 0x000fe20000002700 */
[----:B------:R-:W-:-:S07]  /*0070*/  ULDC.64 UR10, c[0x0][0x208] ;  /* 0x00008200000a7ab9 */ /* 0x000fce0000000a00 */
[----:B------:R-:W1:Y:S01]  /*0080*/  S2UR UR9, SR_CTAID.Y ;  /* 0x00000000000979c3 */ /* 0x000e620000002600 */
[----:B------:R-:W-:-:S07]  /*0090*/  ULDC UR5, c[0x0][0x10] ;  /* 0x0000040000057ab9 */ /* 0x000fce0000000800 */
[----:B------:R-:W2:Y:S08]  /*00a0*/  LDC.64 R6, c[0x0][0x248] ;  /* 0x00009200ff067b82 */ /* 0x000eb00000000a00 */
[----:B------:R-:W3:Y:S01]  /*00b0*/  LDC.64 R8, c[0x0][0x250] ;  /* 0x00009400ff087b82 */ /* 0x000ee20000000a00 */
[----:B------:R-:W-:-:S07]  /*00c0*/  VIADD R10, R12, 0x1f ;  /* 0x0000001f0c0a7836 */ /* 0x000fce0000000000 */
[----:B------:R-:W4:Y:S01]  /*00d0*/  S2UR UR8, SR_CgaCtaId ;  /* 0x00000000000879c3 */ /* 0x000f220000008800 */
[----:B------:R-:W-:Y:S01]  /*00e0*/  UMOV UR6, 0x400 ;  /* 0x0000040000067882 */ /* 0x000fe20000000000 */
[----:B------:R-:W-:Y:S01]  /*00f0*/  ULDC UR13, c[0x0][0x240] ;  /* 0x00009000000d7ab9 */ /* 0x000fe20000000800 */
[----:B------:R-:W-:Y:S01]  /*0100*/  ULDC UR16, c[0x0][0x244] ;  /* 0x0000910000107ab9 */ /* 0x000fe20000000800 */
[----:B------:R-:W-:-:S04]  /*0110*/  ULDC.64 UR14, c[0x0][0x220] ;  /* 0x00008800000e7ab9 */ /* 0x000fc80000000a00 */
[----:B------:R-:W4:Y:S01]  /*0120*/  LDC R4, c[0x0][RZ] ;  /* 0x00000000ff047b82 */ /* 0x000f220000000800 */
[----:B------:R-:W-:Y:S01]  /*0130*/  SHF.R.S32.HI R11, RZ, 0x1f, R10 ;  /* 0x0000001fff0b7819 */ /* 0x000fe2000001140a */
[----:B0-----:R-:W-:Y:S01]  /*0140*/  IMAD.SHL.U32 R5, R2, 0x4, RZ ;  /* 0x0000000402057824 */ /* 0x001fe200078e00ff */
[----:B-1----:R-:W-:Y:S01]  /*0150*/  UIMAD UR5, UR5, UR7, UR9 ;  /* 0x00000007050572a4 */ /* 0x002fe2000f8e0209 */
[----:B--2---:R0:W5:Y:S01]  /*0160*/  LDG.E.CONSTANT R3, desc[UR10][R6.64] ;  /* 0x0000000a06037981 */ /* 0x004162000c1e9900 */
[----:B------:R-:W-:-:S03]  /*0170*/  LEA.HI R11, R11, R10, RZ, 0x5 ;  /* 0x0000000a0b0b7211 */ /* 0x000fc600078f28ff */
[----:B---3--:R1:W5:Y:S01]  /*0180*/  LDG.E.CONSTANT R0, desc[UR10][R8.64] ;  /* 0x0000000a08007981 */ /* 0x008362000c1e9900 */
[----:B------:R-:W-:Y:S01]  /*0190*/  SHF.R.U32.HI R18, RZ, 0x3, R2 ;  /* 0x00000003ff127819 */ /* 0x000fe20000011602 */
[----:B------:R-:W-:Y:S01]  /*01a0*/  UIADD3 UR7, UR6, 0x8, URZ ;  /* 0x0000000806077890 */ /* 0x000fe2000fffe03f */
[C---:B------:R-:W-:Y:S01]  /*01b0*/  ISETP.GE.AND P1, PT, R5.reuse, R12, PT ;  /* 0x0000000c0500720c */ /* 0x040fe20003f26270 */
[----:B------:R-:W-:Y:S01]  /*01c0*/  UIADD3 UR6, UR6, 0x88, URZ ;  /* 0x0000008806067890 */ /* 0x000fe2000fffe03f */
[----:B------:R-:W-:Y:S01]  /*01d0*/  I2FP.F32.U32 R16, R2 ;  /* 0x0000000200107245 */ /* 0x000fe20000201000 */
[----:B------:R-:W-:Y:S01]  /*01e0*/  ULDC UR12, c[0x0][0xc] ;  /* 0x00000300000c7ab9 */ /* 0x000fe20000000800 */
[C---:B0-----:R-:W-:Y:S01]  /*01f0*/  LOP3.LUT R6, R5.reuse, 0xffffffe0, RZ, 0xc0, !PT ;  /* 0xffffffe005067812 */ /* 0x041fe200078ec0ff */
[----:B----4-:R-:W-:Y:S01]  /*0200*/  ULEA UR7, UR8, UR7, 0x18 ;  /* 0x0000000708077291 */ /* 0x010fe2000f8ec03f */
[----:B------:R-:W-:Y:S01]  /*0210*/  SHF.R.S32.HI R7, RZ, 0x5, R11 ;  /* 0x00000005ff077819 */ /* 0x000fe2000001140b */
[----:B-1----:R-:W-:Y:S01]  /*0220*/  IMAD R8, R12, UR5, RZ ;  /* 0x000000050c087c24 */ /* 0x002fe2000f8e02ff */
[----:B------:R-:W-:Y:S01]  /*0230*/  LOP3.LUT R9, R5, 0x1c, RZ, 0xc0, !PT ;  /* 0x0000001c05097812 */ /* 0x000fe200078ec0ff */
[----:B------:R-:W-:Y:S01]  /*0240*/  ULEA UR6, UR8, UR6, 0x18 ;  /* 0x0000000608067291 */ /* 0x000fe2000f8ec03f */
[----:B------:R-:W-:Y:S01]  /*0250*/  LOP3.LUT R17, R2, 0x1f, RZ, 0xc0, !PT ;  /* 0x0000001f02117812 */ /* 0x000fe200078ec0ff */
[----:B------:R-:W-:Y:S01]  /*0260*/  IMAD R7, R7, R8, RZ ;  /* 0x0000000807077224 */ /* 0x000fe200078e02ff */
[----:B------:R-:W-:Y:S01]  /*0270*/  LOP3.LUT R18, R18, 0x1ffffffc, RZ, 0xc0, !PT ;  /* 0x1ffffffc12127812 */ /* 0x000fe200078ec0ff */
[----:B------:R-:W-:Y:S01]  /*0280*/  IMAD R6, R6, R12, R9 ;  /* 0x0000000c06067224 */ /* 0x000fe200078e0209 */
[----:B------:R-:W-:-:S02]  /*0290*/  I2FP.F32.U32 R19, R4 ;  /* 0x0000000400137245 */ /* 0x000fc40000201000 */
[----:B------:R-:W-:-:S07]  /*02a0*/  LOP3.LUT R22, R5, 0x7c, RZ, 0xc0, !PT ;  /* 0x0000007c05167812 */ /* 0x000fce00078ec0ff */
.L_x_32:
[----:B------:R-:W-:Y:S01]  /*02b0*/  IADD3 R23, R7, UR4, RZ ;  /* 0x0000000407177c10 */ /* 0x000fe2000fffe0ff */
[----:B------:R-:W-:Y:S01]  /*02c0*/  BSSY B0, `(.L_x_22) ;  /* 0x000004a000007945 */ /* 0x000fe20003800000 */
[----:B------:R-:W-:Y:S01]  /*02d0*/  ISETP.GE.U32.AND P2, PT, R4, 0x21, PT ;  /* 0x000000210400780c */ /* 0x000fe20003f46070 */
[----:B------:R-:W-:Y:S01]  /*02e0*/  IMAD.MOV.U32 R10, RZ, RZ, -0x1f528714 ;  /* 0xe0ad78ecff0a7424 */ /* 0x000fe200078e00ff */
[----:B------:R-:W-:Y:S01]  /*02f0*/  LEA R23, R23, R6, 0x5 ;  /* 0x0000000617177211 */ /* 0x000fe200078e28ff */
[----:B------:R-:W-:Y:S10]  /*0300*/  @P1 BRA `(.L_x_23) ;  /* 0x0000000400141947 */ /* 0x000ff40003800000 */
[----:B------:R-:W0:Y:S01]  /*0310*/  LDC R10, c[0x0][0x234] ;  /* 0x00008d00ff0a7b82 */ /* 0x000e220000000800 */
[----:B------:R-:W-:Y:S02]  /*0320*/  ISETP.NE.U32.AND P0, PT, RZ, UR14, PT ;  /* 0x0000000eff007c0c */ /* 0x000fe4000bf05070 */
[----:B------:R-:W-:Y:S02]  /*0330*/  PLOP3.LUT P3, PT, PT, PT, PT, 0x8, 0x0 ;  /* 0x000000000000781c */ /* 0x000fe40003f6e170 */
[----:B------:R-:W-:Y:S02]  /*0340*/  ISETP.NE.AND.EX P0, PT, RZ, UR15, PT, P0 ;  /* 0x0000000fff007c0c */ /* 0x000fe4000bf05300 */
[----:B------:R-:W-:Y:S01]  /*0350*/  PLOP3.LUT P5, PT, PT, PT, PT, 0x8, 0x0 ;  /* 0x000000000000781c */ /* 0x000fe20003fae170 */
[----:B------:R-:W1:Y:S08]  /*0360*/  LDC.64 R24, c[0x0][0x218] ;  /* 0x00008600ff187b82 */ /* 0x000e700000000a00 */
[----:B------:R-:W2:Y:S01]  /*0370*/  LDC R14, c[0x0][0x23c] ;  /* 0x00008f00ff0e7b82 */ /* 0x000ea20000000800 */
[----:B0-----:R-:W0:Y:S07]  /*0380*/  I2F.U32.RP R11, R10 ;  /* 0x0000000a000b7306 */ /* 0x001e2e0000209000 */
[----:B------:R-:W3:Y:S01]  /*0390*/  @P0 LDC.64 R20, c[0x0][0x220] ;  /* 0x00008800ff140b82 */ /* 0x000ee20000000a00 */
[----:B0-----:R-:W0:Y:S02]  /*03a0*/  MUFU.RCP R11, R11 ;  /* 0x0000000b000b7308 */ /* 0x001e240000001000 */
[----:B0-----:R-:W-:Y:S01]  /*03b0*/  VIADD R8, R11, 0xffffffe ;  /* 0x0ffffffe0b087836 */ /* 0x001fe20000000000 */
[----:B------:R-:W-:-:S05]  /*03c0*/  SHF.R.S32.HI R11, RZ, 0x2, R23 ;  /* 0x00000002ff0b7819 */ /* 0x000fca0000011417 */
[----:B------:R0:W4:Y:S01]  /*03d0*/  F2I.FTZ.U32.TRUNC.NTZ R9, R8 ;  /* 0x0000000800097305 */ /* 0x000122000021f000 */
[----:B-1----:R-:W-:-:S04]  /*03e0*/  IMAD.WIDE R24, R11, 0x4, R24 ;  /* 0x000000040b187825 */ /* 0x002fc800078e0218 */
[----:B--2---:R-:W-:Y:S02]  /*03f0*/  IMAD R11, R14, UR4, R5 ;  /* 0x000000040e0b7c24 */ /* 0x004fe4000f8e0205 */
[----:B------:R-:W2:Y:S01]  /*0400*/  LDG.E R24, desc[UR10][R24.64] ;  /* 0x0000000a18187981 */ /* 0x000ea2000c1e1900 */
[----:B0-----:R-:W-:Y:S01]  /*0410*/  IMAD.MOV.U32 R8, RZ, RZ, RZ ;  /* 0x000000ffff087224 */ /* 0x001fe200078e00ff */
[----:B----4-:R-:W-:-:S05]  /*0420*/  IADD3 R13, RZ, -R9, RZ ;  /* 0x80000009ff0d7210 */ /* 0x010fca0007ffe0ff */
[----:B------:R-:W-:-:S04]  /*0430*/  IMAD R13, R13, R10, RZ ;  /* 0x0000000a0d0d7224 */ /* 0x000fc800078e02ff */
[----:B------:R-:W-:Y:S01]  /*0440*/  IMAD.HI.U32 R9, R9, R13, R8 ;  /* 0x0000000d09097227 */ /* 0x000fe200078e0008 */
[----:B------:R-:W-:Y:S01]  /*0450*/  LOP3.LUT R8, RZ, R10, RZ, 0x33, !PT ;  /* 0x0000000aff087212 */ /* 0x000fe200078e33ff */
[----:B------:R-:W0:Y:S04]  /*0460*/  LDC.64 R12, c[0x0][0x228] ;  /* 0x00008a00ff0c7b82 */ /* 0x000e280000000a00 */
[----:B------:R-:W-:-:S05]  /*0470*/  IMAD.HI.U32 R15, R9, UR9, RZ ;  /* 0x00000009090f7c27 */ /* 0x000fca000f8e00ff */
        /* <DEDUP_REMOVED lines=9> */
[----:B------:R-:W-:-:S04]  /*0510*/  @P4 IADD3 R9, R9, -R10, RZ ;  /* 0x8000000a09094210 */ /* 0x000fc80007ffe0ff */
[----:B------:R-:W-:-:S05]  /*0520*/  @P5 VIADD R15, R15, 0x1 ;  /* 0x000000010f0f5836 */ /* 0x000fca0000000000 */
[C---:B------:R-:W-:Y:S02]  /*0530*/  @P0 SEL R15, R8.reuse, R15, !P3 ;  /* 0x0000000f080f0207 */ /* 0x040fe40005800000 */
[----:B------:R-:W-:-:S03]  /*0540*/  SEL R8, R8, R9, !P3 ;  /* 0x0000000908087207 */ /* 0x000fc60005800000 */
[--C-:B------:R-:W-:Y:S02]  /*0550*/  @P0 IMAD R15, R15, UR13, R11.reuse ;  /* 0x0000000d0f0f0c24 */ /* 0x100fe4000f8e020b */
[----:B------:R-:W-:-:S03]  /*0560*/  IMAD R8, R8, UR13, R11 ;  /* 0x0000000d08087c24 */ /* 0x000fc6000f8e020b */
[----:B------:R-:W-:-:S05]  /*0570*/  @P0 SHF.R.S32.HI R15, RZ, 0x2, R15 ;  /* 0x00000002ff0f0819 */ /* 0x000fca000001140f */
[----:B---3--:R-:W-:Y:S01]  /*0580*/  @P0 IMAD.WIDE R20, R15, 0x10, R20 ;  /* 0x000000100f140825 */ /* 0x008fe200078e0214 */
[----:B------:R-:W-:Y:S01]  /*0590*/  SHF.R.S32.HI R15, RZ, 0x2, R8 ;  /* 0x00000002ff0f7819 */ /* 0x000fe20000011408 */
[----:B------:R-:W-:Y:S01]  /*05a0*/  HFMA2.MMA R8, -RZ, RZ, 0, 0 ;  /* 0x00000000ff087435 */ /* 0x000fe200000001ff */
[----:B------:R-:W-:Y:S01]  /*05b0*/  CS2R R10, SRZ ;  /* 0x00000000000a7805 */ /* 0x000fe2000001ff00 */
[----:B------:R-:W-:Y:S02]  /*05c0*/  IMAD.MOV.U32 R9, RZ, RZ, RZ ;  /* 0x000000ffff097224 */ /* 0x000fe400078e00ff */
[----:B0-----:R-:W-:-:S06]  /*05d0*/  IMAD.WIDE R12, R15, 0x10, R12 ;  /* 0x000000100f0c7825 */ /* 0x001fcc00078e020c */
[----:B------:R-:W3:Y:S04]  /*05e0*/  @P0 LDG.E.128 R8, desc[UR10][R20.64] ;  /* 0x0000000a14080981 */ /* 0x000ee8000c1e1d00 */
[----:B------:R-:W4:Y:S01]  /*05f0*/  LDG.E.128 R12, desc[UR10][R12.64] ;  /* 0x0000000a0c0c7981 */ /* 0x000f22000c1e1d00 */
[----:B--2---:R-:W0:Y:S08]  /*0600*/  I2F.S8 R26, R24 ;  /* 0x00000018001a7306 */ /* 0x004e300000001400 */
[----:B------:R-:W1:Y:S08]  /*0610*/  I2F.S8 R27, R24.B1 ;  /* 0x10000018001b7306 */ /* 0x000e700000001400 */
[----:B------:R-:W2:Y:S01]  /*0620*/  I2F.S8 R25, R24.B2 ;  /* 0x2000001800197306 */ /* 0x000ea20000001400 */
[----:B0-----:R-:W-:Y:S01]  /*0630*/  FMUL.FTZ R28, R26, UR16 ;  /* 0x000000101a1c7c20 */ /* 0x001fe20008410000 */
[----:B-1----:R-:W-:-:S06]  /*0640*/  FMUL.FTZ R29, R27, UR16 ;  /* 0x000000101b1d7c20 */ /* 0x002fcc0008410000 */
[----:B------:R-:W0:Y:S01]  /*0650*/  I2F.S8 R26, R24.B3 ;  /* 0x30000018001a7306 */ /* 0x000e220000001400 */
[----:B--2---:R-:W-:Y:S01]  /*0660*/  FMUL.FTZ R25, R25, UR16 ;  /* 0x0000001019197c20 */ /* 0x004fe20008410000 */
[----:B0-----:R-:W-:Y:S01]  /*0670*/  FMUL.FTZ R26, R26, UR16 ;  /* 0x000000101a1a7c20 */ /* 0x001fe20008410000 */
[C---:B---3-5:R-:W-:Y:S01]  /*0680*/  FFMA.FTZ R27, R3.reuse, R28, R8 ;  /* 0x0000001c031b7223 */ /* 0x068fe20000010008 */
[----:B------:R-:W-:-:S03]  /*0690*/  FFMA.FTZ R28, R3, R29, R9 ;  /* 0x0000001d031c7223 */ /* 0x000fc60000010009 */
[----:B----4-:R-:W-:Y:S01]  /*06a0*/  FADD.FTZ R8, R12, R27 ;  /* 0x0000001b0c087221 */ /* 0x010fe20000010000 */
[----:B------:R-:W-:Y:S01]  /*06b0*/  FADD.FTZ R9, R13, R28 ;  /* 0x0000001c0d097221 */ /* 0x000fe20000010000 */
[----:B------:R-:W-:-:S04]  /*06c0*/  FFMA.FTZ R25, R3, R25, R10 ;  /* 0x0000001903197223 */ /* 0x000fc8000001000a */
[----:B------:R-:W-:Y:S01]  /*06d0*/  FSETP.GT.FTZ.AND P0, PT, R8, R9, PT ;  /* 0x000000090800720b */ /* 0x000fe20003f14000 */
[----:B------:R-:W-:-:S03]  /*06e0*/  FADD.FTZ R14, R14, R25 ;  /* 0x000000190e0e7221 */ /* 0x000fc60000010000 */
[----:B------:R-:W-:Y:S01]  /*06f0*/  FSEL R13, R8, R9, P0 ;  /* 0x00000009080d7208 */ /* 0x000fe20000000000 */
[----:B------:R-:W-:-:S03]  /*0700*/  FFMA.FTZ R26, R3, R26, R11 ;  /* 0x0000001a031a7223 */ /* 0x000fc6000001000b */
[----:B------:R-:W-:Y:S01]  /*0710*/  FSETP.GT.FTZ.AND P0, PT, R13, R14, PT ;  /* 0x0000000e0d00720b */ /* 0x000fe20003f14000 */
[----:B------:R-:W-:-:S03]  /*0720*/  FADD.FTZ R15, R15, R26 ;  /* 0x0000001a0f0f7221 */ /* 0x000fc60000010000 */
[----:B------:R-:W-:-:S04]  /*0730*/  FSEL R10, R13, R14, P0 ;  /* 0x0000000e0d0a7208 */ /* 0x000fc80000000000 */
[----:B------:R-:W-:-:S04]  /*0740*/  FSETP.GT.FTZ.AND P0, PT, R10, R15, PT ;  /* 0x0000000f0a00720b */ /* 0x000fc80003f14000 */
[----:B------:R-:W-:-:S09]  /*0750*/  FSEL R10, R10, R15, P0 ;  /* 0x0000000f0a0a7208 */ /* 0x000fd20000000000 */
.L_x_23:
[----:B------:R-:W-:Y:S05]  /*0760*/  BSYNC B0 ;  /* 0x0000000000007941 */ /* 0x000fea0003800000 */
.L_x_22:
[----:B------:R-:W-:Y:S05]  /*0770*/  @!P2 BRA `(.L_x_24) ;  /* 0x000000000070a947 */ /* 0x000fea0003800000 */
[----:B------:R-:W0:Y:S01]  /*0780*/  SHFL.BFLY PT, R11, R10, 0x10, 0x1f ;  /* 0x0e001f000a0b7f89 */ /* 0x000e2200000e0000 */
[----:B------:R-:W-:Y:S01]  /*0790*/  ISETP.NE.AND P0, PT, R17, RZ, PT ;  /* 0x000000ff1100720c */ /* 0x000fe20003f05270 */
[----:B------:R-:W-:-:S05]  /*07a0*/  FMUL.FTZ R25, R19, 0.03125 ;  /* 0x3d00000013197820 */ /* 0x000fca0000410000 */
[----:B------:R-:W-:Y:S02]  /*07b0*/  FSETP.GT.FTZ.AND P3, PT, R25, R16, PT ;  /* 0x000000101900720b */ /* 0x000fe40003f74000 */
[----:B0-----:R-:W-:Y:S01]  /*07c0*/  FMNMX.FTZ R11, R11, R10, !PT ;  /* 0x0000000a0b0b7209 */ /* 0x001fe20007810000 */
[----:B------:R-:W-:-:S04]  /*07d0*/  IMAD.MOV.U32 R10, RZ, RZ, -0x1f528714 ;  /* 0xe0ad78ecff0a7424 */ /* 0x000fc800078e00ff */
        /* <DEDUP_REMOVED lines=22> */
.L_x_24:
        /* <DEDUP_REMOVED lines=10> */
.L_x_25:
[----:B------:R-:W-:Y:S01]  /*09e0*/  ISETP.NE.AND P0, PT, R2, RZ, PT ;  /* 0x000000ff0200720c */ /* 0x000fe20003f05270 */
[----:B------:R-:W-:Y:S01]  /*09f0*/  BSSY B0, `(.L_x_26) ;  /* 0x0000019000007945 */ /* 0x000fe20003800000 */
[----:B------:R-:W-:-:S11]  /*0a00*/  CS2R R12, SRZ ;  /* 0x00000000000c7805 */ /* 0x000fd6000001ff00 */
        /* <DEDUP_REMOVED lines=23> */
.L_x_27:
[----:B------:R-:W-:Y:S05]  /*0b80*/  BSYNC B0 ;  /* 0x0000000000007941 */ /* 0x000fea0003800000 */
.L_x_26:
        /* <DEDUP_REMOVED lines=11> */
[----:B------:R-:W-:-:S04]  /*0c40*/  MOV R8, RZ ;  /* 0x000000ff00087202 */ /* 0x000fc80000000f00 */
        /* <DEDUP_REMOVED lines=20> */
.L_x_28:
        /* <DEDUP_REMOVED lines=10> */
.L_x_29:
        /* <DEDUP_REMOVED lines=11> */
[----:B------:R-:W-:Y:S01]  /*0ee0*/  UMOV UR5, 0x400 ;  /* 0x0000040000057882 */ /* 0x000fe20000000000 */
[----:B------:R-:W-:Y:S01]  /*0ef0*/  SHF.R.S32.HI R23, RZ, 0x2, R23 ;  /* 0x00000002ff177819 */ /* 0x000fe20000011417 */
[----:B-1----:R-:W-:-:S09]  /*0f00*/  ULEA UR5, UR8, UR5, 0x18 ;  /* 0x0000000508057291 */ /* 0x002fd2000f8ec03f */
[----:B------:R-:W0:Y:S02]  /*0f10*/  LDS R15, [UR5] ;  /* 0x00000005ff0f7984 */ /* 0x000e240008000800 */
[C---:B0-----:R-:W-:Y:S01]  /*0f20*/  FMUL.FTZ R9, R15.reuse, R10 ;  /* 0x0000000a0f097220 */ /* 0x041fe20000410000 */
[----:B------:R-:W-:-:S03]  /*0f30*/  FMUL.FTZ R25, R15, R12 ;  /* 0x0000000c0f197220 */ /* 0x000fc60000410000 */
[C---:B-----5:R-:W-:Y:S01]  /*0f40*/  FMUL.FTZ R14, R0.reuse, R9 ;  /* 0x00000009000e7220 */ /* 0x060fe20000410000 */
[C---:B------:R-:W-:Y:S01]  /*0f50*/  FMUL.FTZ R9, R15.reuse, R11 ;  /* 0x0000000b0f097220 */ /* 0x040fe20000410000 */
[C---:B------:R-:W-:Y:S01]  /*0f60*/  FMUL.FTZ R25, R0.reuse, R25 ;  /* 0x0000001900197220 */ /* 0x040fe20000410000 */
[----:B------:R-:W-:Y:S02]  /*0f70*/  FMUL.FTZ R15, R15, R13 ;  /* 0x0000000d0f0f7220 */ /* 0x000fe40000410000 */
[C---:B------:R-:W-:Y:S01]  /*0f80*/  FMUL.FTZ R20, R0.reuse, R9 ;  /* 0x0000000900147220 */ /* 0x040fe20000410000 */
[----:B------:R-:W-:Y:S01]  /*0f90*/  F2I.S8.NTZ R14, R14 ;  /* 0x0000000e000e7305 */ /* 0x000fe20000202100 */
[----:B------:R-:W0:Y:S01]  /*0fa0*/  LDC.64 R8, c[0x0][0x210] ;  /* 0x00008400ff087b82 */ /* 0x000e220000000a00 */
[----:B------:R-:W-:-:S06]  /*0fb0*/  FMUL.FTZ R15, R0, R15 ;  /* 0x0000000f000f7220 */ /* 0x000fcc0000410000 */
[----:B------:R-:W1:Y:S08]  /*0fc0*/  F2I.S8.NTZ R21, R20 ;  /* 0x0000001400157305 */ /* 0x000e700000202100 */
[----:B------:R-:W2:Y:S01]  /*0fd0*/  F2I.S8.NTZ R25, R25 ;  /* 0x0000001900197305 */ /* 0x000ea20000202100 */
[----:B-1----:R-:W-:-:S07]  /*0fe0*/  PRMT R24, R21, 0x7604, R14 ;  /* 0x0000760415187816 */ /* 0x002fce000000000e */
[----:B------:R-:W1:Y:S01]  /*0ff0*/  F2I.S8.NTZ R15, R15 ;  /* 0x0000000f000f7305 */ /* 0x000e620000202100 */
[----:B0-----:R-:W-:Y:S01]  /*1000*/  IMAD.WIDE R8, R23, 0x4, R8 ;  /* 0x0000000417087825 */ /* 0x001fe200078e0208 */
[----:B--2---:R-:W-:-:S04]  /*1010*/  PRMT R24, R25, 0x7054, R24 ;  /* 0x0000705419187816 */ /* 0x004fc80000000018 */
[----:B-1----:R-:W-:-:S05]  /*1020*/  PRMT R21, R15, 0x654, R24 ;  /* 0x000006540f157816 */ /* 0x002fca0000000018 */
[----:B------:R1:W-:Y:S02]  /*1030*/  STG.E desc[UR10][R8.64], R21 ;  /* 0x0000001508007986 */ /* 0x0003e4000c10190a */
.L_x_31:
[----:B------:R-:W-:Y:S05]  /*1040*/  BSYNC B0 ;  /* 0x0000000000007941 */ /* 0x000fea0003800000 */
.L_x_30:
[----:B01----:R-:W0:Y:S01]  /*1050*/  LDC R8, c[0x0][0x23c] ;  /* 0x00008f00ff087b82 */ /* 0x003e220000000800 */
[----:B------:R-:W-:Y:S01]  /*1060*/  UIADD3 UR4, UR12, UR4, URZ ;  /* 0x000000040c047290 */ /* 0x000fe2000fffe03f */
[----:B------:R-:W-:Y:S01]  /*1070*/  IMAD.MOV.U32 R15, RZ, RZ, R13 ;  /* 0x000000ffff0f7224 */ /* 0x000fe200078e000d */
[----:B------:R-:W-:Y:S01]  /*1080*/  MOV R14, R12 ;  /* 0x0000000c000e7202 */ /* 0x000fe20000000f00 */
[----:B------:R-:W-:-:S03]  /*1090*/  IMAD.MOV.U32 R9, RZ, RZ, R11 ;  /* 0x000000ffff097224 */ /* 0x000fc600078e000b */
[----:B0-----:R-:W-:Y:S02]  /*10a0*/  ISETP.LE.AND P0, PT, R8, UR4, PT ;  /* 0x0000000408007c0c */ /* 0x001fe4000bf03270 */
[----:B------:R-:W-:-:S11]  /*10b0*/  MOV R8, R10 ;  /* 0x0000000a00087202 */ /* 0x000fd60000000f00 */
[----:B------:R-:W-:Y:S05]  /*10c0*/  @!P0 BRA `(.L_x_32) ;  /* 0xfffffff000788947 */ /* 0x000fea000383ffff */
[----:B------:R-:W-:Y:S05]  /*10d0*/  EXIT ;  /* 0x000000000000794d */ /* 0x000fea0003800000 */
.L_x_33:
        /* <DEDUP_REMOVED lines=10> */
.L_x_183:


//--------------------- .text._ZN17fastertransformer31softmax_COL32_perElement_varlenI6__halfEEvPaPKaPKT_iiiifPKfS9_ii --------------------------
	.section	.text._ZN17fastertransformer31softmax_COL32_perElement_varlenI6__halfEEvPaPKaPKT_iiiifPKfS9_ii,"ax",@progbits
	.align	128
        .global         _ZN17fastertransformer31softmax_COL32_perElement_varlenI6__halfEEvPaPKaPKT_iiiifPKfS9_ii
        .type           _ZN17fastertransformer31softmax_COL32_perElement_varlenI6__halfEEvPaPKaPKT_iiiifPKfS9_ii,@function
        .size           _ZN17fastertransformer31softmax_COL32_perElement_varlenI6__halfEEvPaPKaPKT_iiiifPKfS9_ii,(.L_x_184 - _ZN17fastertransformer31softmax_COL32_perElement_varlenI6__halfEEvPaPKaPKT_iiiifPKfS9_ii)
        .other          _ZN17fastertransformer31softmax_COL32_perElement_varlenI6__halfEEvPaPKaPKT_iiiifPKfS9_ii,@"STO_CUDA_ENTRY STV_DEFAULT"
_ZN17fastertransformer31softmax_COL32_perElement_varlenI6__halfEEvPaPKaPKT_iiiifPKfS9_ii:
.text._ZN17fastertransformer31softmax_COL32_perElement_varlenI6__halfEEvPaPKaPKT_iiiifPKfS9_ii:
[----:B------:R-:W-:Y:S08]  /*0000*/  LDC R1, c[0x0][0x28] ;  /* 0x00000a00ff017b82 */ /* 0x000ff00000000800 */
[----:B------:R-:W0:Y:S08]  /*0010*/  S2UR UR7, SR_CTAID.X ;  /* 0x00000000000779c3 */ /* 0x000e300000002500 */
[----:B------:R-:W0:Y:S02]  /*0020*/  LDC R12, c[0x0][0x230] ;  /* 0x00008c00ff0c7b82 */ /* 0x000e240000000800 */
[----:B0-----:R-:W-:-:S13]  /*0030*/  ISETP.LE.AND P0, PT, R12, UR7, PT ;  /* 0x000000070c007c0c */ /* 0x001fda000bf03270 */
[----:B------:R-:W-:Y:S05]  /*0040*/  @P0 EXIT ;  /* 0x000000000000094d */ /* 0x000fea0003800000 */
[----:B------:R-:W0:Y:S01]  /*0050*/  LDC.64 R2, c[0x0][0x248] ;  /* 0x00009200ff027b82 */ /* 0x000e220000000a00 */
[----:B------:R-:W-:-:S07]  /*0060*/  ULDC.64 UR8, c[0x0][0x208] ;  /* 0x0000820000087ab9 */ /* 0x000fce0000000a00 */
[----:B------:R-:W1:Y:S01]  /*0070*/  LDC.64 R4, c[0x0][0x240] ;  /* 0x00009000ff047b82 */ /* 0x000e620000000a00 */
[----:B------:R-:W2:Y:S01]  /*0080*/  S2R R11, SR_TID.X ;  /* 0x00000000000b7919 */ /* 0x000ea20000002100 */
[----:B------:R-:W-:Y:S01]  /*0090*/  ULDC UR5, c[0x0][0x22c] ;  /* 0x00008b0000057ab9 */ /* 0x000fe20000000800 */
[----:B------:R-:W-:-:S05]  /*00a0*/  ULDC UR11, c[0x0][0x238] ;  /* 0x00008e00000b7ab9 */ /* 0x000fca0000000800 */
[----:B------:R-:W-:Y:S08]  /*00b0*/  S2UR UR10, SR_CTAID.Y ;  /* 0x00000000000a79c3 */ /* 0x000ff00000002600 */
[----:B------:R-:W3:Y:S01]  /*00c0*/  S2UR UR4, SR_CTAID.Z ;  /* 0x00000000000479c3 */ /* 0x000ee20000002700 */
[----:B0-----:R0:W4:Y:S07]  /*00d0*/  LDG.E.CONSTANT R16, desc[UR8][R2.64] ;  /* 0x0000000802107981 */ /* 0x00112e000c1e9900 */
[----:B------:R-:W5:Y:S01]  /*00e0*/  LDC.64 R8, c[0x0][0x250] ;  /* 0x00009400ff087b82 */ /* 0x000f620000000a00 */
[----:B-1----:R-:W4:Y:S01]  /*00f0*/  LDG.E.CONSTANT R4, desc[UR8][R4.64] ;  /* 0x0000000804047981 */ /* 0x002f22000c1e9900 */
[----:B------:R-:W-:Y:S01]  /*0100*/  IMAD.U32 R15, RZ, RZ, UR7 ;  /* 0x00000007ff0f7e24 */ /* 0x000fe2000f8e00ff */
[----:B------:R-:W-:Y:S01]  /*0110*/  ULDC UR15, c[0x0][0x230] ;  /* 0x00008c00000f7ab9 */ /* 0x000fe20000000800 */
[----:B------:R-:W-:Y:S01]  /*0120*/  ULDC UR14, c[0x0][0x234] ;  /* 0x00008d00000e7ab9 */ /* 0x000fe20000000800 */
[----:B------:R-:W-:-:S03]  /*0130*/  ULDC.64 UR12, c[0x0][0x218] ;  /* 0x00008600000c7ab9 */ /* 0x000fc60000000a00 */
[----:B------:R-:W1:Y:S01]  /*0140*/  LDC R10, c[0x0][0xc] ;  /* 0x00000300ff0a7b82 */ /* 0x000e620000000800 */
[C---:B--2---:R-:W-:Y:S01]  /*0150*/  LOP3.LUT R7, R11.reuse, 0xffffffe0, RZ, 0xc0, !PT ;  /* 0xffffffe00b077812 */ /* 0x044fe200078ec0ff */
[C---:B------:R-:W-:Y:S01]  /*0160*/  IMAD.SHL.U32 R19, R11.reuse, 0x4, RZ ;  /* 0x000000040b137824 */ /* 0x040fe200078e00ff */
[----:B------:R-:W-:Y:S02]  /*0170*/  LOP3.LUT R0, R11, 0x1f, RZ, 0xc0, !PT ;  /* 0x0000001f0b007812 */ /* 0x000fe400078ec0ff */
[----:B------:R-:W-:Y:S02]  /*0180*/  SHF.R.U32.HI R18, RZ, 0x3, R11 ;  /* 0x00000003ff127819 */ /* 0x000fe4000001160b */
[----:B------:R-:W-:Y:S01]  /*0190*/  I2FP.F32.U32 R17, R11 ;  /* 0x0000000b00117245 */ /* 0x000fe20000201000 */
[----:B------:R-:W2:Y:S01]  /*01a0*/  LDC R23, c[0x0][RZ] ;  /* 0x00000000ff177b82 */ /* 0x000ea20000000800 */
[----:B---3--:R-:W-:Y:S01]  /*01b0*/  UIMAD UR4, UR10, UR5, UR4 ;  /* 0x000000050a0472a4 */ /* 0x008fe2000f8e0204 */
[----:B------:R-:W-:Y:S01]  /*01c0*/  IMAD R12, R7, R12, R0 ;  /* 0x0000000c070c7224 */ /* 0x000fe200078e0200 */
[----:B------:R-:W-:-:S02]  /*01d0*/  LOP3.LUT R18, R18, 0x1ffffffc, RZ, 0xc0, !PT ;  /* 0x1ffffffc12127812 */ /* 0x000fc400078ec0ff */
[----:B------:R-:W-:-:S03]  /*01e0*/  LOP3.LUT R19, R19, 0x7c, RZ, 0xc0, !PT ;  /* 0x0000007c13137812 */ /* 0x000fc600078ec0ff */
[----:B------:R-:W3:Y:S01]  /*01f0*/  S2UR UR6, SR_CgaCtaId ;  /* 0x00000000000679c3 */ /* 0x000ee20000008800 */
[----:B-----5:R-:W-:Y:S01]  /*0200*/  IMAD R12, R9, UR4, R12 ;  /* 0x00000004090c7c24 */ /* 0x020fe2000f8e020c */
[----:B------:R-:W-:Y:S01]  /*0210*/  UMOV UR4, 0x400 ;  /* 0x0000040000047882 */ /* 0x000fe20000000000 */
[----:B------:R-:W-:Y:S01]  /*0220*/  IMAD R13, R8, UR10, R11 ;  /* 0x0000000a080d7c24 */ /* 0x000fe2000f8e020b */
[----:B------:R-:W-:Y:S02]  /*0230*/  UIADD3 UR5, UR4, 0x8, URZ ;  /* 0x0000000804057890 */ /* 0x000fe4000fffe03f */
[----:B------:R-:W-:Y:S02]  /*0240*/  UIADD3 UR4, UR4, 0x88, URZ ;  /* 0x0000008804047890 */ /* 0x000fe4000fffe03f */
[----:B------:R-:W1:Y:S08]  /*0250*/  LDC R14, c[0x0][0x250] ;  /* 0x00009400ff0e7b82 */ /* 0x000e700000000800 */
[----:B0-----:R-:W0:Y:S01]  /*0260*/  LDC.64 R2, c[0x0][0x220] ;  /* 0x00008800ff027b82 */ /* 0x001e220000000a00 */
[----:B--2---:R-:W-:Y:S01]  /*0270*/  I2FP.F32.U32 R20, R23 ;  /* 0x0000001700147245 */ /* 0x004fe20000201000 */
[----:B---3--:R-:W-:-:S02]  /*0280*/  ULEA UR5, UR6, UR5, 0x18 ;  /* 0x0000000506057291 */ /* 0x008fc4000f8ec03f */
[----:B------:R-:W-:-:S03]  /*0290*/  ULEA UR4, UR6, UR4, 0x18 ;  /* 0x0000000406047291 */ /* 0x000fc6000f8ec03f */
[----:B------:R-:W-:Y:S01]  /*02a0*/  ULDC.64 UR6, c[0x0][0x210] ;  /* 0x0000840000067ab9 */ /* 0x000fe20000000a00 */
[----:B----4-:R-:W2:Y:S01]  /*02b0*/  MUFU.RCP R16, R16 ;  /* 0x0000001000107308 */ /* 0x010ea20000001000 */
[----:B01----:R-:W-:-:S07]  /*02c0*/  FMUL.FTZ R21, R4, UR11 ;  /* 0x0000000b04157c20 */ /* 0x003fce0008410000 */
.L_x_43:
[----:B01----:R-:W-:-:S04]  /*02d0*/  IMAD R7, R14, UR10, R15 ;  /* 0x0000000a0e077c24 */ /* 0x003fc8000f8e020f */
[----:B------:R-:W-:-:S06]  /*02e0*/  IMAD.WIDE.U32 R6, R7, 0x2, R2 ;  /* 0x0000000207067825 */ /* 0x000fcc00078e0002 */
[----:B---3--:R-:W3:Y:S01]  /*02f0*/  LDG.E.U16.CONSTANT R6, desc[UR8][R6.64] ;  /* 0x0000000806067981 */ /* 0x008ee2000c1e9500 */
[----:B------:R-:W-:Y:S01]  /*0300*/  IMAD R8, R15, 0x20, R12 ;  /* 0x000000200f087824 */ /* 0x000fe200078e020c */
[----:B------:R-:W-:Y:S04]  /*0310*/  BSSY B0, `(.L_x_34) ;  /* 0x000008b000007945 */ /* 0x000fe80003800000 */
[----:B------:R-:W-:Y:S02]  /*0320*/  SHF.R.S32.HI R24, RZ, 0x1f, R8 ;  /* 0x0000001fff187819 */ /* 0x000fe40000011408 */
[----:B------:R-:W-:Y:S01]  /*0330*/  IADD3 R4, P1, R8, UR6, RZ ;  /* 0x0000000608047c10 */ /* 0x000fe2000ff3e0ff */
[----:B---3--:R-:W-:-:S05]  /*0340*/  HADD2.F32 R5, -RZ, R6.H0_H0 ;  /* 0x20000006ff057230 */ /* 0x008fca0000004100 */
[----:B------:R-:W-:Y:S02]  /*0350*/  FSETP.GEU.FTZ.AND P0, PT, R5, 0.10000000149011611938, PT ;  /* 0x3dcccccd0500780b */ /* 0x000fe40003f1e000 */
[----:B------:R-:W-:-:S11]  /*0360*/  IADD3.X R5, R24, UR7, RZ, P1, !PT ;  /* 0x0000000718057c10 */ /* 0x000fd60008ffe4ff */
[----:B------:R-:W-:Y:S05]  /*0370*/  @!P0 BRA `(.L_x_35) ;  /* 0x0000000800088947 */ /* 0x000fea0003800000 */
[----:B------:R-:W-:Y:S01]  /*0380*/  ISETP.GE.AND P0, PT, R11, UR15, PT ;  /* 0x0000000f0b007c0c */ /* 0x000fe2000bf06270 */
[----:B------:R-:W-:Y:S01]  /*0390*/  BSSY B1, `(.L_x_36) ;  /* 0x000000f000017945 */ /* 0x000fe20003800000 */
[----:B------:R-:W-:Y:S01]  /*03a0*/  ISETP.GE.U32.AND P1, PT, R23, 0x21, PT ;  /* 0x000000211700780c */ /* 0x000fe20003f26070 */
[----:B------:R-:W-:-:S10]  /*03b0*/  IMAD.MOV.U32 R22, RZ, RZ, RZ ;  /* 0x000000ffff167224 */ /* 0x000fd400078e00ff */
[----:B------:R-:W-:Y:S05]  /*03c0*/  @P0 BRA `(.L_x_37) ;  /* 0x00000000002c0947 */ /* 0x000fea0003800000 */
[----:B------:R-:W-:Y:S01]  /*03d0*/  IADD3 R6, P2, R8, UR12, RZ ;  /* 0x0000000c08067c10 */ /* 0x000fe2000ff5e0ff */
[----:B------:R-:W-:-:S03]  /*03e0*/  IMAD R9, R15, UR15, R13 ;  /* 0x0000000f0f097c24 */ /* 0x000fc6000f8e020d */
[----:B------:R-:W-:Y:S01]  /*03f0*/  IADD3.X R7, R24, UR13, RZ, P2, !PT ;  /* 0x0000000d18077c10 */ /* 0x000fe200097fe4ff */
[----:B------:R-:W-:-:S04]  /*0400*/  IMAD.WIDE R8, R9, 0x2, R2 ;  /* 0x0000000209087825 */ /* 0x000fc800078e0202 */
[----:B------:R-:W3:Y:S04]  /*0410*/  LDG.E.S8.CONSTANT R6, desc[UR8][R6.64] ;  /* 0x0000000806067981 */ /* 0x000ee8000c1e9300 */
[----:B------:R-:W4:Y:S01]  /*0420*/  LDG.E.U16.CONSTANT R8, desc[UR8][R8.64] ;  /* 0x0000000808087981 */ /* 0x000f22000c1e9500 */
[----:B---3--:R-:W0:Y:S01]  /*0430*/  I2F.S16 R22, R6 ;  /* 0x0000000600167306 */ /* 0x008e220000101400 */
[----:B----4-:R-:W-:-:S05]  /*0440*/  HADD2.F32 R24, -RZ, R8.H0_H0 ;  /* 0x20000008ff187230 */ /* 0x010fca0000004100 */
[----:B------:R-:W-:-:S04]  /*0450*/  FADD.FTZ R24, -R24, 1 ;  /* 0x3f80000018187421 */ /* 0x000fc80000010100 */
[----:B------:R-:W-:-:S04]  /*0460*/  FMUL.FTZ R24, R24, -10000 ;  /* 0xc61c400018187820 */ /* 0x000fc80000410000 */
[----:B0-----:R-:W-:-:S07]  /*0470*/  FFMA.FTZ R22, R21, R22, R24 ;  /* 0x0000001615167223 */ /* 0x001fce0000010018 */
.L_x_37:
[----:B------:R-:W-:Y:S05]  /*0480*/  BSYNC B1 ;  /* 0x0000000000017941 */ /* 0x000fea0003800000 */
.L_x_36:
[----:B------:R-:W-:Y:S01]  /*0490*/  IMAD.MOV.U32 R6, RZ, RZ, R22 ;  /* 0x000000ffff067224 */ /* 0x000fe200078e0016 */
[----:B------:R-:W-:Y:S06]  /*04a0*/  @!P1 BRA `(.L_x_38) ;  /* 0x0000000000709947 */ /* 0x000fec0003800000 */
[----:B------:R-:W0:Y:S01]  /*04b0*/  SHFL.BFLY PT, R7, R6, 0x10, 0x1f ;  /* 0x0e001f0006077f89 */ /* 0x000e2200000e0000 */
[----:B------:R-:W-:Y:S01]  /*04c0*/  ISETP.NE.AND P2, PT, R0, RZ, PT ;  /* 0x000000ff0000720c */ /* 0x000fe20003f45270 */
[----:B------:R-:W-:-:S05]  /*04d0*/  FMUL.FTZ R26, R20, 0.03125 ;  /* 0x3d000000141a7820 */ /* 0x000fca0000410000 */
[----:B------:R-:W-:Y:S02]  /*04e0*/  FSETP.GT.FTZ.AND P3, PT, R26, R17, PT ;  /* 0x000000111a00720b */ /* 0x000fe40003f74000 */
[----:B0-----:R-:W-:-:S05]  /*04f0*/  FMNMX.FTZ R7, R22, R7, !PT ;  /* 0x0000000716077209 */ /* 0x001fca0007810000 */
[----:B------:R-:W0:Y:S02]  /*0500*/  SHFL.BFLY PT, R8, R7, 0x8, 0x1f ;  /* 0x0d001f0007087f89 */ /* 0x000e2400000e0000 */
        /* <DEDUP_REMOVED lines=22> */
.L_x_38:
        /* <DEDUP_REMOVED lines=10> */
.L_x_39:
[----:B------:R-:W-:Y:S01]  /*0710*/  ISETP.NE.AND P2, PT, R11, RZ, PT ;  /* 0x000000ff0b00720c */ /* 0x000fe20003f45270 */
[----:B------:R-:W0:Y:S01]  /*0720*/  @!P0 S2R R24, SR_CgaCtaId ;  /* 0x0000000000188919 */ /* 0x000e220000008800 */
[----:B------:R-:W-:-:S11]  /*0730*/  @!P0 MOV R9, 0x400 ;  /* 0x0000040000098802 */ /* 0x000fd60000000f00 */
[----:B------:R-:W1:Y:S01]  /*0740*/  @!P2 S2R R7, SR_CgaCtaId ;  /* 0x000000000007a919 */ /* 0x000e620000008800 */
[----:B------:R-:W-:Y:S02]  /*0750*/  @!P2 MOV R8, 0x400 ;  /* 0x000004000008a802 */ /* 0x000fe40000000f00 */
[----:B0-----:R-:W-:Y:S02]  /*0760*/  @!P0 LEA R9, R24, R9, 0x18 ;  /* 0x0000000918098211 */ /* 0x001fe400078ec0ff */
[----:B-1----:R-:W-:-:S05]  /*0770*/  @!P2 LEA R8, R7, R8, 0x18 ;  /* 0x000000080708a211 */ /* 0x002fca00078ec0ff */
[----:B------:R-:W-:Y:S01]  /*0780*/  @!P2 STS [R8], R25 ;  /* 0x000000190800a388 */ /* 0x000fe20000000800 */
[----:B------:R-:W-:Y:S06]  /*0790*/  BAR.SYNC.DEFER_BLOCKING 0x0 ;  /* 0x0000000000007b1d */ /* 0x000fec0000010000 */
[----:B------:R-:W0:Y:S02]  /*07a0*/  @!P0 LDS R7, [R9] ;  /* 0x0000000009078984 */ /* 0x000e240000000800 */
[----:B0-----:R-:W-:-:S04]  /*07b0*/  @!P0 FADD.FTZ R7, R22, -R7 ;  /* 0x8000000716078221 */ /* 0x001fc80000010000 */
[----:B------:R-:W-:-:S04]  /*07c0*/  @!P0 FMUL.FTZ R7, R7, 1.4426950216293334961 ;  /* 0x3fb8aa3b07078820 */ /* 0x000fc80000410000 */
[----:B------:R-:W0:Y:S02]  /*07d0*/  @!P0 MUFU.EX2 R22, R7 ;  /* 0x0000000700168308 */ /* 0x000e240000000800 */
[----:B0-----:R-:W-:Y:S01]  /*07e0*/  @!P0 IMAD.MOV.U32 R6, RZ, RZ, R22 ;  /* 0x000000ffff068224 */ /* 0x001fe200078e0016 */
[----:B------:R-:W-:Y:S06]  /*07f0*/  @!P1 BRA `(.L_x_40) ;  /* 0x0000000000709947 */ /* 0x000fec0003800000 */
[----:B------:R0:W1:Y:S01]  /*0800*/  SHFL.BFLY PT, R7, R6, 0x10, 0x1f ;  /* 0x0e001f0006077f89 */ /* 0x00006200000e0000 */
[----:B------:R-:W-:Y:S01]  /*0810*/  ISETP.NE.AND P1, PT, R0, RZ, PT ;  /* 0x000000ff0000720c */ /* 0x000fe20003f25270 */
[----:B------:R-:W-:-:S05]  /*0820*/  FMUL.FTZ R26, R20, 0.03125 ;  /* 0x3d000000141a7820 */ /* 0x000fca0000410000 */
[----:B------:R-:W-:Y:S01]  /*0830*/  FSETP.GT.FTZ.AND P3, PT, R26, R17, PT ;  /* 0x000000111a00720b */ /* 0x000fe20003f74000 */
[----:B0-----:R-:W-:Y:S02]  /*0840*/  IMAD.MOV.U32 R6, RZ, RZ, RZ ;  /* 0x000000ffff067224 */ /* 0x001fe400078e00ff */
[----:B-1----:R-:W-:-:S05]  /*0850*/  FADD.FTZ R7, R7, R22 ;  /* 0x0000001607077221 */ /* 0x002fca0000010000 */
        /* <DEDUP_REMOVED lines=22> */
.L_x_40:
        /* <DEDUP_REMOVED lines=10> */
.L_x_41:
[----:B------:R-:W0:Y:S01]  /*0a60*/  @!P2 S2R R9, SR_CgaCtaId ;  /* 0x000000000009a919 */ /* 0x000e220000008800 */
[----:B------:R-:W-:Y:S01]  /*0a70*/  @!P2 FADD.FTZ R25, R25, 9.9999999747524270788e-07 ;  /* 0x358637bd1919a421 */ /* 0x000fe20000010000 */
[----:B------:R-:W-:Y:S02]  /*0a80*/  ISETP.GE.AND P1, PT, R11, UR14, PT ;  /* 0x0000000e0b007c0c */ /* 0x000fe4000bf26270 */
[----:B------:R-:W-:Y:S01]  /*0a90*/  @!P2 MOV R6, 0x400 ;  /* 0x000004000006a802 */ /* 0x000fe20000000f00 */
[----:B------:R-:W1:Y:S02]  /*0aa0*/  @!P2 MUFU.RCP R7, R25 ;  /* 0x000000190007a308 */ /* 0x000e640000001000 */
[----:B-1----:R-:W-:-:S04]  /*0ab0*/  @!P2 FMUL.FTZ R7, R7, 127 ;  /* 0x42fe00000707a820 */ /* 0x002fc80000410000 */
[----:B--2---:R-:W-:Y:S01]  /*0ac0*/  @!P2 FMUL.FTZ R7, R7, R16 ;  /* 0x000000100707a220 */ /* 0x004fe20000410000 */
[----:B0-----:R-:W-:-:S05]  /*0ad0*/  @!P2 LEA R6, R9, R6, 0x18 ;  /* 0x000000060906a211 */ /* 0x001fca00078ec0ff */
[----:B------:R0:W-:Y:S01]  /*0ae0*/  @!P2 STS [R6+0x4], R7 ;  /* 0x000004070600a388 */ /* 0x0001e20000000800 */
[----:B------:R-:W-:Y:S06]  /*0af0*/  BAR.SYNC.DEFER_BLOCKING 0x0 ;  /* 0x0000000000007b1d */ /* 0x000fec0000010000 */
[----:B------:R-:W-:Y:S05]  /*0b00*/  @P1 BRA `(.L_x_42) ;  /* 0x00000000002c1947 */ /* 0x000fea0003800000 */
[----:B0-----:R-:W0:Y:S01]  /*0b10*/  @!P0 S2R R7, SR_CgaCtaId ;  /* 0x0000000000078919 */ /* 0x001e220000008800 */
[----:B------:R-:W-:-:S04]  /*0b20*/  @!P0 MOV R6, 0x400 ;  /* 0x0000040000068802 */ /* 0x000fc80000000f00 */
[----:B0-----:R-:W-:Y:S02]  /*0b30*/  @!P0 LEA R6, R7, R6, 0x18 ;  /* 0x0000000607068211 */ /* 0x001fe400078ec0ff */
[----:B------:R-:W-:-:S03]  /*0b40*/  PRMT R7, RZ, 0x7610, R7 ;  /* 0x00007610ff077816 */ /* 0x000fc60000000007 */
[----:B------:R-:W0:Y:S02]  /*0b50*/  @!P0 LDS R9, [R6+0x4] ;  /* 0x0000040006098984 */ /* 0x000e240000000800 */
[----:B0-----:R-:W-:-:S04]  /*0b60*/  @!P0 FMUL.FTZ R9, R9, R22 ;  /* 0x0000001609098220 */ /* 0x001fc80000410000 */
[----:B------:R-:W0:Y:S02]  /*0b70*/  @!P0 F2I.S8.NTZ R7, R9 ;  /* 0x0000000900078305 */ /* 0x000e240000202100 */
[----:B0-----:R1:W-:Y:S01]  /*0b80*/  STG.E.U8 desc[UR8][R4.64], R7 ;  /* 0x0000000704007986 */ /* 0x0013e2000c101108 */
[----:B------:R-:W-:Y:S05]  /*0b90*/  BRA `(.L_x_42) ;  /* 0x0000000000087947 */ /* 0x000fea0003800000 */
.L_x_35:
[----:B------:R-:W-:-:S13]  /*0ba0*/  ISETP.GE.AND P0, PT, R11, UR14, PT ;  /* 0x0000000e0b007c0c */ /* 0x000fda000bf06270 */
[----:B------:R3:W-:Y:S02]  /*0bb0*/  @!P0 STG.E.U8 desc[UR8][R4.64], RZ ;  /* 0x000000ff04008986 */ /* 0x0007e4000c101108 */
.L_x_42:
[----:B------:R-:W-:Y:S05]  /*0bc0*/  BSYNC B0 ;  /* 0x0000000000007941 */ /* 0x000fea0003800000 */
.L_x_34:
[----:B------:R-:W-:-:S05]  /*0bd0*/  IMAD.IADD R15, R10, 0x1, R15 ;  /* 0x000000010a0f7824 */ /* 0x000fca00078e020f */
[----:B------:R-:W-:-:S13]  /*0be0*/  ISETP.GE.AND P0, PT, R15, UR15, PT ;  /* 0x0000000f0f007c0c */ /* 0x000fda000bf06270 */
[----:B------:R-:W-:Y:S05]  /*0bf0*/  @!P0 BRA `(.L_x_43) ;  /* 0xfffffff400b48947 */ /* 0x000fea000383ffff */
[----:B------:R-:W-:Y:S05]  /*0c00*/  EXIT ;  /* 0x000000000000794d */ /* 0x000fea0003800000 */
.L_x_44:
        /* <DEDUP_REMOVED lines=15> */
.L_x_184:


//--------------------- .text._ZN17fastertransformer20softmax_COL32_varlenI6__halfEEvPaPKaPKT_iiiifPKfS9_ii --------------------------
	.section	.text._ZN17fastertransformer20softmax_COL32_varlenI6__halfEEvPaPKaPKT_iiiifPKfS9_ii,"ax",@progbits
	.align	128
        .global         _ZN17fastertransformer20softmax_COL32_varlenI6__halfEEvPaPKaPKT_iiiifPKfS9_ii
        .type           _ZN17fastertransformer20softmax_COL32_varlenI6__halfEEvPaPKaPKT_iiiifPKfS9_ii,@function
        .size           _ZN17fastertransformer20softmax_COL32_varlenI6__halfEEvPaPKaPKT_iiiifPKfS9_ii,(.L_x_185 - _ZN17fastertransformer20softmax_COL32_varlenI6__halfEEvPaPKaPKT_iiiifPKfS9_ii)
        .other          _ZN17fastertransformer20softmax_COL32_varlenI6__halfEEvPaPKaPKT_iiiifPKfS9_ii,@"STO_CUDA_ENTRY STV_DEFAULT"
_ZN17fastertransformer20softmax_COL32_varlenI6__halfEEvPaPKaPKT_iiiifPKfS9_ii:
.text._ZN17fastertransformer20softmax_COL32_varlenI6__halfEEvPaPKaPKT_iiiifPKfS9_ii:
        /* <DEDUP_REMOVED lines=10> */
[----:B------:R-:W-:Y:S01]  /*00a0*/  ULDC UR11, c[0x0][0x238] ;  /* 0x00008e00000b7ab9 */ /* 0x000fe20000000800 */
[----:B------:R-:W-:Y:S01]  /*00b0*/  ULDC UR14, c[0x0][0x230] ;  /* 0x00008c00000e7ab9 */ /* 0x000fe20000000800 */
[----:B------:R-:W-:-:S03]  /*00c0*/  ULDC.64 UR12, c[0x0][0x210] ;  /* 0x00008400000c7ab9 */ /* 0x000fc60000000a00 */
[----:B------:R-:W-:Y:S01]  /*00d0*/  S2UR UR10, SR_CTAID.Y ;  /* 0x00000000000a79c3 */ /* 0x000fe20000002600 */
[----:B0-----:R0:W3:Y:S07]  /*00e0*/  LDG.E.CONSTANT R2, desc[UR8][R2.64] ;  /* 0x0000000802027981 */ /* 0x0010ee000c1e9900 */
[----:B------:R-:W4:Y:S01]  /*00f0*/  S2UR UR4, SR_CTAID.Z ;  /* 0x00000000000479c3 */ /* 0x000f220000002700 */
[----:B-1----:R-:W5:Y:S07]  /*0100*/  LDG.E.CONSTANT R4, desc[UR8][R4.64] ;  /* 0x0000000804047981 */ /* 0x002f6e000c1e9900 */
[----:B------:R-:W1:Y:S08]  /*0110*/  LDC.64 R12, c[0x0][0x250] ;  /* 0x00009400ff0c7b82 */ /* 0x000e700000000a00 */
[----:B------:R-:W3:Y:S01]  /*0120*/  LDC R8, c[0x0][0xc] ;  /* 0x00000300ff087b82 */ /* 0x000ee20000000800 */
[----:B--2---:R-:W-:-:S02]  /*0130*/  SHF.L.U32 R9, R0, 0x2, RZ ;  /* 0x0000000200097819 */ /* 0x004fc400000006ff */
[----:B------:R-:W-:Y:S02]  /*0140*/  SHF.R.U32.HI R17, RZ, 0x3, R0 ;  /* 0x00000003ff117819 */ /* 0x000fe40000011600 */
[C---:B------:R-:W-:Y:S02]  /*0150*/  LOP3.LUT R6, R9.reuse, 0xffffffe0, RZ, 0xc0, !PT ;  /* 0xffffffe009067812 */ /* 0x040fe400078ec0ff */
[----:B0-----:R-:W-:Y:S01]  /*0160*/  LOP3.LUT R3, R9, 0x1c, RZ, 0xc0, !PT ;  /* 0x0000001c09037812 */ /* 0x001fe200078ec0ff */
[----:B------:R-:W0:Y:S01]  /*0170*/  LDC R10, c[0x0][RZ] ;  /* 0x00000000ff0a7b82 */ /* 0x000e220000000800 */
[----:B----4-:R-:W-:Y:S01]  /*0180*/  UIMAD UR4, UR10, UR5, UR4 ;  /* 0x000000050a0472a4 */ /* 0x010fe2000f8e0204 */
[----:B------:R-:W-:Y:S02]  /*0190*/  I2FP.F32.U32 R15, R0 ;  /* 0x00000000000f7245 */ /* 0x000fe40000201000 */
[----:B------:R-:W-:Y:S01]  /*01a0*/  IMAD R6, R6, R7, R3 ;  /* 0x0000000706067224 */ /* 0x000fe200078e0203 */
[----:B------:R-:W-:-:S02]  /*01b0*/  LOP3.LUT R16, R0, 0x1f, RZ, 0xc0, !PT ;  /* 0x0000001f00107812 */ /* 0x000fc400078ec0ff */
[----:B------:R-:W-:Y:S01]  /*01c0*/  LOP3.LUT R17, R17, 0x1ffffffc, RZ, 0xc0, !PT ;  /* 0x1ffffffc11117812 */ /* 0x000fe200078ec0ff */
[----:B------:R-:W2:Y:S01]  /*01d0*/  S2UR UR6, SR_CgaCtaId ;  /* 0x00000000000679c3 */ /* 0x000ea20000008800 */
[----:B-1----:R-:W-:Y:S01]  /*01e0*/  IMAD R11, R13, UR4, R6 ;  /* 0x000000040d0b7c24 */ /* 0x002fe2000f8e0206 */
[----:B------:R-:W-:Y:S01]  /*01f0*/  UMOV UR4, 0x400 ;  /* 0x0000040000047882 */ /* 0x000fe20000000000 */
[----:B------:R-:W-:Y:S01]  /*0200*/  IMAD R12, R12, UR10, R9 ;  /* 0x0000000a0c0c7c24 */ /* 0x000fe2000f8e0209 */
[----:B------:R-:W-:Y:S01]  /*0210*/  UIADD3 UR5, UR4, 0x8, URZ ;  /* 0x0000000804057890 */ /* 0x000fe2000fffe03f */
[----:B------:R-:W-:Y:S01]  /*0220*/  MOV R13, UR7 ;  /* 0x00000007000d7c02 */ /* 0x000fe20008000f00 */
[----:B------:R-:W-:Y:S01]  /*0230*/  UIADD3 UR4, UR4, 0x88, URZ ;  /* 0x0000008804047890 */ /* 0x000fe2000fffe03f */
[----:B------:R-:W-:Y:S02]  /*0240*/  LOP3.LUT R19, R9, 0x7c, RZ, 0xc0, !PT ;  /* 0x0000007c09137812 */ /* 0x000fe400078ec0ff */
[----:B0-----:R-:W-:Y:S01]  /*0250*/  I2FP.F32.U32 R18, R10 ;  /* 0x0000000a00127245 */ /* 0x001fe20000201000 */
[----:B--2---:R-:W-:-:S02]  /*0260*/  ULEA UR5, UR6, UR5, 0x18 ;  /* 0x0000000506057291 */ /* 0x004fc4000f8ec03f */
[----:B------:R-:W-:Y:S01]  /*0270*/  ULEA UR4, UR6, UR4, 0x18 ;  /* 0x0000000406047291 */ /* 0x000fe2000f8ec03f */
[----:B---3--:R0:W1:Y:S01]  /*0280*/  MUFU.RCP R14, R2 ;  /* 0x00000002000e7308 */ /* 0x0080620000001000 */
[----:B-----5:R-:W-:Y:S01]  /*0290*/  FMUL.FTZ R20, R4, UR11 ;  /* 0x0000000b04147c20 */ /* 0x020fe20008410000 */
[----:B0-----:R-:W-:-:S09]  /*02a0*/  ULDC UR11, c[0x0][0x234] ;  /* 0x00008d00000b7ab9 */ /* 0x001fd20000000800 */
.L_x_58:
[----:B012---:R-:W0:Y:S08]  /*02b0*/  LDC R4, c[0x0][0x250] ;  /* 0x00009400ff047b82 */ /* 0x007e300000000800 */
[----:B------:R-:W2:Y:S01]  /*02c0*/  LDC.64 R2, c[0x0][0x220] ;  /* 0x00008800ff027b82 */ /* 0x000ea20000000a00 */
[----:B0-----:R-:W-:-:S04]  /*02d0*/  IMAD R7, R4, UR10, R13 ;  /* 0x0000000a04077c24 */ /* 0x001fc8000f8e020d */
[----:B--2---:R-:W-:-:S06]  /*02e0*/  IMAD.WIDE.U32 R6, R7, 0x2, R2 ;  /* 0x0000000207067825 */ /* 0x004fcc00078e0002 */
[----:B------:R-:W2:Y:S01]  /*02f0*/  LDG.E.U16.CONSTANT R6, desc[UR8][R6.64] ;  /* 0x0000000806067981 */ /* 0x000ea2000c1e9500 */
[----:B------:R-:W-:Y:S01]  /*0300*/  LEA R4, R13, R11, 0x5 ;  /* 0x0000000b0d047211 */ /* 0x000fe200078e28ff */
[----:B------:R-:W-:Y:S03]  /*0310*/  BSSY B0, `(.L_x_45) ;  /* 0x00000c7000007945 */ /* 0x000fe60003800000 */
[----:B------:R-:W-:-:S04]  /*0320*/  SHF.R.U32.HI R27, RZ, 0x2, R4 ;  /* 0x00000002ff1b7819 */ /* 0x000fc80000011604 */
[----:B------:R-:W-:Y:S01]  /*0330*/  LEA R4, P1, R27, UR12, 0x2 ;  /* 0x0000000c1b047c11 */ /* 0x000fe2000f8210ff */
[----:B--2---:R-:W-:-:S05]  /*0340*/  HADD2.F32 R5, -RZ, R6.H0_H0 ;  /* 0x20000006ff057230 */ /* 0x004fca0000004100 */
[----:B------:R-:W-:Y:S01]  /*0350*/  FSETP.GEU.FTZ.AND P0, PT, R5, 0.10000000149011611938, PT ;  /* 0x3dcccccd0500780b */ /* 0x000fe20003f1e000 */
[----:B------:R-:W-:-:S12]  /*0360*/  IMAD.X R5, RZ, RZ, UR13, P1 ;  /* 0x0000000dff057e24 */ /* 0x000fd800088e06ff */
[----:B------:R-:W-:Y:S05]  /*0370*/  @!P0 BRA `(.L_x_46) ;  /* 0x0000000800f88947 */ /* 0x000fea0003800000 */
[----:B------:R-:W-:Y:S01]  /*0380*/  ISETP.GE.AND P0, PT, R9, UR14, PT ;  /* 0x0000000e09007c0c */ /* 0x000fe2000bf06270 */
[----:B------:R-:W-:Y:S01]  /*0390*/  BSSY B1, `(.L_x_47) ;  /* 0x0000029000017945 */ /* 0x000fe20003800000 */
[----:B------:R-:W-:Y:S01]  /*03a0*/  HFMA2.MMA R6, -RZ, RZ, -598.5, 40320 ;  /* 0xe0ad78ecff067435 */ /* 0x000fe200000001ff */
[----:B------:R-:W-:Y:S01]  /*03b0*/  ISETP.GE.U32.AND P1, PT, R10, 0x21, PT ;  /* 0x000000210a00780c */ /* 0x000fe20003f26070 */
[----:B------:R-:W-:Y:S01]  /*03c0*/  HFMA2.MMA R23, -RZ, RZ, 0, 0 ;  /* 0x00000000ff177435 */ /* 0x000fe200000001ff */
[----:B------:R-:W-:Y:S01]  /*03d0*/  MOV R7, RZ ;  /* 0x000000ff00077202 */ /* 0x000fe20000000f00 */
[----:B------:R-:W-:Y:S01]  /*03e0*/  IMAD.MOV.U32 R21, RZ, RZ, RZ ;  /* 0x000000ffff157224 */ /* 0x000fe200078e00ff */
[----:B------:R-:W-:-:S06]  /*03f0*/  MOV R25, RZ ;  /* 0x000000ff00197202 */ /* 0x000fcc0000000f00 */
[----:B------:R-:W-:Y:S05]  /*0400*/  @P0 BRA `(.L_x_48) ;  /* 0x0000000000840947 */ /* 0x000fea0003800000 */
[----:B------:R-:W0:Y:S01]  /*0410*/  LDC.64 R6, c[0x0][0x218] ;  /* 0x00008600ff067b82 */ /* 0x000e220000000a00 */
[----:B------:R-:W-:-:S04]  /*0420*/  IMAD R21, R13, UR14, R12 ;  /* 0x0000000e0d157c24 */ /* 0x000fc8000f8e020c */
[----:B------:R-:W-:-:S05]  /*0430*/  IMAD.WIDE R2, R21, 0x2, R2 ;  /* 0x0000000215027825 */ /* 0x000fca00078e0202 */
[----:B------:R-:W2:Y:S04]  /*0440*/  LDG.E.U16.CONSTANT R24, desc[UR8][R2.64] ;  /* 0x0000000802187981 */ /* 0x000ea8000c1e9500 */
[----:B------:R-:W3:Y:S04]  /*0450*/  LDG.E.U16.CONSTANT R26, desc[UR8][R2.64+0x2] ;  /* 0x00000208021a7981 */ /* 0x000ee8000c1e9500 */
[----:B------:R-:W4:Y:S01]  /*0460*/  LDG.E.U16.CONSTANT R22, desc[UR8][R2.64+0x6] ;  /* 0x0000060802167981 */ /* 0x000f22000c1e9500 */
[----:B0-----:R-:W-:-:S03]  /*0470*/  IMAD.WIDE.U32 R6, R27, 0x4, R6 ;  /* 0x000000041b067825 */ /* 0x001fc600078e0006 */
[----:B------:R-:W5:Y:S04]  /*0480*/  LDG.E.U16.CONSTANT R27, desc[UR8][R2.64+0x4] ;  /* 0x00000408021b7981 */ /* 0x000f68000c1e9500 */
[----:B------:R-:W4:Y:S01]  /*0490*/  LDG.E.CONSTANT R6, desc[UR8][R6.64] ;  /* 0x0000000806067981 */ /* 0x000f22000c1e9900 */
[----:B--2---:R-:W-:Y:S02]  /*04a0*/  HADD2.F32 R24, -RZ, R24.H0_H0 ;  /* 0x20000018ff187230 */ /* 0x004fe40000004100 */
[----:B---3--:R-:W-:-:S03]  /*04b0*/  HADD2.F32 R26, -RZ, R26.H0_H0 ;  /* 0x2000001aff1a7230 */ /* 0x008fc60000004100 */
[----:B------:R-:W-:Y:S02]  /*04c0*/  FADD.FTZ R24, -R24, 1 ;  /* 0x3f80000018187421 */ /* 0x000fe40000010100 */
[----:B------:R-:W-:Y:S01]  /*04d0*/  FADD.FTZ R26, -R26, 1 ;  /* 0x3f8000001a1a7421 */ /* 0x000fe20000010100 */
[----:B----4-:R-:W0:Y:S01]  /*04e0*/  I2F.S8 R25, R6 ;  /* 0x0000000600197306 */ /* 0x010e220000001400 */
[----:B-----5:R-:W-:-:S07]  /*04f0*/  HADD2.F32 R28, -RZ, R27.H0_H0 ;  /* 0x2000001bff1c7230 */ /* 0x020fce0000004100 */
[----:B------:R-:W2:Y:S01]  /*0500*/  I2F.S8 R23, R6.B1 ;  /* 0x1000000600177306 */ /* 0x000ea20000001400 */
[----:B------:R-:W-:Y:S01]  /*0510*/  FMUL.FTZ R27, R24, 10000 ;  /* 0x461c4000181b7820 */ /* 0x000fe20000410000 */
[----:B------:R-:W-:-:S06]  /*0520*/  HADD2.F32 R22, -RZ, R22.H0_H0 ;  /* 0x20000016ff167230 */ /* 0x000fcc0000004100 */
[----:B------:R-:W3:Y:S01]  /*0530*/  I2F.S8 R21, R6.B2 ;  /* 0x2000000600157306 */ /* 0x000ee20000001400 */
[----:B------:R-:W-:Y:S01]  /*0540*/  FMUL.FTZ R26, R26, 10000 ;  /* 0x461c40001a1a7820 */ /* 0x000fe20000410000 */
[----:B------:R-:W-:Y:S01]  /*0550*/  FADD.FTZ R28, -R28, 1 ;  /* 0x3f8000001c1c7421 */ /* 0x000fe20000010100 */
[----:B0-----:R-:W-:-:S05]  /*0560*/  FFMA.FTZ R25, R20, R25, -R27 ;  /* 0x0000001914197223 */ /* 0x001fca000001081b */
[----:B------:R-:W0:Y:S01]  /*0570*/  I2F.S8 R7, R6.B3 ;  /* 0x3000000600077306 */ /* 0x000e220000001400 */
[----:B--2---:R-:W-:Y:S01]  /*0580*/  FFMA.FTZ R23, R20, R23, -R26 ;  /* 0x0000001714177223 */ /* 0x004fe2000001081a */
[----:B------:R-:W-:Y:S01]  /*0590*/  FMUL.FTZ R3, R28, 10000 ;  /* 0x461c40001c037820 */ /* 0x000fe20000410000 */
[----:B------:R-:W-:Y:S01]  /*05a0*/  FADD.FTZ R22, -R22, 1 ;  /* 0x3f80000016167421 */ /* 0x000fe20000010100 */
[----:B------:R-:W-:Y:S02]  /*05b0*/  FMNMX.FTZ R2, R25, -1.00000002004087734272e+20, !PT ;  /* 0xe0ad78ec19027809 */ /* 0x000fe40007810000 */
[----:B---3--:R-:W-:Y:S01]  /*05c0*/  FFMA.FTZ R21, R20, R21, -R3 ;  /* 0x0000001514157223 */ /* 0x008fe20000010803 */
[----:B------:R-:W-:Y:S01]  /*05d0*/  FMUL.FTZ R22, R22, 10000 ;  /* 0x461c400016167820 */ /* 0x000fe20000410000 */
[----:B------:R-:W-:-:S04]  /*05e0*/  FMNMX.FTZ R2, R2, R23, !PT ;  /* 0x0000001702027209 */ /* 0x000fc80007810000 */
[----:B------:R-:W-:Y:S01]  /*05f0*/  FMNMX.FTZ R2, R2, R21, !PT ;  /* 0x0000001502027209 */ /* 0x000fe20007810000 */
[----:B0-----:R-:W-:-:S05]  /*0600*/  FFMA.FTZ R7, R20, R7, -R22 ;  /* 0x0000000714077223 */ /* 0x001fca0000010816 */
[----:B------:R-:W-:-:S07]  /*0610*/  FMNMX.FTZ R6, R2, R7, !PT ;  /* 0x0000000702067209 */ /* 0x000fce0007810000 */
.L_x_48:
[----:B------:R-:W-:Y:S05]  /*0620*/  BSYNC B1 ;  /* 0x0000000000017941 */ /* 0x000fea0003800000 */
.L_x_47:
[----:B------:R-:W-:Y:S05]  /*0630*/  @!P1 BRA `(.L_x_49) ;  /* 0x0000000000709947 */ /* 0x000fea0003800000 */
        /* <DEDUP_REMOVED lines=28> */
.L_x_49:
        /* <DEDUP_REMOVED lines=10> */
.L_x_50:
[----:B------:R-:W-:Y:S01]  /*08a0*/  ISETP.NE.AND P2, PT, R0, RZ, PT ;  /* 0x000000ff0000720c */ /* 0x000fe20003f45270 */
[----:B------:R-:W-:-:S12]  /*08b0*/  BSSY B1, `(.L_x_51) ;  /* 0x000001c000017945 */ /* 0x000fd80003800000 */
[----:B------:R-:W0:Y:S01]  /*08c0*/  @!P2 S2R R3, SR_CgaCtaId ;  /* 0x000000000003a919 */ /* 0x000e220000008800 */
[----:B------:R-:W-:-:S04]  /*08d0*/  @!P2 MOV R2, 0x400 ;  /* 0x000004000002a802 */ /* 0x000fc80000000f00 */
[----:B0-----:R-:W-:Y:S01]  /*08e0*/  @!P2 LEA R2, R3, R2, 0x18 ;  /* 0x000000020302a211 */ /* 0x001fe200078ec0ff */
[----:B------:R-:W-:-:S04]  /*08f0*/  HFMA2.MMA R3, -RZ, RZ, 0, 0 ;  /* 0x00000000ff037435 */ /* 0x000fc800000001ff */
[----:B------:R0:W-:Y:S01]  /*0900*/  @!P2 STS [R2], R29 ;  /* 0x0000001d0200a388 */ /* 0x0001e20000000800 */
[----:B------:R-:W-:Y:S06]  /*0910*/  BAR.SYNC.DEFER_BLOCKING 0x0 ;  /* 0x0000000000007b1d */ /* 0x000fec0000010000 */
[----:B------:R-:W-:Y:S05]  /*0920*/  @P0 BRA `(.L_x_52) ;  /* 0x0000000000500947 */ /* 0x000fea0003800000 */
[----:B------:R-:W2:Y:S01]  /*0930*/  S2UR UR7, SR_CgaCtaId ;  /* 0x00000000000779c3 */ /* 0x000ea20000008800 */
[----:B------:R-:W-:Y:S02]  /*0940*/  UMOV UR6, 0x400 ;  /* 0x0000040000067882 */ /* 0x000fe40000000000 */
[----:B--2---:R-:W-:-:S09]  /*0950*/  ULEA UR6, UR7, UR6, 0x18 ;  /* 0x0000000607067291 */ /* 0x004fd2000f8ec03f */
[----:B0-----:R-:W0:Y:S02]  /*0960*/  LDS R2, [UR6] ;  /* 0x00000006ff027984 */ /* 0x001e240008000800 */
[--C-:B0-----:R-:W-:Y:S01]  /*0970*/  FADD.FTZ R25, R25, -R2.reuse ;  /* 0x8000000219197221 */ /* 0x101fe20000010000 */
[--C-:B------:R-:W-:Y:S01]  /*0980*/  FADD.FTZ R23, R23, -R2.reuse ;  /* 0x8000000217177221 */ /* 0x100fe20000010000 */
[--C-:B------:R-:W-:Y:S01]  /*0990*/  FADD.FTZ R21, R21, -R2.reuse ;  /* 0x8000000215157221 */ /* 0x100fe20000010000 */
[----:B------:R-:W-:Y:S01]  /*09a0*/  FADD.FTZ R2, R7, -R2 ;  /* 0x8000000207027221 */ /* 0x000fe20000010000 */
[----:B------:R-:W-:Y:S01]  /*09b0*/  FMUL.FTZ R25, R25, 1.4426950216293334961 ;  /* 0x3fb8aa3b19197820 */ /* 0x000fe20000410000 */
[----:B------:R-:W-:Y:S01]  /*09c0*/  FMUL.FTZ R23, R23, 1.4426950216293334961 ;  /* 0x3fb8aa3b17177820 */ /* 0x000fe20000410000 */
[----:B------:R-:W-:Y:S01]  /*09d0*/  FMUL.FTZ R21, R21, 1.4426950216293334961 ;  /* 0x3fb8aa3b15157820 */ /* 0x000fe20000410000 */
[----:B------:R-:W-:-:S03]  /*09e0*/  FMUL.FTZ R7, R2, 1.4426950216293334961 ;  /* 0x3fb8aa3b02077820 */ /* 0x000fc60000410000 */
[----:B------:R-:W0:Y:S08]  /*09f0*/  MUFU.EX2 R25, R25 ;  /* 0x0000001900197308 */ /* 0x000e300000000800 */
[----:B------:R-:W2:Y:S08]  /*0a00*/  MUFU.EX2 R23, R23 ;  /* 0x0000001700177308 */ /* 0x000eb00000000800 */
[----:B------:R-:W3:Y:S01]  /*0a10*/  MUFU.EX2 R21, R21 ;  /* 0x0000001500157308 */ /* 0x000ee20000000800 */
[----:B0-----:R-:W-:-:S07]  /*0a20*/  FADD.FTZ R2, RZ, R25 ;  /* 0x00000019ff027221 */ /* 0x001fce0000010000 */
[----:B------:R-:W0:Y:S01]  /*0a30*/  MUFU.EX2 R7, R7 ;  /* 0x0000000700077308 */ /* 0x000e220000000800 */
[----:B--2---:R-:W-:-:S04]  /*0a40*/  FADD.FTZ R2, R2, R23 ;  /* 0x0000001702027221 */ /* 0x004fc80000010000 */
[----:B---3--:R-:W-:-:S04]  /*0a50*/  FADD.FTZ R2, R2, R21 ;  /* 0x0000001502027221 */ /* 0x008fc80000010000 */
[----:B0-----:R-:W-:-:S07]  /*0a60*/  FADD.FTZ R3, R2, R7 ;  /* 0x0000000702037221 */ /* 0x001fce0000010000 */
.L_x_52:
[----:B------:R-:W-:Y:S05]  /*0a70*/  BSYNC B1 ;  /* 0x0000000000017941 */ /* 0x000fea0003800000 */
.L_x_51:
[----:B------:R-:W-:Y:S05]  /*0a80*/  @!P1 BRA `(.L_x_53) ;  /* 0x0000000000709947 */ /* 0x000fea0003800000 */
[----:B0-----:R-:W0:Y:S01]  /*0a90*/  SHFL.BFLY PT, R2, R3, 0x10, 0x1f ;  /* 0x0e001f0003027f89 */ /* 0x001e2200000e0000 */
        /* <DEDUP_REMOVED lines=27> */
.L_x_53:
        /* <DEDUP_REMOVED lines=10> */
.L_x_54:
[----:B------:R-:W0:Y:S01]  /*0cf0*/  @!P2 S2R R27, SR_CgaCtaId ;  /* 0x00000000001ba919 */ /* 0x000e220000008800 */
[----:B------:R-:W-:Y:S01]  /*0d00*/  @!P2 FADD.FTZ R22, R22, 9.9999999747524270788e-07 ;  /* 0x358637bd1616a421 */ /* 0x000fe20000010000 */
[----:B------:R-:W-:Y:S02]  /*0d10*/  ISETP.GE.AND P1, PT, R9, UR11, PT ;  /* 0x0000000b09007c0c */ /* 0x000fe4000bf26270 */
[----:B------:R-:W-:Y:S01]  /*0d20*/  @!P2 MOV R2, 0x400 ;  /* 0x000004000002a802 */ /* 0x000fe20000000f00 */
[----:B------:R-:W2:Y:S02]  /*0d30*/  @!P2 MUFU.RCP R3, R22 ;  /* 0x000000160003a308 */ /* 0x000ea40000001000 */
[----:B--2---:R-:W-:-:S04]  /*0d40*/  @!P2 FMUL.FTZ R3, R3, 127 ;  /* 0x42fe00000303a820 */ /* 0x004fc80000410000 */
[----:B-1----:R-:W-:Y:S01]  /*0d50*/  @!P2 FMUL.FTZ R3, R3, R14 ;  /* 0x0000000e0303a220 */ /* 0x002fe20000410000 */
[----:B0-----:R-:W-:-:S05]  /*0d60*/  @!P2 LEA R2, R27, R2, 0x18 ;  /* 0x000000021b02a211 */ /* 0x001fca00078ec0ff */
[----:B------:R0:W-:Y:S01]  /*0d70*/  @!P2 STS [R2+0x4], R3 ;  /* 0x000004030200a388 */ /* 0x0001e20000000800 */
[----:B------:R-:W-:Y:S06]  /*0d80*/  BAR.SYNC.DEFER_BLOCKING 0x0 ;  /* 0x0000000000007b1d */ /* 0x000fec0000010000 */
[----:B------:R-:W-:Y:S05]  /*0d90*/  @P1 BRA `(.L_x_55) ;  /* 0x0000000000781947 */ /* 0x000fea0003800000 */
[----:B------:R-:W-:Y:S01]  /*0da0*/  BSSY B1, `(.L_x_56) ;  /* 0x0000016000017945 */ /* 0x000fe20003800000 */
[----:B0-----:R-:W-:Y:S02]  /*0db0*/  PRMT R2, RZ, 0x7610, R2 ;  /* 0x00007610ff027816 */ /* 0x001fe40000000002 */
[----:B------:R-:W-:Y:S02]  /*0dc0*/  PRMT R3, RZ, 0x7610, R3 ;  /* 0x00007610ff037816 */ /* 0x000fe40000000003 */
[----:B------:R-:W-:Y:S02]  /*0dd0*/  PRMT R6, RZ, 0x7610, R6 ;  /* 0x00007610ff067816 */ /* 0x000fe40000000006 */
[----:B------:R-:W-:Y:S01]  /*0de0*/  PRMT R22, RZ, 0x7610, R22 ;  /* 0x00007610ff167816 */ /* 0x000fe20000000016 */
[----:B------:R-:W-:Y:S06]  /*0df0*/  @P0 BRA `(.L_x_57) ;  /* 0x0000000000400947 */ /* 0x000fec0003800000 */
[----:B------:R-:W0:Y:S01]  /*0e00*/  S2UR UR7, SR_CgaCtaId ;  /* 0x00000000000779c3 */ /* 0x000e220000008800 */
[----:B------:R-:W-:Y:S02]  /*0e10*/  UMOV UR6, 0x400 ;  /* 0x0000040000067882 */ /* 0x000fe40000000000 */
[----:B0-----:R-:W-:-:S09]  /*0e20*/  ULEA UR6, UR7, UR6, 0x18 ;  /* 0x0000000607067291 */ /* 0x001fd2000f8ec03f */
[----:B------:R-:W0:Y:S02]  /*0e30*/  LDS R2, [UR6+0x4] ;  /* 0x00000406ff027984 */ /* 0x000e240008000800 */
[C---:B0-----:R-:W-:Y:S01]  /*0e40*/  FMUL.FTZ R25, R2.reuse, R25 ;  /* 0x0000001902197220 */ /* 0x041fe20000410000 */
[C---:B------:R-:W-:Y:S01]  /*0e50*/  FMUL.FTZ R23, R2.reuse, R23 ;  /* 0x0000001702177220 */ /* 0x040fe20000410000 */
[C---:B------:R-:W-:Y:S01]  /*0e60*/  FMUL.FTZ R21, R2.reuse, R21 ;  /* 0x0000001502157220 */ /* 0x040fe20000410000 */
[----:B------:R-:W-:-:S03]  /*0e70*/  FMUL.FTZ R7, R2, R7 ;  /* 0x0000000702077220 */ /* 0x000fc60000410000 */
[----:B------:R-:W0:Y:S08]  /*0e80*/  F2I.S8.NTZ R25, R25 ;  /* 0x0000001900197305 */ /* 0x000e300000202100 */
[----:B------:R-:W1:Y:S01]  /*0e90*/  F2I.S8.NTZ R23, R23 ;  /* 0x0000001700177305 */ /* 0x000e620000202100 */
[----:B0-----:R-:W-:-:S07]  /*0ea0*/  PRMT R3, R25, 0x7610, R3 ;  /* 0x0000761019037816 */ /* 0x001fce0000000003 */
[----:B------:R-:W0:Y:S01]  /*0eb0*/  F2I.S8.NTZ R21, R21 ;  /* 0x0000001500157305 */ /* 0x000e220000202100 */
[----:B-1----:R-:W-:-:S07]  /*0ec0*/  PRMT R6, R23, 0x7610, R6 ;  /* 0x0000761017067816 */ /* 0x002fce0000000006 */
[----:B------:R-:W1:Y:S01]  /*0ed0*/  F2I.S8.NTZ R7, R7 ;  /* 0x0000000700077305 */ /* 0x000e620000202100 */
[----:B0-----:R-:W-:Y:S02]  /*0ee0*/  PRMT R2, R21, 0x7610, R2 ;  /* 0x0000761015027816 */ /* 0x001fe40000000002 */
[----:B-1----:R-:W-:-:S07]  /*0ef0*/  PRMT R22, R7, 0x7610, R22 ;  /* 0x0000761007167816 */ /* 0x002fce0000000016 */
.L_x_57:
[----:B------:R-:W-:Y:S05]  /*0f00*/  BSYNC B1 ;  /* 0x0000000000017941 */ /* 0x000fea0003800000 */
.L_x_56:
[----:B------:R-:W-:-:S04]  /*0f10*/  PRMT R3, R6, 0x7604, R3 ;  /* 0x0000760406037816 */ /* 0x000fc80000000003 */
[----:B------:R-:W-:-:S04]  /*0f20*/  PRMT R3, R2, 0x7054, R3 ;  /* 0x0000705402037816 */ /* 0x000fc80000000003 */
[----:B------:R-:W-:-:S05]  /*0f30*/  PRMT R3, R22, 0x654, R3 ;  /* 0x0000065416037816 */ /* 0x000fca0000000003 */
[----:B------:R1:W-:Y:S01]  /*0f40*/  STG.E desc[UR8][R4.64], R3 ;  /* 0x0000000304007986 */ /* 0x0003e2000c101908 */
[----:B------:R-:W-:Y:S05]  /*0f50*/  BRA `(.L_x_55) ;  /* 0x0000000000087947 */ /* 0x000fea0003800000 */
.L_x_46:
[----:B------:R-:W-:-:S13]  /*0f60*/  ISETP.GE.AND P0, PT, R9, UR11, PT ;  /* 0x0000000b09007c0c */ /* 0x000fda000bf06270 */
[----:B------:R2:W-:Y:S02]  /*0f70*/  @!P0 STG.E desc[UR8][R4.64], RZ ;  /* 0x000000ff04008986 */ /* 0x0005e4000c101908 */
.L_x_55:
[----:B------:R-:W-:Y:S05]  /*0f80*/  BSYNC B0 ;  /* 0x0000000000007941 */ /* 0x000fea0003800000 */
.L_x_45:
[----:B------:R-:W-:-:S04]  /*0f90*/  IADD3 R13, R8, R13, RZ ;  /* 0x0000000d080d7210 */ /* 0x000fc80007ffe0ff */
[----:B------:R-:W-:-:S13]  /*0fa0*/  ISETP.GE.AND P0, PT, R13, UR14, PT ;  /* 0x0000000e0d007c0c */ /* 0x000fda000bf06270 */
[----:B------:R-:W-:Y:S05]  /*0fb0*/  @!P0 BRA `(.L_x_58) ;  /* 0xfffffff000bc8947 */ /* 0x000fea000383ffff */
[----:B------:R-:W-:Y:S05]  /*0fc0*/  EXIT ;  /* 0x000000000000794d */ /* 0x000fea0003800000 */
.L_x_59:
        /* <DEDUP_REMOVED lines=11> */
.L_x_185:


//--------------------- .text._ZN17fastertransformer25softmax_COL32_LE64_varlenI6__halfEEvPaPKaPKT_iiiifPKfS9_ii --------------------------
	.section	.text._ZN17fastertransformer25softmax_COL32_LE64_varlenI6__halfEEvPaPKaPKT_iiiifPKfS9_ii,"ax",@progbits
	.align	128
        .global         _ZN17fastertransformer25softmax_COL32_LE64_varlenI6__halfEEvPaPKaPKT_iiiifPKfS9_ii
        .type           _ZN17fastertransformer25softmax_COL32_LE64_varlenI6__halfEEvPaPKaPKT_iiiifPKfS9_ii,@function
        .size           _ZN17fastertransformer25softmax_COL32_LE64_varlenI6__halfEEvPaPKaPKT_iiiifPKfS9_ii,(.L_x_186 - _ZN17fastertransformer25softmax_COL32_LE64_varlenI6__halfEEvPaPKaPKT_iiiifPKfS9_ii)
        .other          _ZN17fastertransformer25softmax_COL32_LE64_varlenI6__halfEEvPaPKaPKT_iiiifPKfS9_ii,@"STO_CUDA_ENTRY STV_DEFAULT"
_ZN17fastertransformer25softmax_COL32_LE64_varlenI6__halfEEvPaPKaPKT_iiiifPKfS9_ii:
.text._ZN17fastertransformer25softmax_COL32_LE64_varlenI6__halfEEvPaPKaPKT_iiiifPKfS9_ii:
        /* <DEDUP_REMOVED lines=11> */
[----:B------:R-:W-:-:S04]  /*00b0*/  ULDC.64 UR10, c[0x0][0x210] ;  /* 0x00008400000a7ab9 */ /* 0x000fc80000000a00 */
[----:B------:R-:W-:Y:S01]  /*00c0*/  S2UR UR9, SR_CTAID.Y ;  /* 0x00000000000979c3 */ /* 0x000fe20000002600 */
[----:B0-----:R-:W3:Y:S07]  /*00d0*/  LDG.E.CONSTANT R4, desc[UR6][R4.64] ;  /* 0x0000000604047981 */ /* 0x001eee000c1e9900 */
[----:B------:R-:W0:Y:S01]  /*00e0*/  S2UR UR4, SR_CTAID.Z ;  /* 0x00000000000479c3 */ /* 0x000e220000002700 */
[----:B-1----:R1:W4:Y:S07]  /*00f0*/  LDG.E.CONSTANT R12, desc[UR6][R10.64] ;  /* 0x000000060a0c7981 */ /* 0x00232e000c1e9900 */
[----:B------:R-:W5:Y:S08]  /*0100*/  LDC.64 R16, c[0x0][0x250] ;  /* 0x00009400ff107b82 */ /* 0x000f700000000a00 */
[----:B------:R-:W3:Y:S01]  /*0110*/  LDC R6, c[0x0][0xc] ;  /* 0x00000300ff067b82 */ /* 0x000ee20000000800 */
[----:B--2---:R-:W-:-:S04]  /*0120*/  SHF.L.U32 R7, R0, 0x1, RZ ;  /* 0x0000000100077819 */ /* 0x004fc800000006ff */
[C---:B------:R-:W-:Y:S02]  /*0130*/  LOP3.LUT R13, R7.reuse, 0xffffffe0, RZ, 0xc0, !PT ;  /* 0xffffffe0070d7812 */ /* 0x040fe400078ec0ff */
[----:B------:R-:W-:Y:S01]  /*0140*/  LOP3.LUT R14, R7, 0x1e, RZ, 0xc0, !PT ;  /* 0x0000001e070e7812 */ /* 0x000fe200078ec0ff */
[----:B------:R-:W2:Y:S01]  /*0150*/  LDC R8, c[0x0][0x250] ;  /* 0x00009400ff087b82 */ /* 0x000ea20000000800 */
[----:B0-----:R-:W-:-:S03]  /*0160*/  UIMAD UR4, UR9, UR5, UR4 ;  /* 0x00000005090472a4 */ /* 0x001fc6000f8e0204 */
[----:B-1----:R-:W-:Y:S01]  /*0170*/  IMAD R10, R13, R15, R14 ;  /* 0x0000000f0d0a7224 */ /* 0x002fe200078e020e */
[----:B------:R-:W-:Y:S01]  /*0180*/  MOV R13, UR8 ;  /* 0x00000008000d7c02 */ /* 0x000fe20008000f00 */
[----:B------:R-:W-:Y:S02]  /*0190*/  ULDC UR8, c[0x0][0x234] ;  /* 0x00008d0000087ab9 */ /* 0x000fe40000000800 */
[----:B------:R-:W0:Y:S01]  /*01a0*/  LDC.64 R2, c[0x0][0x220] ;  /* 0x00008800ff027b82 */ /* 0x000e220000000a00 */
[----:B-----5:R-:W-:Y:S01]  /*01b0*/  IMAD R10, R17, UR4, R10 ;  /* 0x00000004110a7c24 */ /* 0x020fe2000f8e020a */
[----:B------:R-:W-:Y:S01]  /*01c0*/  ULDC UR4, c[0x0][0x238] ;  /* 0x00008e0000047ab9 */ /* 0x000fe20000000800 */
[----:B------:R-:W-:Y:S01]  /*01d0*/  IMAD R11, R16, UR9, R7 ;  /* 0x00000009100b7c24 */ /* 0x000fe2000f8e0207 */
[----:B---3--:R1:W3:Y:S01]  /*01e0*/  MUFU.RCP R9, R4 ;  /* 0x0000000400097308 */ /* 0x0082e20000001000 */
[----:B0-2-4-:R-:W-:-:S07]  /*01f0*/  FMUL.FTZ R12, R12, UR4 ;  /* 0x000000040c0c7c20 */ /* 0x015fce0008410000 */
.L_x_65:
[----:B------:R-:W-:-:S04]  /*0200*/  IMAD R15, R8, UR9, R13 ;  /* 0x00000009080f7c24 */ /* 0x000fc8000f8e020d */
[----:B------:R-:W-:-:S06]  /*0210*/  IMAD.WIDE.U32 R14, R15, 0x2, R2 ;  /* 0x000000020f0e7825 */ /* 0x000fcc00078e0002 */
[----:B------:R-:W2:Y:S01]  /*0220*/  LDG.E.U16.CONSTANT R14, desc[UR6][R14.64] ;  /* 0x000000060e0e7981 */ /* 0x000ea2000c1e9500 */
[----:B01----:R-:W-:Y:S01]  /*0230*/  LEA R4, R13, R10, 0x5 ;  /* 0x0000000a0d047211 */ /* 0x003fe200078e28ff */
[----:B------:R-:W-:Y:S03]  /*0240*/  BSSY B0, `(.L_x_60) ;  /* 0x0000060000007945 */ /* 0x000fe60003800000 */
[----:B------:R-:W-:-:S04]  /*0250*/  SHF.R.U32.HI R21, RZ, 0x1, R4 ;  /* 0x00000001ff157819 */ /* 0x000fc80000011604 */
[----:B------:R-:W-:Y:S01]  /*0260*/  LEA R4, P1, R21, UR10, 0x1 ;  /* 0x0000000a15047c11 */ /* 0x000fe2000f8208ff */
[----:B--2---:R-:W-:-:S05]  /*0270*/  HADD2.F32 R5, -RZ, R14.H0_H0 ;  /* 0x2000000eff057230 */ /* 0x004fca0000004100 */
[----:B------:R-:W-:Y:S02]  /*0280*/  FSETP.GEU.FTZ.AND P0, PT, R5, 0.10000000149011611938, PT ;  /* 0x3dcccccd0500780b */ /* 0x000fe40003f1e000 */
[----:B------:R-:W-:-:S11]  /*0290*/  IADD3.X R5, RZ, UR11, RZ, P1, !PT ;  /* 0x0000000bff057c10 */ /* 0x000fd60008ffe4ff */
[----:B------:R-:W-:Y:S05]  /*02a0*/  @!P0 BRA `(.L_x_61) ;  /* 0x00000004005c8947 */ /* 0x000fea0003800000 */
[----:B------:R-:W-:-:S13]  /*02b0*/  ISETP.GE.AND P0, PT, R7, UR12, PT ;  /* 0x0000000c07007c0c */ /* 0x000fda000bf06270 */
[----:B------:R-:W0:Y:S01]  /*02c0*/  @!P0 LDC.64 R18, c[0x0][0x218] ;  /* 0x00008600ff128b82 */ /* 0x000e220000000a00 */
[----:B------:R-:W-:-:S04]  /*02d0*/  @!P0 IMAD R17, R13, UR12, R11 ;  /* 0x0000000c0d118c24 */ /* 0x000fc8000f8e020b */
[----:B------:R-:W-:-:S05]  /*02e0*/  @!P0 IMAD.WIDE R16, R17, 0x2, R2 ;  /* 0x0000000211108825 */ /* 0x000fca00078e0202 */
[----:B------:R-:W2:Y:S04]  /*02f0*/  @!P0 LDG.E.U16.CONSTANT R14, desc[UR6][R16.64] ;  /* 0x00000006100e8981 */ /* 0x000ea8000c1e9500 */
[----:B------:R1:W4:Y:S01]  /*0300*/  @!P0 LDG.E.U16.CONSTANT R15, desc[UR6][R16.64+0x2] ;  /* 0x00000206100f8981 */ /* 0x000322000c1e9500 */
[----:B0-----:R-:W-:-:S06]  /*0310*/  @!P0 IMAD.WIDE.U32 R18, R21, 0x2, R18 ;  /* 0x0000000215128825 */ /* 0x001fcc00078e0012 */
[----:B------:R-:W5:Y:S01]  /*0320*/  @!P0 LDG.E.S16.CONSTANT R18, desc[UR6][R18.64] ;  /* 0x0000000612128981 */ /* 0x000f62000c1e9700 */
[----:B-1----:R-:W-:Y:S01]  /*0330*/  HFMA2.MMA R16, -RZ, RZ, -598.5, 40320 ;  /* 0xe0ad78ecff107435 */ /* 0x002fe200000001ff */
[----:B------:R-:W-:Y:S01]  /*0340*/  ISETP.NE.AND P1, PT, R0, RZ, PT ;  /* 0x000000ff0000720c */ /* 0x000fe20003f25270 */
[----:B------:R-:W-:Y:S01]  /*0350*/  BSSY B1, `(.L_x_62) ;  /* 0x000002a000017945 */ /* 0x000fe20003800000 */
[----:B--2---:R-:W-:Y:S02]  /*0360*/  @!P0 HADD2.F32 R14, -RZ, R14.H0_H0 ;  /* 0x2000000eff0e8230 */ /* 0x004fe40000004100 */
[----:B----4-:R-:W-:-:S03]  /*0370*/  @!P0 HADD2.F32 R15, -RZ, R15.H0_H0 ;  /* 0x2000000fff0f8230 */ /* 0x010fc60000004100 */
[----:B------:R-:W-:Y:S02]  /*0380*/  @!P0 FADD.FTZ R20, -R14, 1 ;  /* 0x3f8000000e148421 */ /* 0x000fe40000010100 */
[----:B------:R-:W-:Y:S01]  /*0390*/  @!P0 FADD.FTZ R22, -R15, 1 ;  /* 0x3f8000000f168421 */ /* 0x000fe20000010100 */
[----:B-----5:R-:W0:Y:S08]  /*03a0*/  @!P0 I2F.S8 R21, R18 ;  /* 0x0000001200158306 */ /* 0x020e300000001400 */
[----:B------:R-:W1:Y:S01]  /*03b0*/  @!P0 I2F.S8 R23, R18.B1 ;  /* 0x1000001200178306 */ /* 0x000e620000001400 */
[----:B------:R-:W-:Y:S01]  /*03c0*/  @!P0 FMUL.FTZ R19, R20, 10000 ;  /* 0x461c400014138820 */ /* 0x000fe20000410000 */
[----:B------:R-:W-:Y:S01]  /*03d0*/  @!P0 FMUL.FTZ R22, R22, 10000 ;  /* 0x461c400016168820 */ /* 0x000fe20000410000 */
[----:B------:R-:W-:-:S02]  /*03e0*/  CS2R R14, SRZ ;  /* 0x00000000000e7805 */ /* 0x000fc4000001ff00 */
[C---:B0-----:R-:W-:Y:S01]  /*03f0*/  @!P0 FFMA.FTZ R14, R12.reuse, R21, -R19 ;  /* 0x000000150c0e8223 */ /* 0x041fe20000010813 */
[----:B-1----:R-:W-:-:S05]  /*0400*/  @!P0 FFMA.FTZ R15, R12, R23, -R22 ;  /* 0x000000170c0f8223 */ /* 0x002fca0000010816 */
[----:B------:R-:W-:-:S05]  /*0410*/  @!P0 FMNMX.FTZ R16, R14, R15, !PT ;  /* 0x0000000f0e108209 */ /* 0x000fca0007810000 */
[----:B------:R-:W0:Y:S02]  /*0420*/  SHFL.BFLY PT, R17, R16, 0x10, 0x1f ;  /* 0x0e001f0010117f89 */ /* 0x000e2400000e0000 */
[----:B0-----:R-:W-:-:S05]  /*0430*/  FMNMX.FTZ R17, R17, R16, !PT ;  /* 0x0000001011117209 */ /* 0x001fca0007810000 */
[----:B------:R-:W0:Y:S02]  /*0440*/  SHFL.BFLY PT, R18, R17, 0x8, 0x1f ;  /* 0x0d001f0011127f89 */ /* 0x000e2400000e0000 */
[----:B0-----:R-:W-:-:S05]  /*0450*/  FMNMX.FTZ R18, R17, R18, !PT ;  /* 0x0000001211127209 */ /* 0x001fca0007810000 */
[----:B------:R-:W0:Y:S02]  /*0460*/  SHFL.BFLY PT, R19, R18, 0x4, 0x1f ;  /* 0x0c801f0012137f89 */ /* 0x000e2400000e0000 */
[----:B0-----:R-:W-:-:S05]  /*0470*/  FMNMX.FTZ R19, R18, R19, !PT ;  /* 0x0000001312137209 */ /* 0x001fca0007810000 */
[----:B------:R-:W0:Y:S01]  /*0480*/  SHFL.BFLY PT, R20, R19, 0x2, 0x1f ;  /* 0x0c401f0013147f89 */ /* 0x000e2200000e0000 */
[----:B------:R-:W1:Y:S01]  /*0490*/  @!P1 S2R R23, SR_CgaCtaId ;  /* 0x0000000000179919 */ /* 0x000e620000008800 */
[----:B0-----:R-:W-:-:S05]  /*04a0*/  FMNMX.FTZ R20, R19, R20, !PT ;  /* 0x0000001413147209 */ /* 0x001fca0007810000 */
[----:B------:R-:W0:Y:S01]  /*04b0*/  SHFL.BFLY PT, R21, R20, 0x1, 0x1f ;  /* 0x0c201f0014157f89 */ /* 0x000e2200000e0000 */
[----:B------:R-:W-:-:S04]  /*04c0*/  @!P1 MOV R16, 0x400 ;  /* 0x0000040000109802 */ /* 0x000fc80000000f00 */
[----:B-1----:R-:W-:Y:S02]  /*04d0*/  @!P1 LEA R16, R23, R16, 0x18 ;  /* 0x0000001017109211 */ /* 0x002fe400078ec0ff */
[----:B------:R-:W-:Y:S02]  /*04e0*/  MOV R17, RZ ;  /* 0x000000ff00117202 */ /* 0x000fe40000000f00 */
[----:B0-----:R-:W-:-:S05]  /*04f0*/  FMNMX.FTZ R21, R20, R21, !PT ;  /* 0x0000001514157209 */ /* 0x001fca0007810000 */
[----:B------:R0:W-:Y:S01]  /*0500*/  @!P1 STS [R16], R21 ;  /* 0x0000001510009388 */ /* 0x0001e20000000800 */
[----:B------:R-:W-:Y:S06]  /*0510*/  BAR.SYNC.DEFER_BLOCKING 0x0 ;  /* 0x0000000000007b1d */ /* 0x000fec0000010000 */
[----:B------:R-:W-:Y:S05]  /*0520*/  @P0 BRA `(.L_x_63) ;  /* 0x0000000000300947 */ /* 0x000fea0003800000 */
[----:B------:R-:W1:Y:S01]  /*0530*/  S2UR UR5, SR_CgaCtaId ;  /* 0x00000000000579c3 */ /* 0x000e620000008800 */
[----:B------:R-:W-:Y:S02]  /*0540*/  UMOV UR4, 0x400 ;  /* 0x0000040000047882 */ /* 0x000fe40000000000 */
[----:B-1----:R-:W-:-:S09]  /*0550*/  ULEA UR4, UR5, UR4, 0x18 ;  /* 0x0000000405047291 */ /* 0x002fd2000f8ec03f */
[----:B0-----:R-:W0:Y:S02]  /*0560*/  LDS R16, [UR4] ;  /* 0x00000004ff107984 */ /* 0x001e240008000800 */
[--C-:B0-----:R-:W-:Y:S01]  /*0570*/  FADD.FTZ R14, R14, -R16.reuse ;  /* 0x800000100e0e7221 */ /* 0x101fe20000010000 */
[----:B------:R-:W-:-:S03]  /*0580*/  FADD.FTZ R15, R15, -R16 ;  /* 0x800000100f0f7221 */ /* 0x000fc60000010000 */
[----:B------:R-:W-:Y:S01]  /*0590*/  FMUL.FTZ R14, R14, 1.4426950216293334961 ;  /* 0x3fb8aa3b0e0e7820 */ /* 0x000fe20000410000 */
[----:B------:R-:W-:-:S05]  /*05a0*/  FMUL.FTZ R15, R15, 1.4426950216293334961 ;  /* 0x3fb8aa3b0f0f7820 */ /* 0x000fca0000410000 */
[----:B------:R-:W0:Y:S08]  /*05b0*/  MUFU.EX2 R14, R14 ;  /* 0x0000000e000e7308 */ /* 0x000e300000000800 */
[----:B------:R-:W1:Y:S01]  /*05c0*/  MUFU.EX2 R15, R15 ;  /* 0x0000000f000f7308 */ /* 0x000e620000000800 */
[----:B0-----:R-:W-:-:S04]  /*05d0*/  FADD.FTZ R16, RZ, R14 ;  /* 0x0000000eff107221 */ /* 0x001fc80000010000 */
[----:B-1----:R-:W-:-:S07]  /*05e0*/  FADD.FTZ R17, R16, R15 ;  /* 0x0000000f10117221 */ /* 0x002fce0000010000 */
.L_x_63:
[----:B------:R-:W-:Y:S05]  /*05f0*/  BSYNC B1 ;  /* 0x0000000000017941 */ /* 0x000fea0003800000 */
.L_x_62:
[----:B0-----:R-:W0:Y:S01]  /*0600*/  SHFL.BFLY PT, R16, R17, 0x10, 0x1f ;  /* 0x0e001f0011107f89 */ /* 0x001e2200000e0000 */
[----:B------:R-:W1:Y:S01]  /*0610*/  @!P1 S2R R23, SR_CgaCtaId ;  /* 0x0000000000179919 */ /* 0x000e620000008800 */
        /* <DEDUP_REMOVED lines=8> */
[----:B0-----:R-:W-:-:S04]  /*06a0*/  FADD.FTZ R20, R21, R20 ;  /* 0x0000001415147221 */ /* 0x001fc80000010000 */
[----:B------:R-:W-:Y:S01]  /*06b0*/  @!P1 FADD.FTZ R17, R20, 9.9999999747524270788e-07 ;  /* 0x358637bd14119421 */ /* 0x000fe20000010000 */
[----:B------:R-:W-:-:S04]  /*06c0*/  @!P1 MOV R20, 0x400 ;  /* 0x0000040000149802 */ /* 0x000fc80000000f00 */
[----:B-1----:R-:W-:Y:S01]  /*06d0*/  @!P1 LEA R23, R23, R20, 0x18 ;  /* 0x0000001417179211 */ /* 0x002fe200078ec0ff */
[----:B------:R-:W0:Y:S02]  /*06e0*/  @!P1 MUFU.RCP R17, R17 ;  /* 0x0000001100119308 */ /* 0x000e240000001000 */
[----:B0-----:R-:W-:-:S04]  /*06f0*/  @!P1 FMUL.FTZ R16, R17, 127 ;  /* 0x42fe000011109820 */ /* 0x001fc80000410000 */
[----:B---3--:R-:W-:-:S05]  /*0700*/  @!P1 FMUL.FTZ R16, R16, R9 ;  /* 0x0000000910109220 */ /* 0x008fca0000410000 */
[----:B------:R0:W-:Y:S01]  /*0710*/  @!P1 STS [R23+0x4], R16 ;  /* 0x0000041017009388 */ /* 0x0001e20000000800 */
[----:B------:R-:W-:Y:S01]  /*0720*/  BAR.SYNC.DEFER_BLOCKING 0x0 ;  /* 0x0000000000007b1d */ /* 0x000fe20000010000 */
[----:B------:R-:W-:-:S13]  /*0730*/  ISETP.GE.AND P1, PT, R7, UR8, PT ;  /* 0x0000000807007c0c */ /* 0x000fda000bf26270 */
[----:B0-----:R-:W-:Y:S05]  /*0740*/  @P1 BRA `(.L_x_64) ;  /* 0x00000000003c1947 */ /* 0x001fea0003800000 */
[----:B------:R-:W0:Y:S01]  /*0750*/  @!P0 S2R R17, SR_CgaCtaId ;  /* 0x0000000000118919 */ /* 0x000e220000008800 */
[----:B------:R-:W-:-:S04]  /*0760*/  @!P0 MOV R16, 0x400 ;  /* 0x0000040000108802 */ /* 0x000fc80000000f00 */
[----:B0-----:R-:W-:Y:S02]  /*0770*/  @!P0 LEA R18, R17, R16, 0x18 ;  /* 0x0000001011128211 */ /* 0x001fe400078ec0ff */
[----:B------:R-:W-:Y:S02]  /*0780*/  PRMT R16, RZ, 0x7610, R16 ;  /* 0x00007610ff107816 */ /* 0x000fe40000000010 */
[----:B------:R-:W-:Y:S02]  /*0790*/  PRMT R17, RZ, 0x7610, R17 ;  /* 0x00007610ff117816 */ /* 0x000fe40000000011 */
[----:B------:R-:W0:Y:S02]  /*07a0*/  @!P0 LDS R18, [R18+0x4] ;  /* 0x0000040012128984 */ /* 0x000e240000000800 */
[C---:B0-----:R-:W-:Y:S01]  /*07b0*/  @!P0 FMUL.FTZ R14, R18.reuse, R14 ;  /* 0x0000000e120e8220 */ /* 0x041fe20000410000 */
[----:B------:R-:W-:-:S03]  /*07c0*/  @!P0 FMUL.FTZ R15, R18, R15 ;  /* 0x0000000f120f8220 */ /* 0x000fc60000410000 */
[----:B------:R-:W-:Y:S08]  /*07d0*/  @!P0 F2I.S8.NTZ R16, R14 ;  /* 0x0000000e00108305 */ /* 0x000ff00000202100 */
[----:B------:R-:W0:Y:S02]  /*07e0*/  @!P0 F2I.S8.NTZ R17, R15 ;  /* 0x0000000f00118305 */ /* 0x000e240000202100 */
[----:B0-----:R-:W-:-:S05]  /*07f0*/  PRMT R17, R17, 0x7604, R16 ;  /* 0x0000760411117816 */ /* 0x001fca0000000010 */
[----:B------:R0:W-:Y:S01]  /*0800*/  STG.E.U16 desc[UR6][R4.64], R17 ;  /* 0x0000001104007986 */ /* 0x0001e2000c101506 */
[----:B------:R-:W-:Y:S05]  /*0810*/  BRA `(.L_x_64) ;  /* 0x0000000000087947 */ /* 0x000fea0003800000 */
.L_x_61:
[----:B------:R-:W-:-:S13]  /*0820*/  ISETP.GE.AND P0, PT, R7, UR8, PT ;  /* 0x0000000807007c0c */ /* 0x000fda000bf06270 */
[----:B------:R1:W-:Y:S02]  /*0830*/  @!P0 STG.E.U16 desc[UR6][R4.64], RZ ;  /* 0x000000ff04008986 */ /* 0x0003e4000c101506 */
.L_x_64:
[----:B------:R-:W-:Y:S05]  /*0840*/  BSYNC B0 ;  /* 0x0000000000007941 */ /* 0x000fea0003800000 */
.L_x_60:
[----:B------:R-:W-:-:S04]  /*0850*/  IADD3 R13, R6, R13, RZ ;  /* 0x0000000d060d7210 */ /* 0x000fc80007ffe0ff */
[----:B------:R-:W-:-:S13]  /*0860*/  ISETP.GE.AND P0, PT, R13, UR12, PT ;  /* 0x0000000c0d007c0c */ /* 0x000fda000bf06270 */
[----:B------:R-:W-:Y:S05]  /*0870*/  @!P0 BRA `(.L_x_65) ;  /* 0xfffffff800608947 */ /* 0x000fea000383ffff */
[----:B------:R-:W-:Y:S05]  /*0880*/  EXIT ;  /* 0x000000000000794d */ /* 0x000fea0003800000 */
.L_x_66:
        /* <DEDUP_REMOVED lines=15> */
.L_x_186:


//--------------------- .text._ZN17fastertransformer25softmax_COL32_LE32_varlenI6__halfEEvPaPKaPKT_iiiifPKfS9_ii --------------------------
	.section	.text._ZN17fastertransformer25softmax_COL32_LE32_varlenI6__halfEEvPaPKaPKT_iiiifPKfS9_ii,"ax",@progbits
	.align	128
        .global         _ZN17fastertransformer25softmax_COL32_LE32_varlenI6__halfEEvPaPKaPKT_iiiifPKfS9_ii
        .type           _ZN17fastertransformer25softmax_COL32_LE32_varlenI6__halfEEvPaPKaPKT_iiiifPKfS9_ii,@function
        .size           _ZN17fastertransformer25softmax_COL32_LE32_varlenI6__halfEEvPaPKaPKT_iiiifPKfS9_ii,(.L_x_187 - _ZN17fastertransformer25softmax_COL32_LE32_varlenI6__halfEEvPaPKaPKT_iiiifPKfS9_ii)
        .other          _ZN17fastertransformer25softmax_COL32_LE32_varlenI6__halfEEvPaPKaPKT_iiiifPKfS9_ii,@"STO_CUDA_ENTRY STV_DEFAULT"
_ZN17fastertransformer25softmax_COL32_LE32_varlenI6__halfEEvPaPKaPKT_iiiifPKfS9_ii:
.text._ZN17fastertransformer25softmax_COL32_LE32_varlenI6__halfEEvPaPKaPKT_iiiifPKfS9_ii:
        /* <DEDUP_REMOVED lines=11> */
[----:B------:R-:W3:Y:S01]  /*00b0*/  LDC R12, c[0x0][0xc] ;  /* 0x00000300ff0c7b82 */ /* 0x000ee20000000800 */
[----:B0-----:R-:W4:Y:S07]  /*00c0*/  LDG.E.CONSTANT R16, desc[UR8][R2.64] ;  /* 0x0000000802107981 */ /* 0x001f2e000c1e9900 */
[----:B------:R-:W-:Y:S01]  /*00d0*/  S2UR UR10, SR_CTAID.Y ;  /* 0x00000000000a79c3 */ /* 0x000fe20000002600 */
[----:B-1----:R0:W5:Y:S07]  /*00e0*/  LDG.E.CONSTANT R6, desc[UR8][R6.64] ;  /* 0x0000000806067981 */ /* 0x00216e000c1e9900 */
[----:B------:R-:W1:Y:S01]  /*00f0*/  LDC R11, c[0x0][RZ] ;  /* 0x00000000ff0b7b82 */ /* 0x000e620000000800 */
[----:B------:R-:W-:-:S07]  /*0100*/  IMAD.U32 R17, RZ, RZ, UR7 ;  /* 0x00000007ff117e24 */ /* 0x000fce000f8e00ff */
[----:B------:R-:W3:Y:S01]  /*0110*/  S2UR UR4, SR_CTAID.Z ;  /* 0x00000000000479c3 */ /* 0x000ee20000002700 */
[C---:B--2---:R-:W-:Y:S01]  /*0120*/  LOP3.LUT R9, R13.reuse, 0xffffffe0, RZ, 0xc0, !PT ;  /* 0xffffffe00d097812 */ /* 0x044fe200078ec0ff */
[C---:B------:R-:W-:Y:S01]  /*0130*/  IMAD.SHL.U32 R19, R13.reuse, 0x4, RZ ;  /* 0x000000040d137824 */ /* 0x040fe200078e00ff */
[----:B------:R-:W-:Y:S02]  /*0140*/  LOP3.LUT R10, R13, 0x1f, RZ, 0xc0, !PT ;  /* 0x0000001f0d0a7812 */ /* 0x000fe400078ec0ff */
[----:B0-----:R-:W-:Y:S02]  /*0150*/  I2FP.F32.U32 R7, R13 ;  /* 0x0000000d00077245 */ /* 0x001fe40000201000 */
[----:B------:R-:W-:Y:S01]  /*0160*/  SHF.R.U32.HI R18, RZ, 0x3, R13 ;  /* 0x00000003ff127819 */ /* 0x000fe2000001160d */
[----:B------:R-:W0:Y:S01]  /*0170*/  LDC.64 R4, c[0x0][0x250] ;  /* 0x00009400ff047b82 */ /* 0x000e220000000a00 */
[----:B------:R-:W-:Y:S01]  /*0180*/  IMAD R14, R9, R14, R10 ;  /* 0x0000000e090e7224 */ /* 0x000fe200078e020a */
[----:B------:R-:W-:-:S02]  /*0190*/  LOP3.LUT R19, R19, 0x7c, RZ, 0xc0, !PT ;  /* 0x0000007c13137812 */ /* 0x000fc400078ec0ff */
[----:B------:R-:W-:Y:S02]  /*01a0*/  LOP3.LUT R18, R18, 0x1ffffffc, RZ, 0xc0, !PT ;  /* 0x1ffffffc12127812 */ /* 0x000fe400078ec0ff */
[----:B-1----:R-:W-:Y:S02]  /*01b0*/  I2FP.F32.U32 R2, R11 ;  /* 0x0000000b00027245 */ /* 0x002fe40000201000 */
[----:B------:R-:W1:Y:S03]  /*01c0*/  S2UR UR5, SR_CgaCtaId ;  /* 0x00000000000579c3 */ /* 0x000e660000008800 */
[----:B------:R-:W-:Y:S01]  /*01d0*/  FMUL.FTZ R8, R2, 0.03125 ;  /* 0x3d00000002087820 */ /* 0x000fe20000410000 */
[----:B---3--:R-:W-:-:S04]  /*01e0*/  UIMAD UR4, UR10, UR6, UR4 ;  /* 0x000000060a0472a4 */ /* 0x008fc8000f8e0204 */
[----:B------:R-:W2:Y:S01]  /*01f0*/  LDC R0, c[0x0][0x250] ;  /* 0x00009400ff007b82 */ /* 0x000ea20000000800 */
[----:B------:R-:W-:Y:S01]  /*0200*/  FSETP.GT.FTZ.AND P0, PT, R8, R7, PT ;  /* 0x000000070800720b */ /* 0x000fe20003f14000 */
[----:B------:R-:W-:Y:S01]  /*0210*/  ULDC UR6, c[0x0][0x238] ;  /* 0x00008e0000067ab9 */ /* 0x000fe20000000800 */
[----:B0-----:R-:W-:-:S05]  /*0220*/  IMAD R14, R5, UR4, R14 ;  /* 0x00000004050e7c24 */ /* 0x001fca000f8e020e */
[----:B------:R-:W0:Y:S01]  /*0230*/  LDC.64 R2, c[0x0][0x220] ;  /* 0x00008800ff027b82 */ /* 0x000e220000000a00 */
[----:B------:R-:W-:Y:S01]  /*0240*/  UMOV UR4, 0x400 ;  /* 0x0000040000047882 */ /* 0x000fe20000000000 */
[----:B------:R-:W-:Y:S01]  /*0250*/  IMAD R15, R4, UR10, R13 ;  /* 0x0000000a040f7c24 */ /* 0x000fe2000f8e020d */
[----:B------:R-:W-:-:S04]  /*0260*/  UIADD3 UR4, UR4, 0x8, URZ ;  /* 0x0000000804047890 */ /* 0x000fc8000fffe03f */
[----:B-1----:R-:W-:-:S03]  /*0270*/  ULEA UR4, UR5, UR4, 0x18 ;  /* 0x0000000405047291 */ /* 0x002fc6000f8ec03f */
[----:B------:R-:W-:Y:S01]  /*0280*/  ULDC UR5, c[0x0][0x234] ;  /* 0x00008d0000057ab9 */ /* 0x000fe20000000800 */
[----:B----4-:R-:W1:Y:S01]  /*0290*/  MUFU.RCP R16, R16 ;  /* 0x0000001000107308 */ /* 0x010e620000001000 */
[----:B-----5:R-:W-:Y:S01]  /*02a0*/  FMUL.FTZ R20, R6, UR6 ;  /* 0x0000000606147c20 */ /* 0x020fe20008410000 */
[----:B0-2---:R-:W-:-:S06]  /*02b0*/  ULDC.64 UR6, c[0x0][0x210] ;  /* 0x0000840000067ab9 */ /* 0x005fcc0000000a00 */
.L_x_72:
[----:B0-----:R-:W-:-:S04]  /*02c0*/  IMAD R7, R0, UR10, R17 ;  /* 0x0000000a00077c24 */ /* 0x001fc8000f8e0211 */
[----:B------:R-:W-:-:S06]  /*02d0*/  IMAD.WIDE.U32 R6, R7, 0x2, R2 ;  /* 0x0000000207067825 */ /* 0x000fcc00078e0002 */
[----:B--2---:R-:W2:Y:S01]  /*02e0*/  LDG.E.U16.CONSTANT R6, desc[UR8][R6.64] ;  /* 0x0000000806067981 */ /* 0x004ea2000c1e9500 */
[----:B------:R-:W-:Y:S01]  /*02f0*/  LEA R9, R17, R14, 0x5 ;  /* 0x0000000e11097211 */ /* 0x000fe200078e28ff */
[----:B------:R-:W-:Y:S03]  /*0300*/  BSSY B0, `(.L_x_67) ;  /* 0x000006f000007945 */ /* 0x000fe60003800000 */
[----:B------:R-:W-:Y:S02]  /*0310*/  SHF.R.S32.HI R22, RZ, 0x1f, R9 ;  /* 0x0000001fff167819 */ /* 0x000fe40000011409 */
[----:B------:R-:W-:Y:S01]  /*0320*/  IADD3 R4, P2, R9, UR6, RZ ;  /* 0x0000000609047c10 */ /* 0x000fe2000ff5e0ff */
[----:B--2---:R-:W-:-:S05]  /*0330*/  HADD2.F32 R5, -RZ, R6.H0_H0 ;  /* 0x20000006ff057230 */ /* 0x004fca0000004100 */
[----:B------:R-:W-:Y:S02]  /*0340*/  FSETP.GEU.FTZ.AND P1, PT, R5, 0.10000000149011611938, PT ;  /* 0x3dcccccd0500780b */ /* 0x000fe40003f3e000 */
[----:B------:R-:W-:-:S11]  /*0350*/  IADD3.X R5, R22, UR7, RZ, P2, !PT ;  /* 0x0000000716057c10 */ /* 0x000fd600097fe4ff */
[----:B------:R-:W-:Y:S05]  /*0360*/  @!P1 BRA `(.L_x_68) ;  /* 0x0000000400989947 */ /* 0x000fea0003800000 */
[C---:B------:R-:W-:Y:S02]  /*0370*/  ISETP.GE.AND P1, PT, R13.reuse, UR11, PT ;  /* 0x0000000b0d007c0c */ /* 0x040fe4000bf26270 */
[----:B------:R-:W-:-:S11]  /*0380*/  ISETP.GE.AND P3, PT, R13, UR11, PT ;  /* 0x0000000b0d007c0c */ /* 0x000fd6000bf66270 */
[----:B------:R-:W0:Y:S01]  /*0390*/  @!P1 LDC.64 R6, c[0x0][0x218] ;  /* 0x00008600ff069b82 */ /* 0x000e220000000a00 */
[----:B------:R-:W-:Y:S01]  /*03a0*/  @!P1 IMAD R8, R17, UR11, R15 ;  /* 0x0000000b11089c24 */ /* 0x000fe2000f8e020f */
[----:B0-----:R-:W-:-:S04]  /*03b0*/  @!P1 IADD3 R6, P2, R9, R6, RZ ;  /* 0x0000000609069210 */ /* 0x001fc80007f5e0ff */
[----:B------:R-:W-:Y:S01]  /*03c0*/  @!P1 SEL R9, R8, RZ, !P3 ;  /* 0x000000ff08099207 */ /* 0x000fe20005800000 */
[----:B------:R-:W-:-:S04]  /*03d0*/  @!P1 IMAD.X R7, R22, 0x1, R7, P2 ;  /* 0x0000000116079824 */ /* 0x000fc800010e0607 */
[----:B------:R-:W-:Y:S01]  /*03e0*/  @!P1 IMAD.WIDE R8, R9, 0x2, R2 ;  /* 0x0000000209089825 */ /* 0x000fe200078e0202 */
[----:B------:R-:W2:Y:S05]  /*03f0*/  @!P1 LDG.E.S8.CONSTANT R6, desc[UR8][R6.64] ;  /* 0x0000000806069981 */ /* 0x000eaa000c1e9300 */
[----:B------:R-:W3:Y:S01]  /*0400*/  @!P1 LDG.E.U16.CONSTANT R8, desc[UR8][R8.64] ;  /* 0x0000000808089981 */ /* 0x000ee2000c1e9500 */
[----:B------:R-:W-:Y:S01]  /*0410*/  HFMA2.MMA R22, -RZ, RZ, 0, 0 ;  /* 0x00000000ff167435 */ /* 0x000fe200000001ff */
[----:B------:R-:W-:Y:S01]  /*0420*/  IMAD.MOV.U32 R21, RZ, RZ, RZ ;  /* 0x000000ffff157224 */ /* 0x000fe200078e00ff */
[----:B------:R-:W-:Y:S01]  /*0430*/  ISETP.NE.AND P2, PT, R13, RZ, PT ;  /* 0x000000ff0d00720c */ /* 0x000fe20003f45270 */
[----:B------:R-:W0:Y:S01]  /*0440*/  @!P1 S2R R26, SR_CgaCtaId ;  /* 0x00000000001a9919 */ /* 0x000e220000008800 */
[----:B------:R-:W-:-:S04]  /*0450*/  @!P1 MOV R25, 0x400 ;  /* 0x0000040000199802 */ /* 0x000fc80000000f00 */
[----:B0-----:R-:W-:Y:S01]  /*0460*/  @!P1 LEA R25, R26, R25, 0x18 ;  /* 0x000000191a199211 */ /* 0x001fe200078ec0ff */
[----:B--2---:R-:W0:Y:S01]  /*0470*/  @!P1 I2F.S16 R23, R6 ;  /* 0x0000000600179306 */ /* 0x004e220000101400 */
[----:B---3--:R-:W-:-:S05]  /*0480*/  @!P1 HADD2.F32 R24, -RZ, R8.H0_H0 ;  /* 0x20000008ff189230 */ /* 0x008fca0000004100 */
[----:B------:R-:W-:-:S04]  /*0490*/  @!P1 FADD.FTZ R24, -R24, 1 ;  /* 0x3f80000018189421 */ /* 0x000fc80000010100 */
[----:B------:R-:W-:Y:S01]  /*04a0*/  @!P1 FMUL.FTZ R21, R24, -10000 ;  /* 0xc61c400018159820 */ /* 0x000fe20000410000 */
[----:B0-----:R-:W-:Y:S01]  /*04b0*/  @!P1 FMUL.FTZ R22, R20, R23 ;  /* 0x0000001714169220 */ /* 0x001fe20000410000 */
[----:B------:R-:W0:Y:S03]  /*04c0*/  @!P2 S2R R24, SR_CgaCtaId ;  /* 0x000000000018a919 */ /* 0x000e260000008800 */
[----:B------:R-:W-:-:S05]  /*04d0*/  FADD.FTZ R21, R22, R21 ;  /* 0x0000001516157221 */ /* 0x000fca0000010000 */
[C---:B------:R-:W-:Y:S02]  /*04e0*/  FSEL R7, R21.reuse, -1.00000002004087734272e+20, !P3 ;  /* 0xe0ad78ec15077808 */ /* 0x040fe40005800000 */
[----:B------:R-:W-:Y:S02]  /*04f0*/  FSEL R21, R21, RZ, !P3 ;  /* 0x000000ff15157208 */ /* 0x000fe40005800000 */
[----:B------:R-:W-:Y:S01]  /*0500*/  ISETP.GE.U32.AND P3, PT, R11, 0x21, PT ;  /* 0x000000210b00780c */ /* 0x000fe20003f66070 */
[----:B------:R-:W2:Y:S02]  /*0510*/  SHFL.BFLY PT, R22, R7, 0x10, 0x1f ;  /* 0x0e001f0007167f89 */ /* 0x000ea400000e0000 */
[----:B--2---:R-:W-:Y:S02]  /*0520*/  FMNMX.FTZ R22, R7, R22, !PT ;  /* 0x0000001607167209 */ /* 0x004fe40007810000 */
[----:B------:R-:W-:-:S03]  /*0530*/  @!P2 MOV R7, 0x400 ;  /* 0x000004000007a802 */ /* 0x000fc60000000f00 */
        /* <DEDUP_REMOVED lines=8> */
[----:B0-----:R-:W-:-:S05]  /*05c0*/  FMNMX.FTZ R22, R23, R8, !PT ;  /* 0x0000000817167209 */ /* 0x001fca0007810000 */
[----:B------:R-:W-:Y:S01]  /*05d0*/  @!P2 STS [R7], R22 ;  /* 0x000000160700a388 */ /* 0x000fe20000000800 */
[----:B------:R-:W-:Y:S06]  /*05e0*/  BAR.SYNC.DEFER_BLOCKING 0x0 ;  /* 0x0000000000007b1d */ /* 0x000fec0000010000 */
[----:B------:R-:W0:Y:S02]  /*05f0*/  @!P1 LDS R6, [R25] ;  /* 0x0000000019069984 */ /* 0x000e240000000800 */
[----:B0-----:R-:W-:Y:S01]  /*0600*/  @!P1 FADD.FTZ R8, R21, -R6 ;  /* 0x8000000615089221 */ /* 0x001fe20000010000 */
[----:B------:R-:W-:-:S03]  /*0610*/  MOV R6, RZ ;  /* 0x000000ff00067202 */ /* 0x000fc60000000f00 */
[----:B------:R-:W-:-:S04]  /*0620*/  @!P1 FMUL.FTZ R8, R8, 1.4426950216293334961 ;  /* 0x3fb8aa3b08089820 */ /* 0x000fc80000410000 */
[----:B------:R0:W2:Y:S01]  /*0630*/  @!P1 MUFU.EX2 R6, R8 ;  /* 0x0000000800069308 */ /* 0x0000a20000000800 */
[----:B------:R-:W-:Y:S05]  /*0640*/  @!P3 BRA `(.L_x_69) ;  /* 0x000000000068b947 */ /* 0x000fea0003800000 */
[----:B--2---:R-:W2:Y:S01]  /*0650*/  SHFL.BFLY PT, R7, R6, 0x10, 0x1f ;  /* 0x0e001f0006077f89 */ /* 0x004ea200000e0000 */
[----:B------:R-:W-:Y:S01]  /*0660*/  ISETP.NE.AND P3, PT, R10, RZ, PT ;  /* 0x000000ff0a00720c */ /* 0x000fe20003f65270 */
[----:B------:R-:W-:Y:S02]  /*0670*/  IMAD.MOV.U32 R23, RZ, RZ, RZ ;  /* 0x000000ffff177224 */ /* 0x000fe400078e00ff */
[----:B--2---:R-:W-:-:S05]  /*0680*/  FADD.FTZ R7, R7, R6 ;  /* 0x0000000607077221 */ /* 0x004fca0000010000 */
        /* <DEDUP_REMOVED lines=22> */
.L_x_69:
[----:B--2---:R-:W2:Y:S02]  /*07f0*/  SHFL.BFLY PT, R7, R6, 0x10, 0x1f ;  /* 0x0e001f0006077f89 */ /* 0x004ea400000e0000 */
        /* <DEDUP_REMOVED lines=8> */
[----:B0-----:R-:W-:-:S07]  /*0880*/  FADD.FTZ R21, R22, R21 ;  /* 0x0000001516157221 */ /* 0x001fce0000010000 */
.L_x_70:
[----:B------:R-:W0:Y:S01]  /*0890*/  @!P2 S2R R9, SR_CgaCtaId ;  /* 0x000000000009a919 */ /* 0x000e220000008800 */
[----:B------:R-:W-:Y:S01]  /*08a0*/  @!P2 FADD.FTZ R21, R21, 9.9999999747524270788e-07 ;  /* 0x358637bd1515a421 */ /* 0x000fe20000010000 */
[----:B------:R-:W-:-:S03]  /*08b0*/  @!P2 MOV R8, 0x400 ;  /* 0x000004000008a802 */ /* 0x000fc60000000f00 */
[----:B------:R-:W2:Y:S02]  /*08c0*/  @!P2 MUFU.RCP R7, R21 ;  /* 0x000000150007a308 */ /* 0x000ea40000001000 */
[----:B--2---:R-:W-:-:S04]  /*08d0*/  @!P2 FMUL.FTZ R7, R7, 127 ;  /* 0x42fe00000707a820 */ /* 0x004fc80000410000 */
[----:B-1----:R-:W-:Y:S01]  /*08e0*/  @!P2 FMUL.FTZ R7, R7, R16 ;  /* 0x000000100707a220 */ /* 0x002fe20000410000 */
[----:B0-----:R-:W-:-:S05]  /*08f0*/  @!P2 LEA R8, R9, R8, 0x18 ;  /* 0x000000080908a211 */ /* 0x001fca00078ec0ff */
[----:B------:R0:W-:Y:S01]  /*0900*/  @!P2 STS [R8+0x4], R7 ;  /* 0x000004070800a388 */ /* 0x0001e20000000800 */
[----:B------:R-:W-:Y:S01]  /*0910*/  BAR.SYNC.DEFER_BLOCKING 0x0 ;  /* 0x0000000000007b1d */ /* 0x000fe20000010000 */
[----:B------:R-:W-:-:S13]  /*0920*/  ISETP.GE.AND P2, PT, R13, UR5, PT ;  /* 0x000000050d007c0c */ /* 0x000fda000bf46270 */
[----:B0-----:R-:W-:Y:S05]  /*0930*/  @P2 BRA `(.L_x_71) ;  /* 0x00000000002c2947 */ /* 0x001fea0003800000 */
[----:B------:R-:W0:Y:S01]  /*0940*/  @!P1 S2R R8, SR_CgaCtaId ;  /* 0x0000000000089919 */ /* 0x000e220000008800 */
        /* <DEDUP_REMOVED lines=8> */
.L_x_68:
[----:B------:R-:W-:-:S13]  /*09d0*/  ISETP.GE.AND P1, PT, R13, UR5, PT ;  /* 0x000000050d007c0c */ /* 0x000fda000bf26270 */
[----:B------:R2:W-:Y:S02]  /*09e0*/  @!P1 STG.E.U8 desc[UR8][R4.64], RZ ;  /* 0x000000ff04009986 */ /* 0x0005e4000c101108 */
.L_x_71:
[----:B------:R-:W-:Y:S05]  /*09f0*/  BSYNC B0 ;  /* 0x0000000000007941 */ /* 0x000fea0003800000 */
.L_x_67:
[----:B------:R-:W-:-:S04]  /*0a00*/  IADD3 R17, R12, R17, RZ ;  /* 0x000000110c117210 */ /* 0x000fc80007ffe0ff */
[----:B------:R-:W-:-:S13]  /*0a10*/  ISETP.GE.AND P1, PT, R17, UR11, PT ;  /* 0x0000000b11007c0c */ /* 0x000fda000bf26270 */
[----:B------:R-:W-:Y:S05]  /*0a20*/  @!P1 BRA `(.L_x_72) ;  /* 0xfffffff800249947 */ /* 0x000fea000383ffff */
[----:B------:R-:W-:Y:S05]  /*0a30*/  EXIT ;  /* 0x000000000000794d */ /* 0x000fea0003800000 */
.L_x_73:
        /* <DEDUP_REMOVED lines=12> */
.L_x_187:


//--------------------- .text._ZN17fastertransformer31softmax_COL32_perElement_varlenIfEEvPaPKaPKT_iiiifPKfS8_ii --------------------------
	.section	.text._ZN17fastertransformer31softmax_COL32_perElement_varlenIfEEvPaPKaPKT_iiiifPKfS8_ii,"ax",@progbits
	.align	128
        .global         _ZN17fastertransformer31softmax_COL32_perElement_varlenIfEEvPaPKaPKT_iiiifPKfS8_ii
        .type           _ZN17fastertransformer31softmax_COL32_perElement_varlenIfEEvPaPKaPKT_iiiifPKfS8_ii,@function
        .size           _ZN17fastertransformer31softmax_COL32_perElement_varlenIfEEvPaPKaPKT_iiiifPKfS8_ii,(.L_x_188 - _ZN17fastertransformer31softmax_COL32_perElement_varlenIfEEvPaPKaPKT_iiiifPKfS8_ii)
        .other          _ZN17fastertransformer31softmax_COL32_perElement_varlenIfEEvPaPKaPKT_iiiifPKfS8_ii,@"STO_CUDA_ENTRY STV_DEFAULT"
_ZN17fastertransformer31softmax_COL32_perElement_varlenIfEEvPaPKaPKT_iiiifPKfS8_ii:
.text._ZN17fastertransformer31softmax_COL32_perElement_varlenIfEEvPaPKaPKT_iiiifPKfS8_ii:
        /* <DEDUP_REMOVED lines=45> */
.L_x_83:
[----:B01----:R-:W-:-:S04]  /*02d0*/  IMAD R7, R14, UR10, R15 ;  /* 0x0000000a0e077c24 */ /* 0x003fc8000f8e020f */
[----:B------:R-:W-:-:S06]  /*02e0*/  IMAD.WIDE.U32 R6, R7, 0x4, R2 ;  /* 0x0000000407067825 */ /* 0x000fcc00078e0002 */
[----:B---3--:R-:W3:Y:S01]  /*02f0*/  LDG.E.CONSTANT R6, desc[UR8][R6.64] ;  /* 0x0000000806067981 */ /* 0x008ee2000c1e9900 */
[----:B------:R-:W-:Y:S01]  /*0300*/  IMAD R8, R15, 0x20, R12 ;  /* 0x000000200f087824 */ /* 0x000fe200078e020c */
[----:B------:R-:W-:Y:S04]  /*0310*/  BSSY B0, `(.L_x_74) ;  /* 0x0000089000007945 */ /* 0x000fe80003800000 */
[----:B------:R-:W-:Y:S02]  /*0320*/  SHF.R.S32.HI R9, RZ, 0x1f, R8 ;  /* 0x0000001fff097819 */ /* 0x000fe40000011408 */
[----:B------:R-:W-:-:S04]  /*0330*/  IADD3 R4, P1, R8, UR6, RZ ;  /* 0x0000000608047c10 */ /* 0x000fc8000ff3e0ff */
[----:B------:R-:W-:Y:S02]  /*0340*/  IADD3.X R5, R9, UR7, RZ, P1, !PT ;  /* 0x0000000709057c10 */ /* 0x000fe40008ffe4ff */
[----:B---3--:R-:W-:-:S13]  /*0350*/  FSETP.GEU.FTZ.AND P0, PT, R6, 0.10000000149011611938, PT ;  /* 0x3dcccccd0600780b */ /* 0x008fda0003f1e000 */
[----:B------:R-:W-:Y:S05]  /*0360*/  @!P0 BRA `(.L_x_75) ;  /* 0x0000000800048947 */ /* 0x000fea0003800000 */
[----:B------:R-:W-:Y:S01]  /*0370*/  ISETP.GE.AND P0, PT, R11, UR15, PT ;  /* 0x0000000f0b007c0c */ /* 0x000fe2000bf06270 */
[----:B------:R-:W-:Y:S01]  /*0380*/  BSSY B1, `(.L_x_76) ;  /* 0x000000e000017945 */ /* 0x000fe20003800000 */
[----:B------:R-:W-:Y:S01]  /*0390*/  ISETP.GE.U32.AND P1, PT, R23, 0x21, PT ;  /* 0x000000211700780c */ /* 0x000fe20003f26070 */
[----:B------:R-:W-:-:S10]  /*03a0*/  IMAD.MOV.U32 R22, RZ, RZ, RZ ;  /* 0x000000ffff167224 */ /* 0x000fd400078e00ff */
[----:B------:R-:W-:Y:S05]  /*03b0*/  @P0 BRA `(.L_x_77) ;  /* 0x0000000000280947 */ /* 0x000fea0003800000 */
[----:B------:R-:W-:-:S04]  /*03c0*/  IADD3 R6, P2, R8, UR12, RZ ;  /* 0x0000000c08067c10 */ /* 0x000fc8000ff5e0ff */
[----:B------:R-:W-:Y:S01]  /*03d0*/  IADD3.X R7, R9, UR13, RZ, P2, !PT ;  /* 0x0000000d09077c10 */ /* 0x000fe200097fe4ff */
[----:B------:R-:W-:-:S04]  /*03e0*/  IMAD R9, R15, UR15, R13 ;  /* 0x0000000f0f097c24 */ /* 0x000fc8000f8e020d */
[----:B------:R-:W3:Y:S01]  /*03f0*/  LDG.E.S8.CONSTANT R6, desc[UR8][R6.64] ;  /* 0x0000000806067981 */ /* 0x000ee2000c1e9300 */
[----:B------:R-:W-:-:S06]  /*0400*/  IMAD.WIDE R8, R9, 0x4, R2 ;  /* 0x0000000409087825 */ /* 0x000fcc00078e0202 */
[----:B------:R-:W4:Y:S01]  /*0410*/  LDG.E.CONSTANT R8, desc[UR8][R8.64] ;  /* 0x0000000808087981 */ /* 0x000f22000c1e9900 */
[----:B---3--:R-:W0:Y:S01]  /*0420*/  I2F.S16 R22, R6 ;  /* 0x0000000600167306 */ /* 0x008e220000101400 */
[----:B----4-:R-:W-:-:S04]  /*0430*/  FADD.FTZ R24, -R8, 1 ;  /* 0x3f80000008187421 */ /* 0x010fc80000010100 */
[----:B------:R-:W-:-:S04]  /*0440*/  FMUL.FTZ R24, R24, -10000 ;  /* 0xc61c400018187820 */ /* 0x000fc80000410000 */
[----:B0-----:R-:W-:-:S07]  /*0450*/  FFMA.FTZ R22, R21, R22, R24 ;  /* 0x0000001615167223 */ /* 0x001fce0000010018 */
.L_x_77:
[----:B------:R-:W-:Y:S05]  /*0460*/  BSYNC B1 ;  /* 0x0000000000017941 */ /* 0x000fea0003800000 */
.L_x_76:
        /* <DEDUP_REMOVED lines=30> */
.L_x_78:
        /* <DEDUP_REMOVED lines=10> */
.L_x_79:
        /* <DEDUP_REMOVED lines=43> */
.L_x_80:
        /* <DEDUP_REMOVED lines=10> */
.L_x_81:
        /* <DEDUP_REMOVED lines=20> */
.L_x_75:
[----:B------:R-:W-:-:S13]  /*0b80*/  ISETP.GE.AND P0, PT, R11, UR14, PT ;  /* 0x0000000e0b007c0c */ /* 0x000fda000bf06270 */
[----:B------:R3:W-:Y:S02]  /*0b90*/  @!P0 STG.E.U8 desc[UR8][R4.64], RZ ;  /* 0x000000ff04008986 */ /* 0x0007e4000c101108 */
.L_x_82:
[----:B------:R-:W-:Y:S05]  /*0ba0*/  BSYNC B0 ;  /* 0x0000000000007941 */ /* 0x000fea0003800000 */
.L_x_74:
[----:B------:R-:W-:-:S05]  /*0bb0*/  IMAD.IADD R15, R10, 0x1, R15 ;  /* 0x000000010a0f7824 */ /* 0x000fca00078e020f */
[----:B------:R-:W-:-:S13]  /*0bc0*/  ISETP.GE.AND P0, PT, R15, UR15, PT ;  /* 0x0000000f0f007c0c */ /* 0x000fda000bf06270 */
[----:B------:R-:W-:Y:S05]  /*0bd0*/  @!P0 BRA `(.L_x_83) ;  /* 0xfffffff400bc8947 */ /* 0x000fea000383ffff */
[----:B------:R-:W-:Y:S05]  /*0be0*/  EXIT ;  /* 0x000000000000794d */ /* 0x000fea0003800000 */
.L_x_84:
        /* <DEDUP_REMOVED lines=9> */
.L_x_188:


//--------------------- .text._ZN17fastertransformer20softmax_COL32_varlenIfEEvPaPKaPKT_iiiifPKfS8_ii --------------------------
	.section	.text._ZN17fastertransformer20softmax_COL32_varlenIfEEvPaPKaPKT_iiiifPKfS8_ii,"ax",@progbits
	.align	128
        .global         _ZN17fastertransformer20softmax_COL32_varlenIfEEvPaPKaPKT_iiiifPKfS8_ii
        .type           _ZN17fastertransformer20softmax_COL32_varlenIfEEvPaPKaPKT_iiiifPKfS8_ii,@function
        .size           _ZN17fastertransformer20softmax_COL32_varlenIfEEvPaPKaPKT_iiiifPKfS8_ii,(.L_x_189 - _ZN17fastertransformer20softmax_COL32_varlenIfEEvPaPKaPKT_iiiifPKfS8_ii)
        .other          _ZN17fastertransformer20softmax_COL32_varlenIfEEvPaPKaPKT_iiiifPKfS8_ii,@"STO_CUDA_ENTRY STV_DEFAULT"
_ZN17fastertransformer20softmax_COL32_varlenIfEEvPaPKaPKT_iiiifPKfS8_ii:
.text._ZN17fastertransformer20softmax_COL32_varlenIfEEvPaPKaPKT_iiiifPKfS8_ii:
        /* <DEDUP_REMOVED lines=43> */
.L_x_98:
[----:B012---:R-:W0:Y:S08]  /*02b0*/  LDC R4, c[0x0][0x250] ;  /* 0x00009400ff047b82 */ /* 0x007e300000000800 */
[----:B------:R-:W2:Y:S01]  /*02c0*/  LDC.64 R2, c[0x0][0x220] ;  /* 0x00008800ff027b82 */ /* 0x000ea20000000a00 */
[----:B0-----:R-:W-:-:S04]  /*02d0*/  IMAD R7, R4, UR10, R13 ;  /* 0x0000000a04077c24 */ /* 0x001fc8000f8e020d */
[----:B--2---:R-:W-:-:S06]  /*02e0*/  IMAD.WIDE.U32 R6, R7, 0x4, R2 ;  /* 0x0000000407067825 */ /* 0x004fcc00078e0002 */
[----:B------:R-:W2:Y:S01]  /*02f0*/  LDG.E.CONSTANT R6, desc[UR8][R6.64] ;  /* 0x0000000806067981 */ /* 0x000ea2000c1e9900 */
[----:B------:R-:W-:Y:S01]  /*0300*/  IMAD R4, R13, 0x20, R11 ;  /* 0x000000200d047824 */ /* 0x000fe200078e020b */
[----:B------:R-:W-:Y:S04]  /*0310*/  BSSY B0, `(.L_x_85) ;  /* 0x00000c2000007945 */ /* 0x000fe80003800000 */
[----:B------:R-:W-:-:S04]  /*0320*/  SHF.R.U32.HI R23, RZ, 0x2, R4 ;  /* 0x00000002ff177819 */ /* 0x000fc80000011604 */
[----:B------:R-:W-:-:S04]  /*0330*/  LEA R4, P1, R23, UR12, 0x2 ;  /* 0x0000000c17047c11 */ /* 0x000fc8000f8210ff */
[----:B------:R-:W-:Y:S02]  /*0340*/  IADD3.X R5, RZ, UR13, RZ, P1, !PT ;  /* 0x0000000dff057c10 */ /* 0x000fe40008ffe4ff */
[----:B--2---:R-:W-:-:S13]  /*0350*/  FSETP.GEU.FTZ.AND P0, PT, R6, 0.10000000149011611938, PT ;  /* 0x3dcccccd0600780b */ /* 0x004fda0003f1e000 */
[----:B------:R-:W-:Y:S05]  /*0360*/  @!P0 BRA `(.L_x_86) ;  /* 0x0000000800e88947 */ /* 0x000fea0003800000 */
[----:B------:R-:W-:Y:S01]  /*0370*/  ISETP.GE.AND P0, PT, R9, UR14, PT ;  /* 0x0000000e09007c0c */ /* 0x000fe2000bf06270 */
[----:B------:R-:W-:Y:S01]  /*0380*/  BSSY B1, `(.L_x_87) ;  /* 0x0000025000017945 */ /* 0x000fe20003800000 */
[----:B------:R-:W-:Y:S01]  /*0390*/  HFMA2.MMA R27, -RZ, RZ, 0, 0 ;  /* 0x00000000ff1b7435 */ /* 0x000fe200000001ff */
[----:B------:R-:W-:Y:S01]  /*03a0*/  ISETP.GE.U32.AND P1, PT, R10, 0x21, PT ;  /* 0x000000210a00780c */ /* 0x000fe20003f26070 */
[----:B------:R-:W-:Y:S01]  /*03b0*/  IMAD.MOV.U32 R6, RZ, RZ, -0x1f528714 ;  /* 0xe0ad78ecff067424 */ /* 0x000fe200078e00ff */
[----:B------:R-:W-:Y:S01]  /*03c0*/  MOV R25, RZ ;  /* 0x000000ff00197202 */ /* 0x000fe20000000f00 */
[----:B------:R-:W-:Y:S02]  /*03d0*/  IMAD.MOV.U32 R21, RZ, RZ, RZ ;  /* 0x000000ffff157224 */ /* 0x000fe400078e00ff */
[----:B------:R-:W-:-:S05]  /*03e0*/  IMAD.MOV.U32 R7, RZ, RZ, RZ ;  /* 0x000000ffff077224 */ /* 0x000fca00078e00ff */
[----:B------:R-:W-:Y:S05]  /*03f0*/  @P0 BRA `(.L_x_88) ;  /* 0x0000000000740947 */ /* 0x000fea0003800000 */
[----:B------:R-:W0:Y:S01]  /*0400*/  LDC.64 R6, c[0x0][0x218] ;  /* 0x00008600ff067b82 */ /* 0x000e220000000a00 */
[----:B------:R-:W-:-:S04]  /*0410*/  IMAD R21, R13, UR14, R12 ;  /* 0x0000000e0d157c24 */ /* 0x000fc8000f8e020c */
[----:B------:R-:W-:-:S05]  /*0420*/  IMAD.WIDE R2, R21, 0x4, R2 ;  /* 0x0000000415027825 */ /* 0x000fca00078e0202 */
[----:B------:R-:W2:Y:S04]  /*0430*/  LDG.E.CONSTANT R24, desc[UR8][R2.64] ;  /* 0x0000000802187981 */ /* 0x000ea8000c1e9900 */
[----:B------:R-:W3:Y:S04]  /*0440*/  LDG.E.CONSTANT R26, desc[UR8][R2.64+0x4] ;  /* 0x00000408021a7981 */ /* 0x000ee8000c1e9900 */
[----:B------:R-:W4:Y:S01]  /*0450*/  LDG.E.CONSTANT R22, desc[UR8][R2.64+0x8] ;  /* 0x0000080802167981 */ /* 0x000f22000c1e9900 */
[----:B0-----:R-:W-:-:S03]  /*0460*/  IMAD.WIDE.U32 R6, R23, 0x4, R6 ;  /* 0x0000000417067825 */ /* 0x001fc600078e0006 */
[----:B------:R-:W5:Y:S04]  /*0470*/  LDG.E.CONSTANT R23, desc[UR8][R2.64+0xc] ;  /* 0x00000c0802177981 */ /* 0x000f68000c1e9900 */
[----:B------:R0:W4:Y:S01]  /*0480*/  LDG.E.CONSTANT R6, desc[UR8][R6.64] ;  /* 0x0000000806067981 */ /* 0x000122000c1e9900 */
[----:B--2---:R-:W-:Y:S01]  /*0490*/  FADD.FTZ R24, -R24, 1 ;  /* 0x3f80000018187421 */ /* 0x004fe20000010100 */
[----:B---3--:R-:W-:-:S03]  /*04a0*/  FADD.FTZ R26, -R26, 1 ;  /* 0x3f8000001a1a7421 */ /* 0x008fc60000010100 */
[----:B0-----:R-:W-:Y:S01]  /*04b0*/  FMUL.FTZ R7, R24, 10000 ;  /* 0x461c400018077820 */ /* 0x001fe20000410000 */
[----:B----4-:R-:W0:Y:S08]  /*04c0*/  I2F.S8 R29, R6 ;  /* 0x00000006001d7306 */ /* 0x010e300000001400 */
[----:B------:R-:W2:Y:S01]  /*04d0*/  I2F.S8 R25, R6.B1 ;  /* 0x1000000600197306 */ /* 0x000ea20000001400 */
[----:B------:R-:W-:-:S07]  /*04e0*/  FMUL.FTZ R26, R26, 10000 ;  /* 0x461c40001a1a7820 */ /* 0x000fce0000410000 */
[----:B------:R-:W3:Y:S01]  /*04f0*/  I2F.S8 R21, R6.B2 ;  /* 0x2000000600157306 */ /* 0x000ee20000001400 */
[----:B------:R-:W-:Y:S01]  /*0500*/  FADD.FTZ R22, -R22, 1 ;  /* 0x3f80000016167421 */ /* 0x000fe20000010100 */
[----:B0-----:R-:W-:-:S06]  /*0510*/  FFMA.FTZ R7, R20, R29, -R7 ;  /* 0x0000001d14077223 */ /* 0x001fcc0000010807 */
[----:B------:R-:W0:Y:S01]  /*0520*/  I2F.S8 R27, R6.B3 ;  /* 0x30000006001b7306 */ /* 0x000e220000001400 */
[----:B--2---:R-:W-:Y:S01]  /*0530*/  FFMA.FTZ R25, R20, R25, -R26 ;  /* 0x0000001914197223 */ /* 0x004fe2000001081a */
[----:B------:R-:W-:Y:S01]  /*0540*/  FMUL.FTZ R3, R22, 10000 ;  /* 0x461c400016037820 */ /* 0x000fe20000410000 */
[----:B-----5:R-:W-:Y:S01]  /*0550*/  FADD.FTZ R23, -R23, 1 ;  /* 0x3f80000017177421 */ /* 0x020fe20000010100 */
[----:B------:R-:W-:Y:S02]  /*0560*/  FMNMX.FTZ R2, R7, -1.00000002004087734272e+20, !PT ;  /* 0xe0ad78ec07027809 */ /* 0x000fe40007810000 */
[----:B---3--:R-:W-:Y:S01]  /*0570*/  FFMA.FTZ R21, R20, R21, -R3 ;  /* 0x0000001514157223 */ /* 0x008fe20000010803 */
[----:B------:R-:W-:Y:S01]  /*0580*/  FMUL.FTZ R22, R23, 10000 ;  /* 0x461c400017167820 */ /* 0x000fe20000410000 */
[----:B------:R-:W-:-:S04]  /*0590*/  FMNMX.FTZ R2, R2, R25, !PT ;  /* 0x0000001902027209 */ /* 0x000fc80007810000 */
[----:B------:R-:W-:Y:S01]  /*05a0*/  FMNMX.FTZ R2, R2, R21, !PT ;  /* 0x0000001502027209 */ /* 0x000fe20007810000 */
[----:B0-----:R-:W-:-:S05]  /*05b0*/  FFMA.FTZ R27, R20, R27, -R22 ;  /* 0x0000001b141b7223 */ /* 0x001fca0000010816 */
[----:B------:R-:W-:-:S07]  /*05c0*/  FMNMX.FTZ R6, R2, R27, !PT ;  /* 0x0000001b02067209 */ /* 0x000fce0007810000 */
.L_x_88:
[----:B------:R-:W-:Y:S05]  /*05d0*/  BSYNC B1 ;  /* 0x0000000000017941 */ /* 0x000fea0003800000 */
.L_x_87:
        /* <DEDUP_REMOVED lines=29> */
.L_x_89:
        /* <DEDUP_REMOVED lines=10> */
.L_x_90:
[----:B------:R-:W-:Y:S01]  /*0850*/  ISETP.NE.AND P2, PT, R0, RZ, PT ;  /* 0x000000ff0000720c */ /* 0x000fe20003f45270 */
[----:B------:R-:W-:-:S12]  /*0860*/  BSSY B1, `(.L_x_91) ;  /* 0x000001c000017945 */ /* 0x000fd80003800000 */
[----:B------:R-:W0:Y:S01]  /*0870*/  @!P2 S2R R3, SR_CgaCtaId ;  /* 0x000000000003a919 */ /* 0x000e220000008800 */
[----:B------:R-:W-:-:S04]  /*0880*/  @!P2 MOV R2, 0x400 ;  /* 0x000004000002a802 */ /* 0x000fc80000000f00 */
[----:B0-----:R-:W-:Y:S01]  /*0890*/  @!P2 LEA R2, R3, R2, 0x18 ;  /* 0x000000020302a211 */ /* 0x001fe200078ec0ff */
[----:B------:R-:W-:-:S04]  /*08a0*/  IMAD.MOV.U32 R3, RZ, RZ, RZ ;  /* 0x000000ffff037224 */ /* 0x000fc800078e00ff */
        /* <DEDUP_REMOVED lines=23> */
.L_x_92:
[----:B------:R-:W-:Y:S05]  /*0a20*/  BSYNC B1 ;  /* 0x0000000000017941 */ /* 0x000fea0003800000 */
.L_x_91:
        /* <DEDUP_REMOVED lines=29> */
.L_x_93:
        /* <DEDUP_REMOVED lines=10> */
.L_x_94:
        /* <DEDUP_REMOVED lines=33> */
.L_x_97:
[----:B------:R-:W-:Y:S05]  /*0eb0*/  BSYNC B1 ;  /* 0x0000000000017941 */ /* 0x000fea0003800000 */
.L_x_96:
[----:B------:R-:W-:-:S04]  /*0ec0*/  PRMT R3, R6, 0x7604, R3 ;  /* 0x0000760406037816 */ /* 0x000fc80000000003 */
[----:B------:R-:W-:-:S04]  /*0ed0*/  PRMT R3, R2, 0x7054, R3 ;  /* 0x0000705402037816 */ /* 0x000fc80000000003 */
[----:B------:R-:W-:-:S05]  /*0ee0*/  PRMT R3, R22, 0x654, R3 ;  /* 0x0000065416037816 */ /* 0x000fca0000000003 */
[----:B------:R1:W-:Y:S01]  /*0ef0*/  STG.E desc[UR8][R4.64], R3 ;  /* 0x0000000304007986 */ /* 0x0003e2000c101908 */
[----:B------:R-:W-:Y:S05]  /*0f00*/  BRA `(.L_x_95) ;  /* 0x0000000000087947 */ /* 0x000fea0003800000 */
.L_x_86:
[----:B------:R-:W-:-:S13]  /*0f10*/  ISETP.GE.AND P0, PT, R9, UR11, PT ;  /* 0x0000000b09007c0c */ /* 0x000fda000bf06270 */
[----:B------:R2:W-:Y:S02]  /*0f20*/  @!P0 STG.E desc[UR8][R4.64], RZ ;  /* 0x000000ff04008986 */ /* 0x0005e4000c101908 */
.L_x_95:
[----:B------:R-:W-:Y:S05]  /*0f30*/  BSYNC B0 ;  /* 0x0000000000007941 */ /* 0x000fea0003800000 */
.L_x_85:
[----:B------:R-:W-:-:S05]  /*0f40*/  IMAD.IADD R13, R8, 0x1, R13 ;  /* 0x00000001080d7824 */ /* 0x000fca00078e020d */
[----:B------:R-:W-:-:S13]  /*0f50*/  ISETP.GE.AND P0, PT, R13, UR14, PT ;  /* 0x0000000e0d007c0c */ /* 0x000fda000bf06270 */
[----:B------:R-:W-:Y:S05]  /*0f60*/  @!P0 BRA `(.L_x_98) ;  /* 0xfffffff000d08947 */ /* 0x000fea000383ffff */
[----:B------:R-:W-:Y:S05]  /*0f70*/  EXIT ;  /* 0x000000000000794d */ /* 0x000fea0003800000 */
.L_x_99:
        /* <DEDUP_REMOVED lines=16> */
.L_x_189:


//--------------------- .text._ZN17fastertransformer25softmax_COL32_LE64_varlenIfEEvPaPKaPKT_iiiifPKfS8_ii --------------------------
	.section	.text._ZN17fastertransformer25softmax_COL32_LE64_varlenIfEEvPaPKaPKT_iiiifPKfS8_ii,"ax",@progbits
	.align	128
        .global         _ZN17fastertransformer25softmax_COL32_LE64_varlenIfEEvPaPKaPKT_iiiifPKfS8_ii
        .type           _ZN17fastertransformer25softmax_COL32_LE64_varlenIfEEvPaPKaPKT_iiiifPKfS8_ii,@function
        .size           _ZN17fastertransformer25softmax_COL32_LE64_varlenIfEEvPaPKaPKT_iiiifPKfS8_ii,(.L_x_190 - _ZN17fastertransformer25softmax_COL32_LE64_varlenIfEEvPaPKaPKT_iiiifPKfS8_ii)
        .other          _ZN17fastertransformer25softmax_COL32_LE64_varlenIfEEvPaPKaPKT_iiiifPKfS8_ii,@"STO_CUDA_ENTRY STV_DEFAULT"
_ZN17fastertransformer25softmax_COL32_LE64_varlenIfEEvPaPKaPKT_iiiifPKfS8_ii:
.text._ZN17fastertransformer25softmax_COL32_LE64_varlenIfEEvPaPKaPKT_iiiifPKfS8_ii:
        /* <DEDUP_REMOVED lines=32> */
.L_x_105:
[----:B------:R-:W-:-:S04]  /*0200*/  IMAD R15, R8, UR9, R13 ;  /* 0x00000009080f7c24 */ /* 0x000fc8000f8e020d */
[----:B------:R-:W-:-:S06]  /*0210*/  IMAD.WIDE.U32 R14, R15, 0x4, R2 ;  /* 0x000000040f0e7825 */ /* 0x000fcc00078e0002 */
[----:B------:R-:W2:Y:S01]  /*0220*/  LDG.E.CONSTANT R14, desc[UR6][R14.64] ;  /* 0x000000060e0e7981 */ /* 0x000ea2000c1e9900 */
[----:B01----:R-:W-:Y:S01]  /*0230*/  LEA R4, R13, R10, 0x5 ;  /* 0x0000000a0d047211 */ /* 0x003fe200078e28ff */
[----:B------:R-:W-:Y:S03]  /*0240*/  BSSY B0, `(.L_x_100) ;  /* 0x000005d000007945 */ /* 0x000fe60003800000 */
[----:B------:R-:W-:-:S04]  /*0250*/  SHF.R.U32.HI R19, RZ, 0x1, R4 ;  /* 0x00000001ff137819 */ /* 0x000fc80000011604 */
[----:B------:R-:W-:-:S04]  /*0260*/  LEA R4, P1, R19, UR10, 0x1 ;  /* 0x0000000a13047c11 */ /* 0x000fc8000f8208ff */
[----:B------:R-:W-:Y:S02]  /*0270*/  IADD3.X R5, RZ, UR11, RZ, P1, !PT ;  /* 0x0000000bff057c10 */ /* 0x000fe40008ffe4ff */
[----:B--2---:R-:W-:-:S13]  /*0280*/  FSETP.GEU.FTZ.AND P0, PT, R14, 0.10000000149011611938, PT ;  /* 0x3dcccccd0e00780b */ /* 0x004fda0003f1e000 */
[----:B------:R-:W-:Y:S05]  /*0290*/  @!P0 BRA `(.L_x_101) ;  /* 0x0000000400548947 */ /* 0x000fea0003800000 */
[----:B------:R-:W-:-:S13]  /*02a0*/  ISETP.GE.AND P0, PT, R7, UR12, PT ;  /* 0x0000000c07007c0c */ /* 0x000fda000bf06270 */
[----:B------:R-:W0:Y:S02]  /*02b0*/  @!P0 LDC.64 R16, c[0x0][0x218] ;  /* 0x00008600ff108b82 */ /* 0x000e240000000a00 */
[----:B0-----:R-:W-:-:S04]  /*02c0*/  @!P0 IMAD.WIDE.U32 R16, R19, 0x2, R16 ;  /* 0x0000000213108825 */ /* 0x001fc800078e0010 */
[----:B------:R-:W-:Y:S02]  /*02d0*/  @!P0 IMAD R19, R13, UR12, R11 ;  /* 0x0000000c0d138c24 */ /* 0x000fe4000f8e020b */
[----:B------:R0:W2:Y:S02]  /*02e0*/  @!P0 LDG.E.S16.CONSTANT R17, desc[UR6][R16.64] ;  /* 0x0000000610118981 */ /* 0x0000a4000c1e9700 */
[----:B------:R-:W-:-:S05]  /*02f0*/  @!P0 IMAD.WIDE R18, R19, 0x4, R2 ;  /* 0x0000000413128825 */ /* 0x000fca00078e0202 */
[----:B------:R-:W4:Y:S04]  /*0300*/  @!P0 LDG.E.CONSTANT R14, desc[UR6][R18.64] ;  /* 0x00000006120e8981 */ /* 0x000f28000c1e9900 */
[----:B------:R-:W5:Y:S01]  /*0310*/  @!P0 LDG.E.CONSTANT R15, desc[UR6][R18.64+0x4] ;  /* 0x00000406120f8981 */ /* 0x000f62000c1e9900 */
[----:B0-----:R-:W-:Y:S01]  /*0320*/  HFMA2.MMA R16, -RZ, RZ, -598.5, 40320 ;  /* 0xe0ad78ecff107435 */ /* 0x001fe200000001ff */
[----:B------:R-:W-:Y:S01]  /*0330*/  ISETP.NE.AND P1, PT, R0, RZ, PT ;  /* 0x000000ff0000720c */ /* 0x000fe20003f25270 */
[----:B------:R-:W-:Y:S01]  /*0340*/  BSSY B1, `(.L_x_102) ;  /* 0x0000028000017945 */ /* 0x000fe20003800000 */
[----:B--2---:R-:W0:Y:S01]  /*0350*/  @!P0 I2F.S8 R21, R17 ;  /* 0x0000001100158306 */ /* 0x004e220000001400 */
[----:B----4-:R-:W-:-:S07]  /*0360*/  @!P0 FADD.FTZ R20, -R14, 1 ;  /* 0x3f8000000e148421 */ /* 0x010fce0000010100 */
[----:B------:R-:W1:Y:S01]  /*0370*/  @!P0 I2F.S8 R23, R17.B1 ;  /* 0x1000001100178306 */ /* 0x000e620000001400 */
[----:B-----5:R-:W-:Y:S01]  /*0380*/  @!P0 FADD.FTZ R22, -R15, 1 ;  /* 0x3f8000000f168421 */ /* 0x020fe20000010100 */
[----:B------:R-:W-:Y:S01]  /*0390*/  @!P0 FMUL.FTZ R25, R20, 10000 ;  /* 0x461c400014198820 */ /* 0x000fe20000410000 */
[----:B------:R-:W-:Y:S02]  /*03a0*/  CS2R R14, SRZ ;  /* 0x00000000000e7805 */ /* 0x000fe4000001ff00 */
[----:B------:R-:W-:Y:S01]  /*03b0*/  @!P0 FMUL.FTZ R22, R22, 10000 ;  /* 0x461c400016168820 */ /* 0x000fe20000410000 */
[----:B0-----:R-:W-:-:S03]  /*03c0*/  @!P0 FFMA.FTZ R14, R12, R21, -R25 ;  /* 0x000000150c0e8223 */ /* 0x001fc60000010819 */
[----:B-1----:R-:W-:Y:S02]  /*03d0*/  @!P0 FFMA.FTZ R15, R12, R23, -R22 ;  /* 0x000000170c0f8223 */ /* 0x002fe40000010816 */
[----:B------:R-:W0:Y:S03]  /*03e0*/  @!P1 S2R R23, SR_CgaCtaId ;  /* 0x0000000000179919 */ /* 0x000e260000008800 */
[----:B------:R-:W-:-:S05]  /*03f0*/  @!P0 FMNMX.FTZ R16, R14, R15, !PT ;  /* 0x0000000f0e108209 */ /* 0x000fca0007810000 */
[----:B------:R-:W1:Y:S02]  /*0400*/  SHFL.BFLY PT, R17, R16, 0x10, 0x1f ;  /* 0x0e001f0010117f89 */ /* 0x000e6400000e0000 */
[----:B-1----:R-:W-:Y:S02]  /*0410*/  FMNMX.FTZ R17, R17, R16, !PT ;  /* 0x0000001011117209 */ /* 0x002fe40007810000 */
[----:B------:R-:W-:-:S03]  /*0420*/  @!P1 MOV R16, 0x400 ;  /* 0x0000040000109802 */ /* 0x000fc60000000f00 */
[----:B------:R-:W1:Y:S01]  /*0430*/  SHFL.BFLY PT, R18, R17, 0x8, 0x1f ;  /* 0x0d001f0011127f89 */ /* 0x000e6200000e0000 */
[----:B0-----:R-:W-:Y:S02]  /*0440*/  @!P1 LEA R16, R23, R16, 0x18 ;  /* 0x0000001017109211 */ /* 0x001fe400078ec0ff */
[----:B-1----:R-:W-:Y:S02]  /*0450*/  FMNMX.FTZ R18, R17, R18, !PT ;  /* 0x0000001211127209 */ /* 0x002fe40007810000 */
[----:B------:R-:W-:-:S03]  /*0460*/  MOV R17, RZ ;  /* 0x000000ff00117202 */ /* 0x000fc60000000f00 */
[----:B------:R-:W0:Y:S02]  /*0470*/  SHFL.BFLY PT, R19, R18, 0x4, 0x1f ;  /* 0x0c801f0012137f89 */ /* 0x000e2400000e0000 */
[----:B0-----:R-:W-:-:S05]  /*0480*/  FMNMX.FTZ R19, R18, R19, !PT ;  /* 0x0000001312137209 */ /* 0x001fca0007810000 */
[----:B------:R-:W0:Y:S02]  /*0490*/  SHFL.BFLY PT, R20, R19, 0x2, 0x1f ;  /* 0x0c401f0013147f89 */ /* 0x000e2400000e0000 */
[----:B0-----:R-:W-:-:S05]  /*04a0*/  FMNMX.FTZ R20, R19, R20, !PT ;  /* 0x0000001413147209 */ /* 0x001fca0007810000 */
[----:B------:R-:W0:Y:S02]  /*04b0*/  SHFL.BFLY PT, R21, R20, 0x1, 0x1f ;  /* 0x0c201f0014157f89 */ /* 0x000e2400000e0000 */
        /* <DEDUP_REMOVED lines=16> */
.L_x_103:
[----:B------:R-:W-:Y:S05]  /*05c0*/  BSYNC B1 ;  /* 0x0000000000017941 */ /* 0x000fea0003800000 */
.L_x_102:
        /* <DEDUP_REMOVED lines=34> */
.L_x_101:
[----:B------:R-:W-:-:S13]  /*07f0*/  ISETP.GE.AND P0, PT, R7, UR8, PT ;  /* 0x0000000807007c0c */ /* 0x000fda000bf06270 */
[----:B------:R1:W-:Y:S02]  /*0800*/  @!P0 STG.E.U16 desc[UR6][R4.64], RZ ;  /* 0x000000ff04008986 */ /* 0x0003e4000c101506 */
.L_x_104:
[----:B------:R-:W-:Y:S05]  /*0810*/  BSYNC B0 ;  /* 0x0000000000007941 */ /* 0x000fea0003800000 */
.L_x_100:
[----:B------:R-:W-:-:S04]  /*0820*/  IADD3 R13, R6, R13, RZ ;  /* 0x0000000d060d7210 */ /* 0x000fc80007ffe0ff */
[----:B------:R-:W-:-:S13]  /*0830*/  ISETP.GE.AND P0, PT, R13, UR12, PT ;  /* 0x0000000c0d007c0c */ /* 0x000fda000bf06270 */
[----:B------:R-:W-:Y:S05]  /*0840*/  @!P0 BRA `(.L_x_105) ;  /* 0xfffffff8006c8947 */ /* 0x000fea000383ffff */
[----:B------:R-:W-:Y:S05]  /*0850*/  EXIT ;  /* 0x000000000000794d */ /* 0x000fea0003800000 */
.L_x_106:
        /* <DEDUP_REMOVED lines=10> */
.L_x_190:


//--------------------- .text._ZN17fastertransformer25softmax_COL32_LE32_varlenIfEEvPaPKaPKT_iiiifPKfS8_ii --------------------------
	.section	.text._ZN17fastertransformer25softmax_COL32_LE32_varlenIfEEvPaPKaPKT_iiiifPKfS8_ii,"ax",@progbits
	.align	128
        .global         _ZN17fastertransformer25softmax_COL32_LE32_varlenIfEEvPaPKaPKT_iiiifPKfS8_ii
        .type           _ZN17fastertransformer25softmax_COL32_LE32_varlenIfEEvPaPKaPKT_iiiifPKfS8_ii,@function
        .size           _ZN17fastertransformer25softmax_COL32_LE32_varlenIfEEvPaPKaPKT_iiiifPKfS8_ii,(.L_x_191 - _ZN17fastertransformer25softmax_COL32_LE32_varlenIfEEvPaPKaPKT_iiiifPKfS8_ii)
        .other          _ZN17fastertransformer25softmax_COL32_LE32_varlenIfEEvPaPKaPKT_iiiifPKfS8_ii,@"STO_CUDA_ENTRY STV_DEFAULT"
_ZN17fastertransformer25softmax_COL32_LE32_varlenIfEEvPaPKaPKT_iiiifPKfS8_ii:
.text._ZN17fastertransformer25softmax_COL32_LE32_varlenIfEEvPaPKaPKT_iiiifPKfS8_ii:
        /* <DEDUP_REMOVED lines=44> */
.L_x_112:
[----:B0-----:R-:W-:-:S04]  /*02c0*/  IMAD R7, R0, UR10, R17 ;  /* 0x0000000a00077c24 */ /* 0x001fc8000f8e0211 */
[----:B------:R-:W-:-:S06]  /*02d0*/  IMAD.WIDE.U32 R6, R7, 0x4, R2 ;  /* 0x0000000407067825 */ /* 0x000fcc00078e0002 */
[----:B--2---:R-:W2:Y:S01]  /*02e0*/  LDG.E.CONSTANT R6, desc[UR8][R6.64] ;  /* 0x0000000806067981 */ /* 0x004ea2000c1e9900 */
[----:B------:R-:W-:Y:S01]  /*02f0*/  IMAD R9, R17, 0x20, R14 ;  /* 0x0000002011097824 */ /* 0x000fe200078e020e */
[----:B------:R-:W-:Y:S04]  /*0300*/  BSSY B0, `(.L_x_107) ;  /* 0x000006d000007945 */ /* 0x000fe80003800000 */
[----:B------:R-:W-:Y:S02]  /*0310*/  SHF.R.S32.HI R22, RZ, 0x1f, R9 ;  /* 0x0000001fff167819 */ /* 0x000fe40000011409 */
[----:B------:R-:W-:-:S04]  /*0320*/  IADD3 R4, P2, R9, UR6, RZ ;  /* 0x0000000609047c10 */ /* 0x000fc8000ff5e0ff */
[----:B------:R-:W-:Y:S02]  /*0330*/  IADD3.X R5, R22, UR7, RZ, P2, !PT ;  /* 0x0000000716057c10 */ /* 0x000fe400097fe4ff */
[----:B--2---:R-:W-:-:S13]  /*0340*/  FSETP.GEU.FTZ.AND P1, PT, R6, 0.10000000149011611938, PT ;  /* 0x3dcccccd0600780b */ /* 0x004fda0003f3e000 */
[----:B------:R-:W-:Y:S05]  /*0350*/  @!P1 BRA `(.L_x_108) ;  /* 0x0000000400949947 */ /* 0x000fea0003800000 */
[C---:B------:R-:W-:Y:S02]  /*0360*/  ISETP.GE.AND P1, PT, R13.reuse, UR11, PT ;  /* 0x0000000b0d007c0c */ /* 0x040fe4000bf26270 */
[----:B------:R-:W-:-:S11]  /*0370*/  ISETP.GE.AND P3, PT, R13, UR11, PT ;  /* 0x0000000b0d007c0c */ /* 0x000fd6000bf66270 */
[----:B------:R-:W0:Y:S01]  /*0380*/  @!P1 LDC.64 R6, c[0x0][0x218] ;  /* 0x00008600ff069b82 */ /* 0x000e220000000a00 */
[----:B------:R-:W-:Y:S01]  /*0390*/  @!P1 IMAD R8, R17, UR11, R15 ;  /* 0x0000000b11089c24 */ /* 0x000fe2000f8e020f */
[----:B0-----:R-:W-:-:S04]  /*03a0*/  @!P1 IADD3 R6, P2, R9, R6, RZ ;  /* 0x0000000609069210 */ /* 0x001fc80007f5e0ff */
[----:B------:R-:W-:Y:S02]  /*03b0*/  @!P1 SEL R9, R8, RZ, !P3 ;  /* 0x000000ff08099207 */ /* 0x000fe40005800000 */
[----:B------:R-:W-:-:S05]  /*03c0*/  @!P1 IADD3.X R7, R22, R7, RZ, P2, !PT ;  /* 0x0000000716079210 */ /* 0x000fca00017fe4ff */
[----:B------:R-:W2:Y:S01]  /*03d0*/  @!P1 LDG.E.S8.CONSTANT R6, desc[UR8][R6.64] ;  /* 0x0000000806069981 */ /* 0x000ea2000c1e9300 */
[----:B------:R-:W-:-:S06]  /*03e0*/  @!P1 IMAD.WIDE R8, R9, 0x4, R2 ;  /* 0x0000000409089825 */ /* 0x000fcc00078e0202 */
[----:B------:R-:W3:Y:S01]  /*03f0*/  @!P1 LDG.E.CONSTANT R8, desc[UR8][R8.64] ;  /* 0x0000000808089981 */ /* 0x000ee2000c1e9900 */
[----:B------:R-:W-:Y:S01]  /*0400*/  IMAD.MOV.U32 R21, RZ, RZ, RZ ;  /* 0x000000ffff157224 */ /* 0x000fe200078e00ff */
[----:B------:R-:W-:Y:S01]  /*0410*/  ISETP.NE.AND P2, PT, R13, RZ, PT ;  /* 0x000000ff0d00720c */ /* 0x000fe20003f45270 */
[----:B------:R-:W-:Y:S01]  /*0420*/  IMAD.MOV.U32 R22, RZ, RZ, RZ ;  /* 0x000000ffff167224 */ /* 0x000fe200078e00ff */
[----:B------:R-:W0:Y:S11]  /*0430*/  @!P1 S2R R27, SR_CgaCtaId ;  /* 0x00000000001b9919 */ /* 0x000e360000008800 */
[----:B------:R-:W4:Y:S01]  /*0440*/  @!P2 S2R R25, SR_CgaCtaId ;  /* 0x000000000019a919 */ /* 0x000f220000008800 */
[----:B--2---:R-:W2:Y:S01]  /*0450*/  @!P1 I2F.S16 R23, R6 ;  /* 0x0000000600179306 */ /* 0x004ea20000101400 */
[----:B---3--:R-:W-:-:S04]  /*0460*/  @!P1 FADD.FTZ R24, -R8, 1 ;  /* 0x3f80000008189421 */ /* 0x008fc80000010100 */
[----:B------:R-:W-:Y:S01]  /*0470*/  @!P1 FMUL.FTZ R21, R24, -10000 ;  /* 0xc61c400018159820 */ /* 0x000fe20000410000 */
[----:B------:R-:W-:Y:S01]  /*0480*/  @!P1 MOV R24, 0x400 ;  /* 0x0000040000189802 */ /* 0x000fe20000000f00 */
[----:B--2---:R-:W-:-:S03]  /*0490*/  @!P1 FMUL.FTZ R22, R20, R23 ;  /* 0x0000001714169220 */ /* 0x004fc60000410000 */
[----:B0-----:R-:W-:Y:S01]  /*04a0*/  @!P1 LEA R24, R27, R24, 0x18 ;  /* 0x000000181b189211 */ /* 0x001fe200078ec0ff */
[----:B------:R-:W-:-:S05]  /*04b0*/  FADD.FTZ R21, R22, R21 ;  /* 0x0000001516157221 */ /* 0x000fca0000010000 */
[C---:B------:R-:W-:Y:S02]  /*04c0*/  FSEL R22, R21.reuse, -1.00000002004087734272e+20, !P3 ;  /* 0xe0ad78ec15167808 */ /* 0x040fe40005800000 */
[----:B------:R-:W-:Y:S02]  /*04d0*/  FSEL R21, R21, RZ, !P3 ;  /* 0x000000ff15157208 */ /* 0x000fe40005800000 */
[----:B------:R-:W-:Y:S01]  /*04e0*/  ISETP.GE.U32.AND P3, PT, R11, 0x21, PT ;  /* 0x000000210b00780c */ /* 0x000fe20003f66070 */
[----:B------:R-:W0:Y:S02]  /*04f0*/  SHFL.BFLY PT, R7, R22, 0x10, 0x1f ;  /* 0x0e001f0016077f89 */ /* 0x000e2400000e0000 */
[----:B0-----:R-:W-:Y:S02]  /*0500*/  FMNMX.FTZ R7, R22, R7, !PT ;  /* 0x0000000716077209 */ /* 0x001fe40007810000 */
[----:B------:R-:W-:-:S03]  /*0510*/  @!P2 MOV R22, 0x400 ;  /* 0x000004000016a802 */ /* 0x000fc60000000f00 */
[----:B------:R-:W0:Y:S02]  /*0520*/  SHFL.BFLY PT, R8, R7, 0x8, 0x1f ;  /* 0x0d001f0007087f89 */ /* 0x000e2400000e0000 */
[----:B0-----:R-:W-:Y:S02]  /*0530*/  FMNMX.FTZ R8, R7, R8, !PT ;  /* 0x0000000807087209 */ /* 0x001fe40007810000 */
[----:B----4-:R-:W-:-:S03]  /*0540*/  @!P2 LEA R7, R25, R22, 0x18 ;  /* 0x000000161907a211 */ /* 0x010fc600078ec0ff */
[----:B------:R-:W0:Y:S02]  /*0550*/  SHFL.BFLY PT, R9, R8, 0x4, 0x1f ;  /* 0x0c801f0008097f89 */ /* 0x000e2400000e0000 */
[----:B0-----:R-:W-:-:S05]  /*0560*/  FMNMX.FTZ R9, R8, R9, !PT ;  /* 0x0000000908097209 */ /* 0x001fca0007810000 */
[----:B------:R-:W0:Y:S02]  /*0570*/  SHFL.BFLY PT, R6, R9, 0x2, 0x1f ;  /* 0x0c401f0009067f89 */ /* 0x000e2400000e0000 */
[----:B0-----:R-:W-:-:S05]  /*0580*/  FMNMX.FTZ R6, R9, R6, !PT ;  /* 0x0000000609067209 */ /* 0x001fca0007810000 */
[----:B------:R-:W0:Y:S02]  /*0590*/  SHFL.BFLY PT, R23, R6, 0x1, 0x1f ;  /* 0x0c201f0006177f89 */ /* 0x000e2400000e0000 */
[----:B0-----:R-:W-:Y:S01]  /*05a0*/  FMNMX.FTZ R22, R6, R23, !PT ;  /* 0x0000001706167209 */ /* 0x001fe20007810000 */
[----:B------:R-:W-:-:S04]  /*05b0*/  HFMA2.MMA R6, -RZ, RZ, 0, 0 ;  /* 0x00000000ff067435 */ /* 0x000fc800000001ff */
[----:B------:R-:W-:Y:S01]  /*05c0*/  @!P2 STS [R7], R22 ;  /* 0x000000160700a388 */ /* 0x000fe20000000800 */
[----:B------:R-:W-:Y:S06]  /*05d0*/  BAR.SYNC.DEFER_BLOCKING 0x0 ;  /* 0x0000000000007b1d */ /* 0x000fec0000010000 */
[----:B------:R-:W0:Y:S02]  /*05e0*/  @!P1 LDS R8, [R24] ;  /* 0x0000000018089984 */ /* 0x000e240000000800 */
[----:B0-----:R-:W-:-:S04]  /*05f0*/  @!P1 FADD.FTZ R8, R21, -R8 ;  /* 0x8000000815089221 */ /* 0x001fc80000010000 */
        /* <DEDUP_REMOVED lines=29> */
.L_x_109:
        /* <DEDUP_REMOVED lines=10> */
.L_x_110:
        /* <DEDUP_REMOVED lines=20> */
.L_x_108:
[----:B------:R-:W-:-:S13]  /*09b0*/  ISETP.GE.AND P1, PT, R13, UR5, PT ;  /* 0x000000050d007c0c */ /* 0x000fda000bf26270 */
[----:B------:R2:W-:Y:S02]  /*09c0*/  @!P1 STG.E.U8 desc[UR8][R4.64], RZ ;  /* 0x000000ff04009986 */ /* 0x0005e4000c101108 */
.L_x_111:
[----:B------:R-:W-:Y:S05]  /*09d0*/  BSYNC B0 ;  /* 0x0000000000007941 */ /* 0x000fea0003800000 */
.L_x_107:
[----:B------:R-:W-:-:S04]  /*09e0*/  IADD3 R17, R12, R17, RZ ;  /* 0x000000110c117210 */ /* 0x000fc80007ffe0ff */
[----:B------:R-:W-:-:S13]  /*09f0*/  ISETP.GE.AND P1, PT, R17, UR11, PT ;  /* 0x0000000b11007c0c */ /* 0x000fda000bf26270 */
[----:B------:R-:W-:Y:S05]  /*0a00*/  @!P1 BRA `(.L_x_112) ;  /* 0xfffffff8002c9947 */ /* 0x000fea000383ffff */
[----:B------:R-:W-:Y:S05]  /*0a10*/  EXIT ;  /* 0x000000000000794d */ /* 0x000fea0003800000 */
.L_x_113:
        /* <DEDUP_REMOVED lines=14> */
.L_x_191:


//--------------------- .text._ZN17fastertransformer13softmax_COL32I6__halfEEvPaPKiPKT_iiifPKfS9_S9_ii --------------------------
	.section	.text._ZN17fastertransformer13softmax_COL32I6__halfEEvPaPKiPKT_iiifPKfS9_S9_ii,"ax",@progbits
	.align	128
        .global         _ZN17fastertransformer13softmax_COL32I6__halfEEvPaPKiPKT_iiifPKfS9_S9_ii
        .type           _ZN17fastertransformer13softmax_COL32I6__halfEEvPaPKiPKT_iiifPKfS9_S9_ii,@function
        .size           _ZN17fastertransformer13softmax_COL32I6__halfEEvPaPKiPKT_iiifPKfS9_S9_ii,(.L_x_192 - _ZN17fastertransformer13softmax_COL32I6__halfEEvPaPKiPKT_iiifPKfS9_S9_ii)
        .other          _ZN17fastertransformer13softmax_COL32I6__halfEEvPaPKiPKT_iiifPKfS9_S9_ii,@"STO_CUDA_ENTRY STV_DEFAULT"
_ZN17fastertransformer13softmax_COL32I6__halfEEvPaPKiPKT_iiifPKfS9_S9_ii:
.text._ZN17fastertransformer13softmax_COL32I6__halfEEvPaPKiPKT_iiifPKfS9_S9_ii:
[----:B------:R-:W-:Y:S01]  /*0000*/  LDC R1, c[0x0][0x28] ;  /* 0x00000a00ff017b82 */ /* 0x000fe20000000800 */
[----:B------:R-:W0:Y:S07]  /*0010*/  S2R R13, SR_CTAID.X ;  /* 0x00000000000d7919 */ /* 0x000e2e0000002500 */
[----:B------:R-:W1:Y:S01]  /*0020*/  LDC.64 R8, c[0x0][0x238] ;  /* 0x00008e00ff087b82 */ /* 0x000e620000000a00 */
[----:B------:R-:W-:-:S07]  /*0030*/  ULDC.64 UR12, c[0x0][0x230] ;  /* 0x00008c00000c7ab9 */ /* 0x000fce0000000a00 */
[----:B------:R-:W2:Y:S01]  /*0040*/  LDC.64 R10, c[0x0][0x240] ;  /* 0x00009000ff0a7b82 */ /* 0x000ea20000000a00 */
[----:B0-----:R-:W-:-:S13]  /*0050*/  ISETP.GE.AND P0, PT, R13, UR12, PT ;  /* 0x0000000c0d007c0c */ /* 0x001fda000bf06270 */
[----:B------:R-:W-:Y:S05]  /*0060*/  @P0 EXIT ;  /* 0x000000000000094d */ /* 0x000fea0003800000 */
[----:B------:R-:W0:Y:S01]  /*0070*/  LDC.64 R6, c[0x0][0x248] ;  /* 0x00009200ff067b82 */ /* 0x000e220000000a00 */
[----:B------:R-:W-:Y:S01]  /*0080*/  ULDC.64 UR10, c[0x0][0x208] ;  /* 0x00008200000a7ab9 */ /* 0x000fe20000000a00 */
[----:B------:R-:W3:Y:S01]  /*0090*/  S2R R0, SR_TID.X ;  /* 0x0000000000007919 */ /* 0x000ee20000002100 */
[----:B------:R-:W-:Y:S01]  /*00a0*/  ULDC UR6, c[0x0][0x22c] ;  /* 0x00008b0000067ab9 */ /* 0x000fe20000000800 */
[----:B-1----:R-:W4:Y:S04]  /*00b0*/  LDG.E.CONSTANT R8, desc[UR10][R8.64] ;  /* 0x0000000a08087981 */ /* 0x002f28000c1e9900 */
[----:B------:R-:W-:Y:S01]  /*00c0*/  S2UR UR9, SR_CTAID.Y ;  /* 0x00000000000979c3 */ /* 0x000fe20000002600 */
[----:B--2---:R-:W2:Y:S07]  /*00d0*/  LDG.E.CONSTANT R10, desc[UR10][R10.64] ;  /* 0x0000000a0a0a7981 */ /* 0x004eae000c1e9900 */
[----:B------:R-:W1:Y:S01]  /*00e0*/  S2UR UR4, SR_CTAID.Z ;  /* 0x00000000000479c3 */ /* 0x000e620000002700 */
[----:B0-----:R0:W5:Y:S07]  /*00f0*/  LDG.E.CONSTANT R6, desc[UR10][R6.64] ;  /* 0x0000000a06067981 */ /* 0x00116e000c1e9900 */
[----:B------:R-:W2:Y:S01]  /*0100*/  LDC R2, c[0x0][0xc] ;  /* 0x00000300ff027b82 */ /* 0x000ea20000000800 */
[----:B------:R-:W-:-:S07]  /*0110*/  UMOV UR5, 0x400 ;  /* 0x0000040000057882 */ /* 0x000fce0000000000 */
[----:B------:R-:W1:Y:S01]  /*0120*/  LDC R3, c[0x0][RZ] ;  /* 0x00000000ff037b82 */ /* 0x000e620000000800 */
[----:B---3--:R-:W-:Y:S02]  /*0130*/  SHF.L.U32 R4, R0, 0x2, RZ ;  /* 0x0000000200047819 */ /* 0x008fe400000006ff */
[----:B0-----:R-:W-:Y:S02]  /*0140*/  MOV R7, R13 ;  /* 0x0000000d00077202 */ /* 0x001fe40000000f00 */
[C---:B------:R-:W-:Y:S02]  /*0150*/  LOP3.LUT R9, R4.reuse, 0xffffffe0, RZ, 0xc0, !PT ;  /* 0xffffffe004097812 */ /* 0x040fe400078ec0ff */
[----:B------:R-:W-:Y:S01]  /*0160*/  LOP3.LUT R12, R4, 0x1c, RZ, 0xc0, !PT ;  /* 0x0000001c040c7812 */ /* 0x000fe200078ec0ff */
[----:B------:R-:W0:Y:S01]  /*0170*/  LDC R15, c[0x0][0x254] ;  /* 0x00009500ff0f7b82 */ /* 0x000e220000000800 */
[----:B-1----:R-:W-:Y:S02]  /*0180*/  UIMAD UR4, UR9, UR6, UR4 ;  /* 0x00000006090472a4 */ /* 0x002fe4000f8e0204 */
[----:B------:R-:W-:Y:S01]  /*0190*/  UIADD3 UR6, UR5, 0x8, URZ ;  /* 0x0000000805067890 */ /* 0x000fe2000fffe03f */
[----:B------:R-:W-:Y:S01]  /*01a0*/  IMAD R18, R9, UR12, R12 ;  /* 0x0000000c09127c24 */ /* 0x000fe2000f8e020c */
[----:B------:R-:W-:Y:S01]  /*01b0*/  UIADD3 UR5, UR5, 0x88, URZ ;  /* 0x0000008805057890 */ /* 0x000fe2000fffe03f */
[----:B------:R-:W-:-:S02]  /*01c0*/  LOP3.LUT R9, R0, 0x1f, RZ, 0xc0, !PT ;  /* 0x0000001f00097812 */ /* 0x000fc400078ec0ff */
[----:B------:R-:W1:Y:S01]  /*01d0*/  S2UR UR7, SR_CgaCtaId ;  /* 0x00000000000779c3 */ /* 0x000e620000008800 */
[----:B------:R-:W-:Y:S02]  /*01e0*/  LOP3.LUT R12, R4, 0x7c, RZ, 0xc0, !PT ;  /* 0x0000007c040c7812 */ /* 0x000fe400078ec0ff */
[----:B------:R-:W-:Y:S01]  /*01f0*/  I2FP.F32.U32 R11, R3 ;  /* 0x00000003000b7245 */ /* 0x000fe20000201000 */
[C---:B0-----:R-:W-:Y:S02]  /*0200*/  IMAD R20, R15.reuse, UR9, R4 ;  /* 0x000000090f147c24 */ /* 0x041fe4000f8e0204 */
[----:B------:R-:W-:Y:S01]  /*0210*/  IMAD R18, R15, UR4, R18 ;  /* 0x000000040f127c24 */ /* 0x000fe2000f8e0212 */
[----:B------:R-:W-:Y:S01]  /*0220*/  ULDC UR4, c[0x0][0x230] ;  /* 0x00008c0000047ab9 */ /* 0x000fe20000000800 */
[----:B-1----:R-:W-:Y:S02]  /*0230*/  ULEA UR6, UR7, UR6, 0x18 ;  /* 0x0000000607067291 */ /* 0x002fe4000f8ec03f */
[----:B------:R-:W-:Y:S01]  /*0240*/  ULEA UR5, UR7, UR5, 0x18 ;  /* 0x0000000507057291 */ /* 0x000fe2000f8ec03f */
[----:B----4-:R-:W-:Y:S01]  /*0250*/  FMUL.FTZ R5, R8, UR13 ;  /* 0x0000000d08057c20 */ /* 0x010fe20008410000 */
[----:B------:R-:W-:-:S03]  /*0260*/  I2FP.F32.U32 R8, R0 ;  /* 0x0000000000087245 */ /* 0x000fc60000201000 */
[----:B--2---:R-:W-:Y:S01]  /*0270*/  FMUL.FTZ R5, R5, R10 ;  /* 0x0000000a05057220 */ /* 0x004fe20000410000 */
[----:B------:R-:W-:-:S04]  /*0280*/  SHF.R.U32.HI R10, RZ, 0x3, R0 ;  /* 0x00000003ff0a7819 */ /* 0x000fc80000011600 */
[----:B------:R-:W-:Y:S01]  /*0290*/  LOP3.LUT R10, R10, 0x1ffffffc, RZ, 0xc0, !PT ;  /* 0x1ffffffc0a0a7812 */ /* 0x000fe200078ec0ff */
[----:B-----5:R-:W0:Y:S06]  /*02a0*/  MUFU.RCP R6, R6 ;  /* 0x0000000600067308 */ /* 0x020e2c0000001000 */
.L_x_125:
[----:B-12---:R-:W1:Y:S08]  /*02b0*/  LDC R14, c[0x0][0x254] ;  /* 0x00009500ff0e7b82 */ /* 0x006e700000000800 */
[----:B0-----:R-:W2:Y:S01]  /*02c0*/  LDC.64 R16, c[0x0][0x220] ;  /* 0x00008800ff107b82 */ /* 0x001ea20000000a00 */
[----:B-1----:R-:W-:-:S04]  /*02d0*/  IMAD R15, R14, UR9, R7 ;  /* 0x000000090e0f7c24 */ /* 0x002fc8000f8e0207 */
[----:B--2---:R-:W-:-:S06]  /*02e0*/  IMAD.WIDE.U32 R14, R15, 0x2, R16 ;  /* 0x000000020f0e7825 */ /* 0x004fcc00078e0010 */
[----:B------:R-:W2:Y:S01]  /*02f0*/  LDG.E.U16.CONSTANT R14, desc[UR10][R14.64] ;  /* 0x0000000a0e0e7981 */ /* 0x000ea2000c1e9500 */
[----:B------:R-:W-:Y:S01]  /*0300*/  BSSY B0, `(.L_x_114) ;  /* 0x00000c2000007945 */ /* 0x000fe20003800000 */
[----:B--2---:R-:W-:-:S05]  /*0310*/  HADD2.F32 R13, -RZ, R14.H0_H0 ;  /* 0x2000000eff0d7230 */ /* 0x004fca0000004100 */
[----:B------:R-:W-:Y:S02]  /*0320*/  FSETP.GEU.FTZ.AND P0, PT, R13, 0.10000000149011611938, PT ;  /* 0x3dcccccd0d00780b */ /* 0x000fe40003f1e000 */
[----:B------:R-:W-:-:S11]  /*0330*/  LEA R13, R7, R18, 0x5 ;  /* 0x00000012070d7211 */ /* 0x000fd600078e28ff */
[----:B------:R-:W-:Y:S05]  /*0340*/  @!P0 BRA `(.L_x_115) ;  /* 0x0000000800e08947 */ /* 0x000fea0003800000 */
[----:B------:R-:W-:Y:S01]  /*0350*/  ISETP.GE.AND P0, PT, R4, UR4, PT ;  /* 0x0000000404007c0c */ /* 0x000fe2000bf06270 */
[----:B------:R-:W-:Y:S01]  /*0360*/  BSSY B1, `(.L_x_116) ;  /* 0x000002c000017945 */ /* 0x000fe20003800000 */
[----:B------:R-:W-:Y:S01]  /*0370*/  HFMA2.MMA R15, -RZ, RZ, -598.5, 40320 ;  /* 0xe0ad78ecff0f7435 */ /* 0x000fe200000001ff */
[----:B------:R-:W-:Y:S01]  /*0380*/  ISETP.GE.U32.AND P1, PT, R3, 0x21, PT ;  /* 0x000000210300780c */ /* 0x000fe20003f26070 */
[----:B------:R-:W-:Y:S01]  /*0390*/  HFMA2.MMA R21, -RZ, RZ, 0, 0 ;  /* 0x00000000ff157435 */ /* 0x000fe200000001ff */
[----:B------:R-:W-:Y:S01]  /*03a0*/  MOV R19, RZ ;  /* 0x000000ff00137202 */ /* 0x000fe20000000f00 */
[----:B------:R-:W-:Y:S01]  /*03b0*/  HFMA2.MMA R14, -RZ, RZ, 0, 0 ;  /* 0x00000000ff0e7435 */ /* 0x000fe200000001ff */
[----:B------:R-:W-:-:S06]  /*03c0*/  MOV R22, RZ ;  /* 0x000000ff00167202 */ /* 0x000fcc0000000f00 */
[----:B------:R-:W-:Y:S05]  /*03d0*/  @P0 BRA `(.L_x_117) ;  /* 0x0000000000900947 */ /* 0x000fea0003800000 */
[----:B------:R-:W1:Y:S01]  /*03e0*/  LDC.64 R14, c[0x0][0x218] ;  /* 0x00008600ff0e7b82 */ /* 0x000e620000000a00 */
[----:B------:R-:W-:-:S04]  /*03f0*/  IMAD R19, R7, UR4, R20 ;  /* 0x0000000407137c24 */ /* 0x000fc8000f8e0214 */
[----:B------:R-:W-:-:S05]  /*0400*/  IMAD.WIDE R16, R19, 0x2, R16 ;  /* 0x0000000213107825 */ /* 0x000fca00078e0210 */
[----:B------:R-:W2:Y:S04]  /*0410*/  LDG.E.U16.CONSTANT R25, desc[UR10][R16.64] ;  /* 0x0000000a10197981 */ /* 0x000ea8000c1e9500 */
[----:B------:R-:W3:Y:S04]  /*0420*/  LDG.E.U16.CONSTANT R27, desc[UR10][R16.64+0x2] ;  /* 0x0000020a101b7981 */ /* 0x000ee8000c1e9500 */
[----:B------:R-:W4:Y:S04]  /*0430*/  LDG.E.U16.CONSTANT R22, desc[UR10][R16.64+0x4] ;  /* 0x0000040a10167981 */ /* 0x000f28000c1e9500 */
[----:B------:R-:W5:Y:S01]  /*0440*/  LDG.E.U16.CONSTANT R24, desc[UR10][R16.64+0x6] ;  /* 0x0000060a10187981 */ /* 0x000f62000c1e9500 */
[----:B-1----:R-:W-:-:S05]  /*0450*/  IMAD.WIDE R14, R13, 0x4, R14 ;  /* 0x000000040d0e7825 */ /* 0x002fca00078e020e */
[----:B------:R-:W5:Y:S04]  /*0460*/  LDG.E.CONSTANT R26, desc[UR10][R14.64] ;  /* 0x0000000a0e1a7981 */ /* 0x000f68000c1e9900 */
[----:B------:R-:W5:Y:S04]  /*0470*/  LDG.E.CONSTANT R23, desc[UR10][R14.64+0x4] ;  /* 0x0000040a0e177981 */ /* 0x000f68000c1e9900 */
[----:B------:R-:W5:Y:S04]  /*0480*/  LDG.E.CONSTANT R21, desc[UR10][R14.64+0x8] ;  /* 0x0000080a0e157981 */ /* 0x000f68000c1e9900 */
[----:B------:R1:W5:Y:S01]  /*0490*/  LDG.E.CONSTANT R19, desc[UR10][R14.64+0xc] ;  /* 0x00000c0a0e137981 */ /* 0x000362000c1e9900 */
[----:B--2---:R-:W-:-:S02]  /*04a0*/  HADD2.F32 R25, -RZ, R25.H0_H0 ;  /* 0x20000019ff197230 */ /* 0x004fc40000004100 */
[----:B---3--:R-:W-:-:S03]  /*04b0*/  HADD2.F32 R27, -RZ, R27.H0_H0 ;  /* 0x2000001bff1b7230 */ /* 0x008fc60000004100 */
[----:B------:R-:W-:Y:S01]  /*04c0*/  FADD.FTZ R25, -R25, 1 ;  /* 0x3f80000019197421 */ /* 0x000fe20000010100 */
[----:B----4-:R-:W-:Y:S02]  /*04d0*/  HADD2.F32 R29, -RZ, R22.H0_H0 ;  /* 0x20000016ff1d7230 */ /* 0x010fe40000004100 */
[----:B------:R-:W-:Y:S01]  /*04e0*/  FADD.FTZ R27, -R27, 1 ;  /* 0x3f8000001b1b7421 */ /* 0x000fe20000010100 */
[----:B------:R-:W-:Y:S01]  /*04f0*/  FMUL.FTZ R28, R25, 10000 ;  /* 0x461c4000191c7820 */ /* 0x000fe20000410000 */
[----:B-----5:R-:W-:Y:S02]  /*0500*/  HADD2.F32 R24, -RZ, R24.H0_H0 ;  /* 0x20000018ff187230 */ /* 0x020fe40000004100 */
[----:B------:R-:W-:Y:S01]  /*0510*/  FADD.FTZ R29, -R29, 1 ;  /* 0x3f8000001d1d7421 */ /* 0x000fe20000010100 */
[----:B------:R-:W-:Y:S01]  /*0520*/  FMUL.FTZ R27, R27, 10000 ;  /* 0x461c40001b1b7820 */ /* 0x000fe20000410000 */
[----:B------:R-:W-:Y:S02]  /*0530*/  I2FP.F32.S32 R26, R26 ;  /* 0x0000001a001a7245 */ /* 0x000fe40000201400 */
[----:B------:R-:W-:Y:S01]  /*0540*/  FMUL.FTZ R29, R29, 10000 ;  /* 0x461c40001d1d7820 */ /* 0x000fe20000410000 */
[----:B------:R-:W-:-:S02]  /*0550*/  I2FP.F32.S32 R22, R23 ;  /* 0x0000001700167245 */ /* 0x000fc40000201400 */
[C---:B-1----:R-:W-:Y:S01]  /*0560*/  FFMA.FTZ R14, R5.reuse, R26, -R28 ;  /* 0x0000001a050e7223 */ /* 0x042fe2000001081c */
[----:B------:R-:W-:Y:S02]  /*0570*/  I2FP.F32.S32 R16, R21 ;  /* 0x0000001500107245 */ /* 0x000fe40000201400 */
[C---:B------:R-:W-:Y:S01]  /*0580*/  FFMA.FTZ R22, R5.reuse, R22, -R27 ;  /* 0x0000001605167223 */ /* 0x040fe2000001081b */
[----:B------:R-:W-:Y:S01]  /*0590*/  FADD.FTZ R24, -R24, 1 ;  /* 0x3f80000018187421 */ /* 0x000fe20000010100 */
[----:B------:R-:W-:Y:S01]  /*05a0*/  FMNMX.FTZ R15, R14, -1.00000002004087734272e+20, !PT ;  /* 0xe0ad78ec0e0f7809 */ /* 0x000fe20007810000 */
[----:B------:R-:W-:Y:S01]  /*05b0*/  FFMA.FTZ R21, R5, R16, -R29 ;  /* 0x0000001005157223 */ /* 0x000fe2000001081d */
[----:B------:R-:W-:Y:S01]  /*05c0*/  I2FP.F32.S32 R16, R19 ;  /* 0x0000001300107245 */ /* 0x000fe20000201400 */
[----:B------:R-:W-:Y:S01]  /*05d0*/  FMUL.FTZ R26, R24, 10000 ;  /* 0x461c4000181a7820 */ /* 0x000fe20000410000 */
[----:B------:R-:W-:-:S03]  /*05e0*/  FMNMX.FTZ R24, R15, R22, !PT ;  /* 0x000000160f187209 */ /* 0x000fc60007810000 */
[----:B------:R-:W-:Y:S01]  /*05f0*/  FFMA.FTZ R19, R5, R16, -R26 ;  /* 0x0000001005137223 */ /* 0x000fe2000001081a */
[----:B------:R-:W-:-:S04]  /*0600*/  FMNMX.FTZ R24, R24, R21, !PT ;  /* 0x0000001518187209 */ /* 0x000fc80007810000 */
[----:B------:R-:W-:-:S07]  /*0610*/  FMNMX.FTZ R15, R24, R19, !PT ;  /* 0x00000013180f7209 */ /* 0x000fce0007810000 */
.L_x_117:
[----:B------:R-:W-:Y:S05]  /*0620*/  BSYNC B1 ;  /* 0x0000000000017941 */ /* 0x000fea0003800000 */
.L_x_116:
[----:B------:R-:W-:Y:S05]  /*0630*/  @!P1 BRA `(.L_x_118) ;  /* 0x0000000000709947 */ /* 0x000fea0003800000 */
[----:B------:R-:W1:Y:S01]  /*0640*/  SHFL.BFLY PT, R16, R15, 0x10, 0x1f ;  /* 0x0e001f000f107f89 */ /* 0x000e6200000e0000 */
[----:B------:R-:W-:Y:S01]  /*0650*/  ISETP.NE.AND P2, PT, R9, RZ, PT ;  /* 0x000000ff0900720c */ /* 0x000fe20003f45270 */
[----:B------:R-:W-:-:S05]  /*0660*/  FMUL.FTZ R25, R11, 0.03125 ;  /* 0x3d0000000b197820 */ /* 0x000fca0000410000 */
[----:B------:R-:W-:Y:S02]  /*0670*/  FSETP.GT.FTZ.AND P3, PT, R25, R8, PT ;  /* 0x000000081900720b */ /* 0x000fe40003f74000 */
[----:B-1----:R-:W-:Y:S02]  /*0680*/  FMNMX.FTZ R16, R16, R15, !PT ;  /* 0x0000000f10107209 */ /* 0x002fe40007810000 */
[----:B------:R-:W-:-:S03]  /*0690*/  MOV R15, 0xe0ad78ec ;  /* 0xe0ad78ec000f7802 */ /* 0x000fc60000000f00 */
[----:B------:R-:W1:Y:S02]  /*06a0*/  SHFL.BFLY PT, R17, R16, 0x8, 0x1f ;  /* 0x0d001f0010117f89 */ /* 0x000e6400000e0000 */
[----:B-1----:R-:W-:-:S05]  /*06b0*/  FMNMX.FTZ R17, R16, R17, !PT ;  /* 0x0000001110117209 */ /* 0x002fca0007810000 */
[----:B------:R-:W1:Y:S02]  /*06c0*/  SHFL.BFLY PT, R24, R17, 0x4, 0x1f ;  /* 0x0c801f0011187f89 */ /* 0x000e6400000e0000 */
[----:B-1----:R-:W-:-:S05]  /*06d0*/  FMNMX.FTZ R24, R17, R24, !PT ;  /* 0x0000001811187209 */ /* 0x002fca0007810000 */
[----:B------:R-:W1:Y:S02]  /*06e0*/  SHFL.BFLY PT, R23, R24, 0x2, 0x1f ;  /* 0x0c401f0018177f89 */ /* 0x000e6400000e0000 */
[----:B-1----:R-:W-:-:S05]  /*06f0*/  FMNMX.FTZ R23, R24, R23, !PT ;  /* 0x0000001718177209 */ /* 0x002fca0007810000 */
[----:B------:R-:W1:Y:S02]  /*0700*/  SHFL.BFLY PT, R26, R23, 0x1, 0x1f ;  /* 0x0c201f00171a7f89 */ /* 0x000e6400000e0000 */
[----:B-1----:R-:W-:-:S05]  /*0710*/  FMNMX.FTZ R25, R23, R26, !PT ;  /* 0x0000001a17197209 */ /* 0x002fca0007810000 */
[----:B------:R-:W-:Y:S01]  /*0720*/  @!P2 STS [R10+UR6], R25 ;  /* 0x000000190a00a988 */ /* 0x000fe20008000806 */
[----:B------:R-:W-:Y:S06]  /*0730*/  BAR.SYNC.DEFER_BLOCKING 0x0 ;  /* 0x0000000000007b1d */ /* 0x000fec0000010000 */
[----:B------:R-:W1:Y:S04]  /*0740*/  @P3 LDS R15, [R12+UR6] ;  /* 0x000000060c0f3984 */ /* 0x000e680008000800 */
[----:B-1----:R-:W1:Y:S02]  /*0750*/  SHFL.BFLY PT, R16, R15, 0x10, 0x1f ;  /* 0x0e001f000f107f89 */ /* 0x002e6400000e0000 */
[----:B-1----:R-:W-:-:S05]  /*0760*/  FMNMX.FTZ R16, R16, R15, !PT ;  /* 0x0000000f10107209 */ /* 0x002fca0007810000 */
[----:B------:R-:W1:Y:S02]  /*0770*/  SHFL.BFLY PT, R17, R16, 0x8, 0x1f ;  /* 0x0d001f0010117f89 */ /* 0x000e6400000e0000 */
[----:B-1----:R-:W-:-:S05]  /*0780*/  FMNMX.FTZ R17, R16, R17, !PT ;  /* 0x0000001110117209 */ /* 0x002fca0007810000 */
[----:B------:R-:W1:Y:S02]  /*0790*/  SHFL.BFLY PT, R24, R17, 0x4, 0x1f ;  /* 0x0c801f0011187f89 */ /* 0x000e6400000e0000 */
[----:B-1----:R-:W-:-:S05]  /*07a0*/  FMNMX.FTZ R24, R17, R24, !PT ;  /* 0x0000001811187209 */ /* 0x002fca0007810000 */
[----:B------:R-:W1:Y:S02]  /*07b0*/  SHFL.BFLY PT, R23, R24, 0x2, 0x1f ;  /* 0x0c401f0018177f89 */ /* 0x000e6400000e0000 */
[----:B-1----:R-:W-:-:S05]  /*07c0*/  FMNMX.FTZ R23, R24, R23, !PT ;  /* 0x0000001718177209 */ /* 0x002fca0007810000 */
[----:B------:R-:W1:Y:S02]  /*07d0*/  SHFL.BFLY PT, R26, R23, 0x1, 0x1f ;  /* 0x0c201f00171a7f89 */ /* 0x000e6400000e0000 */
[----:B-1----:R-:W-:Y:S01]  /*07e0*/  FMNMX.FTZ R26, R23, R26, !PT ;  /* 0x0000001a171a7209 */ /* 0x002fe20007810000 */
[----:B------:R-:W-:Y:S06]  /*07f0*/  BRA `(.L_x_119) ;  /* 0x0000000000287947 */ /* 0x000fec0003800000 */
.L_x_118:
        /* <DEDUP_REMOVED lines=9> */
[----:B-1----:R-:W-:-:S07]  /*0890*/  FMNMX.FTZ R26, R23, R26, !PT ;  /* 0x0000001a171a7209 */ /* 0x002fce0007810000 */
.L_x_119:
[----:B------:R-:W-:Y:S01]  /*08a0*/  ISETP.NE.AND P2, PT, R0, RZ, PT ;  /* 0x000000ff0000720c */ /* 0x000fe20003f45270 */
[----:B------:R-:W-:-:S12]  /*08b0*/  BSSY B1, `(.L_x_120) ;  /* 0x000001c000017945 */ /* 0x000fd80003800000 */
[----:B------:R-:W1:Y:S01]  /*08c0*/  @!P2 S2R R16, SR_CgaCtaId ;  /* 0x000000000010a919 */ /* 0x000e620000008800 */
[----:B------:R-:W-:-:S04]  /*08d0*/  @!P2 MOV R15, 0x400 ;  /* 0x00000400000fa802 */ /* 0x000fc80000000f00 */
[----:B-1----:R-:W-:Y:S01]  /*08e0*/  @!P2 LEA R15, R16, R15, 0x18 ;  /* 0x0000000f100fa211 */ /* 0x002fe200078ec0ff */
[----:B------:R-:W-:-:S04]  /*08f0*/  HFMA2.MMA R16, -RZ, RZ, 0, 0 ;  /* 0x00000000ff107435 */ /* 0x000fc800000001ff */
[----:B------:R1:W-:Y:S01]  /*0900*/  @!P2 STS [R15], R26 ;  /* 0x0000001a0f00a388 */ /* 0x0003e20000000800 */
[----:B------:R-:W-:Y:S06]  /*0910*/  BAR.SYNC.DEFER_BLOCKING 0x0 ;  /* 0x0000000000007b1d */ /* 0x000fec0000010000 */
[----:B------:R-:W-:Y:S05]  /*0920*/  @P0 BRA `(.L_x_121) ;  /* 0x0000000000500947 */ /* 0x000fea0003800000 */
[----:B------:R-:W2:Y:S01]  /*0930*/  S2UR UR8, SR_CgaCtaId ;  /* 0x00000000000879c3 */ /* 0x000ea20000008800 */
[----:B------:R-:W-:Y:S02]  /*0940*/  UMOV UR7, 0x400 ;  /* 0x0000040000077882 */ /* 0x000fe40000000000 */
[----:B--2---:R-:W-:-:S09]  /*0950*/  ULEA UR7, UR8, UR7, 0x18 ;  /* 0x0000000708077291 */ /* 0x004fd2000f8ec03f */
[----:B-1----:R-:W1:Y:S02]  /*0960*/  LDS R15, [UR7] ;  /* 0x00000007ff0f7984 */ /* 0x002e640008000800 */
[--C-:B-1----:R-:W-:Y:S01]  /*0970*/  FADD.FTZ R14, R14, -R15.reuse ;  /* 0x8000000f0e0e7221 */ /* 0x102fe20000010000 */
[--C-:B------:R-:W-:Y:S01]  /*0980*/  FADD.FTZ R22, R22, -R15.reuse ;  /* 0x8000000f16167221 */ /* 0x100fe20000010000 */
[--C-:B------:R-:W-:Y:S01]  /*0990*/  FADD.FTZ R21, R21, -R15.reuse ;  /* 0x8000000f15157221 */ /* 0x100fe20000010000 */
[----:B------:R-:W-:Y:S01]  /*09a0*/  FADD.FTZ R15, R19, -R15 ;  /* 0x8000000f130f7221 */ /* 0x000fe20000010000 */
[----:B------:R-:W-:Y:S01]  /*09b0*/  FMUL.FTZ R14, R14, 1.4426950216293334961 ;  /* 0x3fb8aa3b0e0e7820 */ /* 0x000fe20000410000 */
[----:B------:R-:W-:Y:S01]  /*09c0*/  FMUL.FTZ R22, R22, 1.4426950216293334961 ;  /* 0x3fb8aa3b16167820 */ /* 0x000fe20000410000 */
[----:B------:R-:W-:Y:S01]  /*09d0*/  FMUL.FTZ R21, R21, 1.4426950216293334961 ;  /* 0x3fb8aa3b15157820 */ /* 0x000fe20000410000 */
[----:B------:R-:W-:-:S03]  /*09e0*/  FMUL.FTZ R19, R15, 1.4426950216293334961 ;  /* 0x3fb8aa3b0f137820 */ /* 0x000fc60000410000 */
[----:B------:R-:W1:Y:S08]  /*09f0*/  MUFU.EX2 R14, R14 ;  /* 0x0000000e000e7308 */ /* 0x000e700000000800 */
[----:B------:R-:W2:Y:S08]  /*0a00*/  MUFU.EX2 R22, R22 ;  /* 0x0000001600167308 */ /* 0x000eb00000000800 */
[----:B------:R-:W3:Y:S01]  /*0a10*/  MUFU.EX2 R21, R21 ;  /* 0x0000001500157308 */ /* 0x000ee20000000800 */
[----:B-1----:R-:W-:-:S07]  /*0a20*/  FADD.FTZ R15, RZ, R14 ;  /* 0x0000000eff0f7221 */ /* 0x002fce0000010000 */
[----:B------:R-:W1:Y:S01]  /*0a30*/  MUFU.EX2 R19, R19 ;  /* 0x0000001300137308 */ /* 0x000e620000000800 */
[----:B--2---:R-:W-:-:S04]  /*0a40*/  FADD.FTZ R16, R15, R22 ;  /* 0x000000160f107221 */ /* 0x004fc80000010000 */
[----:B---3--:R-:W-:-:S04]  /*0a50*/  FADD.FTZ R16, R16, R21 ;  /* 0x0000001510107221 */ /* 0x008fc80000010000 */
[----:B-1----:R-:W-:-:S07]  /*0a60*/  FADD.FTZ R16, R16, R19 ;  /* 0x0000001310107221 */ /* 0x002fce0000010000 */
.L_x_121:
[----:B------:R-:W-:Y:S05]  /*0a70*/  BSYNC B1 ;  /* 0x0000000000017941 */ /* 0x000fea0003800000 */
.L_x_120:
[----:B------:R-:W-:Y:S05]  /*0a80*/  @!P1 BRA `(.L_x_122) ;  /* 0x0000000000709947 */ /* 0x000fea0003800000 */
[----:B-1----:R-:W1:Y:S01]  /*0a90*/  SHFL.BFLY PT, R15, R16, 0x10, 0x1f ;  /* 0x0e001f00100f7f89 */ /* 0x002e6200000e0000 */
[----:B------:R-:W-:Y:S01]  /*0aa0*/  ISETP.NE.AND P1, PT, R9, RZ, PT ;  /* 0x000000ff0900720c */ /* 0x000fe20003f25270 */
[----:B------:R-:W-:-:S05]  /*0ab0*/  FMUL.FTZ R25, R11, 0.03125 ;  /* 0x3d0000000b197820 */ /* 0x000fca0000410000 */
[----:B------:R-:W-:Y:S01]  /*0ac0*/  FSETP.GT.FTZ.AND P3, PT, R25, R8, PT ;  /* 0x000000081900720b */ /* 0x000fe20003f74000 */
[----:B-1----:R-:W-:-:S05]  /*0ad0*/  FADD.FTZ R15, R15, R16 ;  /* 0x000000100f0f7221 */ /* 0x002fca0000010000 */
[----:B------:R-:W1:Y:S02]  /*0ae0*/  SHFL.BFLY PT, R24, R15, 0x8, 0x1f ;  /* 0x0d001f000f187f89 */ /* 0x000e6400000e0000 */
[----:B-1----:R-:W-:Y:S01]  /*0af0*/  FADD.FTZ R24, R15, R24 ;  /* 0x000000180f187221 */ /* 0x002fe20000010000 */
[----:B------:R-:W-:-:S04]  /*0b00*/  MOV R15, RZ ;  /* 0x000000ff000f7202 */ /* 0x000fc80000000f00 */
[----:B------:R-:W1:Y:S02]  /*0b10*/  SHFL.BFLY PT, R17, R24, 0x4, 0x1f ;  /* 0x0c801f0018117f89 */ /* 0x000e6400000e0000 */
[----:B-1----:R-:W-:-:S05]  /*0b20*/  FADD.FTZ R17, R24, R17 ;  /* 0x0000001118117221 */ /* 0x002fca0000010000 */
[----:B------:R-:W1:Y:S02]  /*0b30*/  SHFL.BFLY PT, R26, R17, 0x2, 0x1f ;  /* 0x0c401f00111a7f89 */ /* 0x000e6400000e0000 */
[----:B-1----:R-:W-:-:S05]  /*0b40*/  FADD.FTZ R26, R17, R26 ;  /* 0x0000001a111a7221 */ /* 0x002fca0000010000 */
[----:B------:R-:W1:Y:S02]  /*0b50*/  SHFL.BFLY PT, R23, R26, 0x1, 0x1f ;  /* 0x0c201f001a177f89 */ /* 0x000e6400000e0000 */
[----:B-1----:R-:W-:-:S05]  /*0b60*/  FADD.FTZ R27, R26, R23 ;  /* 0x000000171a1b7221 */ /* 0x002fca0000010000 */
[----:B------:R-:W-:Y:S01]  /*0b70*/  @!P1 STS [R10+UR5], R27 ;  /* 0x0000001b0a009988 */ /* 0x000fe20008000805 */
[----:B------:R-:W-:Y:S06]  /*0b80*/  BAR.SYNC.DEFER_BLOCKING 0x0 ;  /* 0x0000000000007b1d */ /* 0x000fec0000010000 */
[----:B------:R-:W1:Y:S04]  /*0b90*/  @P3 LDS R15, [R12+UR5] ;  /* 0x000000050c0f3984 */ /* 0x000e680008000800 */
[----:B-1----:R-:W1:Y:S02]  /*0ba0*/  SHFL.BFLY PT, R16, R15, 0x10, 0x1f ;  /* 0x0e001f000f107f89 */ /* 0x002e6400000e0000 */
[----:B-1----:R-:W-:-:S05]  /*0bb0*/  FADD.FTZ R16, R16, R15 ;  /* 0x0000000f10107221 */ /* 0x002fca0000010000 */
[----:B------:R-:W1:Y:S02]  /*0bc0*/  SHFL.BFLY PT, R17, R16, 0x8, 0x1f ;  /* 0x0d001f0010117f89 */ /* 0x000e6400000e0000 */
[----:B-1----:R-:W-:-:S05]  /*0bd0*/  FADD.FTZ R17, R16, R17 ;  /* 0x0000001110117221 */ /* 0x002fca0000010000 */
[----:B------:R-:W1:Y:S02]  /*0be0*/  SHFL.BFLY PT, R24, R17, 0x4, 0x1f ;  /* 0x0c801f0011187f89 */ /* 0x000e6400000e0000 */
[----:B-1----:R-:W-:-:S05]  /*0bf0*/  FADD.FTZ R24, R17, R24 ;  /* 0x0000001811187221 */ /* 0x002fca0000010000 */
[----:B------:R-:W1:Y:S02]  /*0c00*/  SHFL.BFLY PT, R23, R24, 0x2, 0x1f ;  /* 0x0c401f0018177f89 */ /* 0x000e6400000e0000 */
[----:B-1----:R-:W-:-:S05]  /*0c10*/  FADD.FTZ R25, R24, R23 ;  /* 0x0000001718197221 */ /* 0x002fca0000010000 */
[----:B------:R-:W1:Y:S02]  /*0c20*/  SHFL.BFLY PT, R26, R25, 0x1, 0x1f ;  /* 0x0c201f00191a7f89 */ /* 0x000e6400000e0000 */
[----:B-1----:R-:W-:Y:S01]  /*0c30*/  FADD.FTZ R23, R25, R26 ;  /* 0x0000001a19177221 */ /* 0x002fe20000010000 */
[----:B------:R-:W-:Y:S06]  /*0c40*/  BRA `(.L_x_123) ;  /* 0x0000000000287947 */ /* 0x000fec0003800000 */
.L_x_122:
        /* <DEDUP_REMOVED lines=9> */
[----:B-1----:R-:W-:-:S07]  /*0ce0*/  FADD.FTZ R23, R26, R23 ;  /* 0x000000171a177221 */ /* 0x002fce0000010000 */
.L_x_123:
[----:B------:R-:W1:Y:S01]  /*0cf0*/  @!P2 S2R R17, SR_CgaCtaId ;  /* 0x000000000011a919 */ /* 0x000e620000008800 */
[----:B------:R-:W-:Y:S01]  /*0d00*/  @!P2 FADD.FTZ R23, R23, 9.9999999747524270788e-07 ;  /* 0x358637bd1717a421 */ /* 0x000fe20000010000 */
[----:B------:R-:W-:-:S03]  /*0d10*/  @!P2 MOV R16, 0x400 ;  /* 0x000004000010a802 */ /* 0x000fc60000000f00 */
[----:B------:R-:W2:Y:S02]  /*0d20*/  @!P2 MUFU.RCP R15, R23 ;  /* 0x00000017000fa308 */ /* 0x000ea40000001000 */
[----:B--2---:R-:W-:-:S04]  /*0d30*/  @!P2 FMUL.FTZ R15, R15, 127 ;  /* 0x42fe00000f0fa820 */ /* 0x004fc80000410000 */
[----:B0-----:R-:W-:Y:S01]  /*0d40*/  @!P2 FMUL.FTZ R15, R15, R6 ;  /* 0x000000060f0fa220 */ /* 0x001fe20000410000 */
[----:B-1----:R-:W-:-:S05]  /*0d50*/  @!P2 LEA R16, R17, R16, 0x18 ;  /* 0x000000101110a211 */ /* 0x002fca00078ec0ff */
[----:B------:R0:W-:Y:S01]  /*0d60*/  @!P2 STS [R16+0x4], R15 ;  /* 0x0000040f1000a388 */ /* 0x0001e20000000800 */
[----:B------:R-:W-:Y:S06]  /*0d70*/  BAR.SYNC.DEFER_BLOCKING 0x0 ;  /* 0x0000000000007b1d */ /* 0x000fec0000010000 */
[----:B------:R-:W-:Y:S05]  /*0d80*/  @P0 BRA `(.L_x_124) ;  /* 0x0000000000640947 */ /* 0x000fea0003800000 */
[----:B------:R-:W1:Y:S01]  /*0d90*/  S2UR UR8, SR_CgaCtaId ;  /* 0x00000000000879c3 */ /* 0x000e620000008800 */
[----:B------:R-:W-:Y:S01]  /*0da0*/  UMOV UR7, 0x400 ;  /* 0x0000040000077882 */ /* 0x000fe20000000000 */
[----:B------:R-:W-:Y:S01]  /*0db0*/  SHF.R.S32.HI R13, RZ, 0x2, R13 ;  /* 0x00000002ff0d7819 */ /* 0x000fe2000001140d */
[----:B-1----:R-:W-:-:S09]  /*0dc0*/  ULEA UR7, UR8, UR7, 0x18 ;  /* 0x0000000708077291 */ /* 0x002fd2000f8ec03f */
[----:B0-----:R-:W0:Y:S02]  /*0dd0*/  LDS R16, [UR7+0x4] ;  /* 0x00000407ff107984 */ /* 0x001e240008000800 */
[C---:B0-----:R-:W-:Y:S01]  /*0de0*/  FMUL.FTZ R17, R16.reuse, R14 ;  /* 0x0000000e10117220 */ /* 0x041fe20000410000 */
[C---:B------:R-:W-:Y:S01]  /*0df0*/  FMUL.FTZ R22, R16.reuse, R22 ;  /* 0x0000001610167220 */ /* 0x040fe20000410000 */
[C---:B------:R-:W-:Y:S01]  /*0e00*/  FMUL.FTZ R21, R16.reuse, R21 ;  /* 0x0000001510157220 */ /* 0x040fe20000410000 */
[----:B------:R-:W0:Y:S01]  /*0e10*/  LDC.64 R14, c[0x0][0x210] ;  /* 0x00008400ff0e7b82 */ /* 0x000e220000000a00 */
[----:B------:R-:W-:Y:S02]  /*0e20*/  FMUL.FTZ R16, R16, R19 ;  /* 0x0000001310107220 */ /* 0x000fe40000410000 */
[----:B------:R-:W-:Y:S08]  /*0e30*/  F2I.S8.NTZ R17, R17 ;  /* 0x0000001100117305 */ /* 0x000ff00000202100 */
[----:B------:R-:W1:Y:S08]  /*0e40*/  F2I.S8.NTZ R22, R22 ;  /* 0x0000001600167305 */ /* 0x000e700000202100 */
[----:B------:R-:W2:Y:S01]  /*0e50*/  F2I.S8.NTZ R21, R21 ;  /* 0x0000001500157305 */ /* 0x000ea20000202100 */
[----:B0-----:R-:W-:Y:S01]  /*0e60*/  IMAD.WIDE R14, R13, 0x4, R14 ;  /* 0x000000040d0e7825 */ /* 0x001fe200078e020e */
[----:B-1----:R-:W-:-:S06]  /*0e70*/  PRMT R24, R22, 0x7604, R17 ;  /* 0x0000760416187816 */ /* 0x002fcc0000000011 */
[----:B------:R-:W0:Y:S01]  /*0e80*/  F2I.S8.NTZ R16, R16 ;  /* 0x0000001000107305 */ /* 0x000e220000202100 */
[----:B--2---:R-:W-:-:S04]  /*0e90*/  PRMT R19, R21, 0x7054, R24 ;  /* 0x0000705415137816 */ /* 0x004fc80000000018 */
[----:B0-----:R-:W-:-:S05]  /*0ea0*/  PRMT R19, R16, 0x654, R19 ;  /* 0x0000065410137816 */ /* 0x001fca0000000013 */
[----:B------:R1:W-:Y:S01]  /*0eb0*/  STG.E desc[UR10][R14.64], R19 ;  /* 0x000000130e007986 */ /* 0x0003e2000c10190a */
[----:B------:R-:W-:Y:S05]  /*0ec0*/  BRA `(.L_x_124) ;  /* 0x0000000000147947 */ /* 0x000fea0003800000 */
.L_x_115:
[----:B------:R-:W-:-:S13]  /*0ed0*/  ISETP.GE.AND P0, PT, R4, UR4, PT ;  /* 0x0000000404007c0c */ /* 0x000fda000bf06270 */
[----:B------:R-:W1:Y:S01]  /*0ee0*/  @!P0 LDC.64 R14, c[0x0][0x210] ;  /* 0x00008400ff0e8b82 */ /* 0x000e620000000a00 */
[----:B------:R-:W-:-:S05]  /*0ef0*/  @!P0 SHF.R.S32.HI R13, RZ, 0x2, R13 ;  /* 0x00000002ff0d8819 */ /* 0x000fca000001140d */
[----:B-1----:R-:W-:-:S05]  /*0f00*/  @!P0 IMAD.WIDE R14, R13, 0x4, R14 ;  /* 0x000000040d0e8825 */ /* 0x002fca00078e020e */
[----:B------:R2:W-:Y:S02]  /*0f10*/  @!P0 STG.E desc[UR10][R14.64], RZ ;  /* 0x000000ff0e008986 */ /* 0x0005e4000c10190a */
.L_x_124:
[----:B------:R-:W-:Y:S05]  /*0f20*/  BSYNC B0 ;  /* 0x0000000000007941 */ /* 0x000fea0003800000 */
.L_x_114:
[----:B------:R-:W-:-:S04]  /*0f30*/  IADD3 R7, R2, R7, RZ ;  /* 0x0000000702077210 */ /* 0x000fc80007ffe0ff */
[----:B------:R-:W-:-:S13]  /*0f40*/  ISETP.GE.AND P0, PT, R7, UR4, PT ;  /* 0x0000000407007c0c */ /* 0x000fda000bf06270 */
[----:B------:R-:W-:Y:S05]  /*0f50*/  @!P0 BRA `(.L_x_125) ;  /* 0xfffffff000d48947 */ /* 0x000fea000383ffff */
[----:B------:R-:W-:Y:S05]  /*0f60*/  EXIT ;  /* 0x000000000000794d */ /* 0x000fea0003800000 */
.L_x_126:
        /* <DEDUP_REMOVED lines=9> */
.L_x_192:


//--------------------- .text._ZN17fastertransformer18softmax_COL32_LE64I6__halfEEvPaPKiPKT_iiifPKfS9_S9_ii --------------------------
	.section	.text._ZN17fastertransformer18softmax_COL32_LE64I6__halfEEvPaPKiPKT_iiifPKfS9_S9_ii,"ax",@progbits
	.align	128
        .global         _ZN17fastertransformer18softmax_COL32_LE64I6__halfEEvPaPKiPKT_iiifPKfS9_S9_ii
        .type           _ZN17fastertransformer18softmax_COL32_LE64I6__halfEEvPaPKiPKT_iiifPKfS9_S9_ii,@function
        .size           _ZN17fastertransformer18softmax_COL32_LE64I6__halfEEvPaPKiPKT_iiifPKfS9_S9_ii,(.L_x_193 - _ZN17fastertransformer18softmax_COL32_LE64I6__halfEEvPaPKiPKT_iiifPKfS9_S9_ii)
        .other          _ZN17fastertransformer18softmax_COL32_LE64I6__halfEEvPaPKiPKT_iiifPKfS9_S9_ii,@"STO_CUDA_ENTRY STV_DEFAULT"
_ZN17fastertransformer18softmax_COL32_LE64I6__halfEEvPaPKiPKT_iiifPKfS9_S9_ii:
.text._ZN17fastertransformer18softmax_COL32_LE64I6__halfEEvPaPKiPKT_iiifPKfS9_S9_ii:
        /* <DEDUP_REMOVED lines=13> */
[----:B--2---:R1:W2:Y:S07]  /*00d0*/  LDG.E.CONSTANT R10, desc[UR10][R10.64] ;  /* 0x0000000a0a0a7981 */ /* 0x0042ae000c1e9900 */
[----:B------:R-:W5:Y:S01]  /*00e0*/  S2UR UR4, SR_CTAID.Z ;  /* 0x00000000000479c3 */ /* 0x000f620000002700 */
[----:B0-----:R0:W2:Y:S07]  /*00f0*/  LDG.E.CONSTANT R6, desc[UR10][R6.64] ;  /* 0x0000000a06067981 */ /* 0x0010ae000c1e9900 */
[----:B------:R-:W2:Y:S01]  /*0100*/  LDC R2, c[0x0][0xc] ;  /* 0x00000300ff027b82 */ /* 0x000ea20000000800 */
[----:B------:R-:W-:-:S07]  /*0110*/  UMOV UR5, 0x400 ;  /* 0x0000040000057882 */ /* 0x000fce0000000000 */
[----:B------:R-:W5:Y:S01]  /*0120*/  LDC R20, c[0x0][0x254] ;  /* 0x00009500ff147b82 */ /* 0x000f620000000800 */
[C---:B---3--:R-:W-:Y:S01]  /*0130*/  SHF.L.U32 R3, R0.reuse, 0x1, RZ ;  /* 0x0000000100037819 */ /* 0x048fe200000006ff */
[C---:B-1----:R-:W-:Y:S01]  /*0140*/  IMAD.SHL.U32 R11, R0.reuse, 0x4, RZ ;  /* 0x00000004000b7824 */ /* 0x042fe200078e00ff */
[----:B0-----:R-:W-:Y:S02]  /*0150*/  MOV R7, R13 ;  /* 0x0000000d00077202 */ /* 0x001fe40000000f00 */
[C---:B------:R-:W-:Y:S02]  /*0160*/  LOP3.LUT R9, R3.reuse, 0xffffffe0, RZ, 0xc0, !PT ;  /* 0xffffffe003097812 */ /* 0x040fe400078ec0ff */
[----:B------:R-:W-:Y:S01]  /*0170*/  LOP3.LUT R12, R3, 0x1e, RZ, 0xc0, !PT ;  /* 0x0000001e030c7812 */ /* 0x000fe200078ec0ff */
[----:B------:R-:W0:Y:S01]  /*0180*/  LDC R4, c[0x0][RZ] ;  /* 0x00000000ff047b82 */ /* 0x000e220000000800 */
[----:B-----5:R-:W-:Y:S01]  /*0190*/  UIMAD UR4, UR9, UR6, UR4 ;  /* 0x00000006090472a4 */ /* 0x020fe2000f8e0204 */
[----:B------:R-:W-:Y:S01]  /*01a0*/  LOP3.LUT R11, R11, 0x7c, RZ, 0xc0, !PT ;  /* 0x0000007c0b0b7812 */ /* 0x000fe200078ec0ff */
[----:B------:R-:W-:Y:S01]  /*01b0*/  UIADD3 UR6, UR5, 0x8, URZ ;  /* 0x0000000805067890 */ /* 0x000fe2000fffe03f */
[----:B------:R-:W-:Y:S01]  /*01c0*/  IMAD R18, R9, UR12, R12 ;  /* 0x0000000c09127c24 */ /* 0x000fe2000f8e020c */
[----:B------:R-:W-:Y:S01]  /*01d0*/  UIADD3 UR5, UR5, 0x88, URZ ;  /* 0x0000008805057890 */ /* 0x000fe2000fffe03f */
[----:B------:R-:W-:-:S02]  /*01e0*/  LOP3.LUT R9, R0, 0x1f, RZ, 0xc0, !PT ;  /* 0x0000001f00097812 */ /* 0x000fc400078ec0ff */
[----:B------:R-:W1:Y:S01]  /*01f0*/  S2UR UR7, SR_CgaCtaId ;  /* 0x00000000000779c3 */ /* 0x000e620000008800 */
[C---:B------:R-:W-:Y:S01]  /*0200*/  IMAD R18, R20.reuse, UR4, R18 ;  /* 0x0000000414127c24 */ /* 0x040fe2000f8e0212 */
[----:B------:R-:W-:Y:S01]  /*0210*/  ULDC UR4, c[0x0][0x230] ;  /* 0x00008c0000047ab9 */ /* 0x000fe20000000800 */
[----:B------:R-:W-:Y:S01]  /*0220*/  IMAD R20, R20, UR9, R3 ;  /* 0x0000000914147c24 */ /* 0x000fe2000f8e0203 */
[----:B0-----:R-:W-:Y:S01]  /*0230*/  I2FP.F32.U32 R12, R4 ;  /* 0x00000004000c7245 */ /* 0x001fe20000201000 */
[----:B-1----:R-:W-:Y:S02]  /*0240*/  ULEA UR6, UR7, UR6, 0x18 ;  /* 0x0000000607067291 */ /* 0x002fe4000f8ec03f */
[----:B------:R-:W-:Y:S01]  /*0250*/  ULEA UR5, UR7, UR5, 0x18 ;  /* 0x0000000507057291 */ /* 0x000fe2000f8ec03f */
[----:B----4-:R-:W-:Y:S01]  /*0260*/  FMUL.FTZ R5, R8, UR13 ;  /* 0x0000000d08057c20 */ /* 0x010fe20008410000 */
[----:B------:R-:W-:-:S03]  /*0270*/  I2FP.F32.U32 R8, R0 ;  /* 0x0000000000087245 */ /* 0x000fc60000201000 */
[----:B--2---:R-:W-:Y:S01]  /*0280*/  FMUL.FTZ R5, R5, R10 ;  /* 0x0000000a05057220 */ /* 0x004fe20000410000 */
[----:B------:R-:W-:-:S04]  /*0290*/  SHF.R.U32.HI R10, RZ, 0x3, R0 ;  /* 0x00000003ff0a7819 */ /* 0x000fc80000011600 */
[----:B------:R-:W-:Y:S01]  /*02a0*/  LOP3.LUT R10, R10, 0x1ffffffc, RZ, 0xc0, !PT ;  /* 0x1ffffffc0a0a7812 */ /* 0x000fe200078ec0ff */
[----:B------:R-:W0:Y:S06]  /*02b0*/  MUFU.RCP R6, R6 ;  /* 0x0000000600067308 */ /* 0x000e2c0000001000 */
.L_x_136:
[----:B-1----:R-:W1:Y:S08]  /*02c0*/  LDC R16, c[0x0][0x254] ;  /* 0x00009500ff107b82 */ /* 0x002e700000000800 */
[----:B0-2---:R-:W2:Y:S01]  /*02d0*/  LDC.64 R14, c[0x0][0x220] ;  /* 0x00008800ff0e7b82 */ /* 0x005ea20000000a00 */
        /* <DEDUP_REMOVED lines=8> */
[----:B------:R-:W-:-:S13]  /*0360*/  ISETP.GE.AND P0, PT, R3, UR4, PT ;  /* 0x0000000403007c0c */ /* 0x000fda000bf06270 */
[----:B------:R-:W1:Y:S01]  /*0370*/  @!P0 LDC.64 R16, c[0x0][0x218] ;  /* 0x00008600ff108b82 */ /* 0x000e620000000a00 */
[----:B------:R-:W-:-:S04]  /*0380*/  @!P0 IMAD R19, R7, UR4, R20 ;  /* 0x0000000407138c24 */ /* 0x000fc8000f8e0214 */
[----:B------:R-:W-:-:S05]  /*0390*/  @!P0 IMAD.WIDE R14, R19, 0x2, R14 ;  /* 0x00000002130e8825 */ /* 0x000fca00078e020e */
[----:B------:R-:W2:Y:S04]  /*03a0*/  @!P0 LDG.E.U16.CONSTANT R19, desc[UR10][R14.64] ;  /* 0x0000000a0e138981 */ /* 0x000ea8000c1e9500 */
[----:B------:R-:W3:Y:S01]  /*03b0*/  @!P0 LDG.E.U16.CONSTANT R24, desc[UR10][R14.64+0x2] ;  /* 0x0000020a0e188981 */ /* 0x000ee2000c1e9500 */
[----:B-1----:R-:W-:-:S05]  /*03c0*/  @!P0 IMAD.WIDE R16, R13, 0x4, R16 ;  /* 0x000000040d108825 */ /* 0x002fca00078e0210 */
[----:B------:R-:W4:Y:S04]  /*03d0*/  @!P0 LDG.E.CONSTANT R21, desc[UR10][R16.64] ;  /* 0x0000000a10158981 */ /* 0x000f28000c1e9900 */
[----:B------:R-:W5:Y:S01]  /*03e0*/  @!P0 LDG.E.CONSTANT R23, desc[UR10][R16.64+0x4] ;  /* 0x0000040a10178981 */ /* 0x000f62000c1e9900 */
[----:B------:R-:W-:Y:S01]  /*03f0*/  ISETP.GE.U32.AND P1, PT, R4, 0x21, PT ;  /* 0x000000210400780c */ /* 0x000fe20003f26070 */
[----:B--2---:R-:W-:Y:S01]  /*0400*/  @!P0 HADD2.F32 R22, -RZ, R19.H0_H0 ;  /* 0x20000013ff168230 */ /* 0x004fe20000004100 */
[----:B------:R-:W-:Y:S01]  /*0410*/  HFMA2.MMA R19, -RZ, RZ, 0, 0 ;  /* 0x00000000ff137435 */ /* 0x000fe200000001ff */
[----:B---3--:R-:W-:-:S03]  /*0420*/  @!P0 HADD2.F32 R24, -RZ, R24.H0_H0 ;  /* 0x20000018ff188230 */ /* 0x008fc60000004100 */
[----:B------:R-:W-:Y:S01]  /*0430*/  @!P0 FADD.FTZ R25, -R22, 1 ;  /* 0x3f80000016198421 */ /* 0x000fe20000010100 */
[----:B------:R-:W-:Y:S02]  /*0440*/  IMAD.MOV.U32 R22, RZ, RZ, RZ ;  /* 0x000000ffff167224 */ /* 0x000fe400078e00ff */
[----:B------:R-:W-:Y:S01]  /*0450*/  @!P0 FADD.FTZ R27, -R24, 1 ;  /* 0x3f800000181b8421 */ /* 0x000fe20000010100 */
[----:B------:R-:W-:-:S03]  /*0460*/  @!P0 FMUL.FTZ R26, R25, 10000 ;  /* 0x461c4000191a8820 */ /* 0x000fc60000410000 */
[----:B------:R-:W-:Y:S01]  /*0470*/  @!P0 FMUL.FTZ R27, R27, 10000 ;  /* 0x461c40001b1b8820 */ /* 0x000fe20000410000 */
[----:B----4-:R-:W-:Y:S02]  /*0480*/  @!P0 I2FP.F32.S32 R24, R21 ;  /* 0x0000001500188245 */ /* 0x010fe40000201400 */
[----:B-----5:R-:W-:-:S03]  /*0490*/  @!P0 I2FP.F32.S32 R14, R23 ;  /* 0x00000017000e8245 */ /* 0x020fc60000201400 */
[C---:B------:R-:W-:Y:S02]  /*04a0*/  @!P0 FFMA.FTZ R19, R5.reuse, R24, -R26 ;  /* 0x0000001805138223 */ /* 0x040fe4000001081a */
[----:B------:R-:W-:Y:S01]  /*04b0*/  @!P0 FFMA.FTZ R22, R5, R14, -R27 ;  /* 0x0000000e05168223 */ /* 0x000fe2000001081b */
[----:B------:R-:W-:-:S04]  /*04c0*/  MOV R14, 0xe0ad78ec ;  /* 0xe0ad78ec000e7802 */ /* 0x000fc80000000f00 */
[----:B------:R-:W-:Y:S01]  /*04d0*/  @!P0 FMNMX.FTZ R14, R19, R22, !PT ;  /* 0x00000016130e8209 */ /* 0x000fe20007810000 */
[----:B------:R-:W-:Y:S06]  /*04e0*/  @!P1 BRA `(.L_x_129) ;  /* 0x0000000000709947 */ /* 0x000fec0003800000 */
        /* <DEDUP_REMOVED lines=28> */
.L_x_129:
        /* <DEDUP_REMOVED lines=10> */
.L_x_130:
[----:B------:R-:W-:Y:S01]  /*0750*/  ISETP.NE.AND P2, PT, R0, RZ, PT ;  /* 0x000000ff0000720c */ /* 0x000fe20003f45270 */
[----:B------:R-:W-:-:S12]  /*0760*/  BSSY B1, `(.L_x_131) ;  /* 0x0000014000017945 */ /* 0x000fd80003800000 */
[----:B------:R-:W1:Y:S01]  /*0770*/  @!P2 S2R R15, SR_CgaCtaId ;  /* 0x00000000000fa919 */ /* 0x000e620000008800 */
[----:B------:R-:W-:-:S04]  /*0780*/  @!P2 MOV R14, 0x400 ;  /* 0x00000400000ea802 */ /* 0x000fc80000000f00 */
[----:B-1----:R-:W-:Y:S01]  /*0790*/  @!P2 LEA R14, R15, R14, 0x18 ;  /* 0x0000000e0f0ea211 */ /* 0x002fe200078ec0ff */
[----:B------:R-:W-:-:S04]  /*07a0*/  IMAD.MOV.U32 R15, RZ, RZ, RZ ;  /* 0x000000ffff0f7224 */ /* 0x000fc800078e00ff */
        /* <DEDUP_REMOVED lines=8> */
[----:B------:R-:W-:-:S03]  /*0830*/  FADD.FTZ R14, R22, -R14 ;  /* 0x8000000e160e7221 */ /* 0x000fc60000010000 */
[----:B------:R-:W-:Y:S01]  /*0840*/  FMUL.FTZ R19, R19, 1.4426950216293334961 ;  /* 0x3fb8aa3b13137820 */ /* 0x000fe20000410000 */
[----:B------:R-:W-:-:S04]  /*0850*/  FMUL.FTZ R14, R14, 1.4426950216293334961 ;  /* 0x3fb8aa3b0e0e7820 */ /* 0x000fc80000410000 */
[----:B------:R-:W-:Y:S08]  /*0860*/  MUFU.EX2 R22, R14 ;  /* 0x0000000e00167308 */ /* 0x000ff00000000800 */
[----:B------:R-:W1:Y:S02]  /*0870*/  MUFU.EX2 R19, R19 ;  /* 0x0000001300137308 */ /* 0x000e640000000800 */
[----:B-1----:R-:W-:-:S04]  /*0880*/  FADD.FTZ R15, RZ, R19 ;  /* 0x00000013ff0f7221 */ /* 0x002fc80000010000 */
[----:B------:R-:W-:-:S07]  /*0890*/  FADD.FTZ R15, R15, R22 ;  /* 0x000000160f0f7221 */ /* 0x000fce0000010000 */
.L_x_132:
[----:B------:R-:W-:Y:S05]  /*08a0*/  BSYNC B1 ;  /* 0x0000000000017941 */ /* 0x000fea0003800000 */
.L_x_131:
        /* <DEDUP_REMOVED lines=8> */
[----:B------:R-:W-:-:S04]  /*0930*/  HFMA2.MMA R14, -RZ, RZ, 0, 0 ;  /* 0x00000000ff0e7435 */ /* 0x000fc800000001ff */
        /* <DEDUP_REMOVED lines=20> */
.L_x_133:
        /* <DEDUP_REMOVED lines=10> */
.L_x_134:
        /* <DEDUP_REMOVED lines=12> */
[----:B------:R-:W-:-:S06]  /*0be0*/  SHF.R.S32.HI R13, RZ, 0x1, R13 ;  /* 0x00000001ff0d7819 */ /* 0x000fcc000001140d */
[----:B0-----:R-:W0:Y:S01]  /*0bf0*/  LDC.64 R14, c[0x0][0x210] ;  /* 0x00008400ff0e7b82 */ /* 0x001e220000000a00 */
[----:B-1----:R-:W-:Y:S01]  /*0c00*/  ULEA UR7, UR8, UR7, 0x18 ;  /* 0x0000000708077291 */ /* 0x002fe2000f8ec03f */
[----:B0-----:R-:W-:-:S08]  /*0c10*/  IMAD.WIDE R14, R13, 0x2, R14 ;  /* 0x000000020d0e7825 */ /* 0x001fd000078e020e */
[----:B------:R-:W0:Y:S02]  /*0c20*/  LDS R16, [UR7+0x4] ;  /* 0x00000407ff107984 */ /* 0x000e240008000800 */
[C---:B0-----:R-:W-:Y:S01]  /*0c30*/  FMUL.FTZ R19, R16.reuse, R19 ;  /* 0x0000001310137220 */ /* 0x041fe20000410000 */
[----:B------:R-:W-:-:S05]  /*0c40*/  FMUL.FTZ R16, R16, R22 ;  /* 0x0000001610107220 */ /* 0x000fca0000410000 */
[----:B------:R-:W-:Y:S08]  /*0c50*/  F2I.S8.NTZ R19, R19 ;  /* 0x0000001300137305 */ /* 0x000ff00000202100 */
[----:B------:R-:W0:Y:S02]  /*0c60*/  F2I.S8.NTZ R16, R16 ;  /* 0x0000001000107305 */ /* 0x000e240000202100 */
[----:B0-----:R-:W-:-:S05]  /*0c70*/  PRMT R13, R16, 0x7604, R19 ;  /* 0x00007604100d7816 */ /* 0x001fca0000000013 */
[----:B------:R1:W-:Y:S01]  /*0c80*/  STG.E.U16 desc[UR10][R14.64], R13 ;  /* 0x0000000d0e007986 */ /* 0x0003e2000c10150a */
[----:B------:R-:W-:Y:S05]  /*0c90*/  BRA `(.L_x_135) ;  /* 0x0000000000147947 */ /* 0x000fea0003800000 */
.L_x_128:
[----:B------:R-:W-:-:S13]  /*0ca0*/  ISETP.GE.AND P0, PT, R3, UR4, PT ;  /* 0x0000000403007c0c */ /* 0x000fda000bf06270 */
[----:B------:R-:W1:Y:S01]  /*0cb0*/  @!P0 LDC.64 R14, c[0x0][0x210] ;  /* 0x00008400ff0e8b82 */ /* 0x000e620000000a00 */
[----:B------:R-:W-:-:S05]  /*0cc0*/  @!P0 SHF.R.S32.HI R13, RZ, 0x1, R13 ;  /* 0x00000001ff0d8819 */ /* 0x000fca000001140d */
[----:B-1----:R-:W-:-:S05]  /*0cd0*/  @!P0 IMAD.WIDE R14, R13, 0x2, R14 ;  /* 0x000000020d0e8825 */ /* 0x002fca00078e020e */
[----:B------:R2:W-:Y:S02]  /*0ce0*/  @!P0 STG.E.U16 desc[UR10][R14.64], RZ ;  /* 0x000000ff0e008986 */ /* 0x0005e4000c10150a */
.L_x_135:
[----:B------:R-:W-:Y:S05]  /*0cf0*/  BSYNC B0 ;  /* 0x0000000000007941 */ /* 0x000fea0003800000 */
.L_x_127:
[----:B------:R-:W-:-:S04]  /*0d00*/  IADD3 R7, R2, R7, RZ ;  /* 0x0000000702077210 */ /* 0x000fc80007ffe0ff */
[----:B------:R-:W-:-:S13]  /*0d10*/  ISETP.GE.AND P0, PT, R7, UR4, PT ;  /* 0x0000000407007c0c */ /* 0x000fda000bf06270 */
[----:B------:R-:W-:Y:S05]  /*0d20*/  @!P0 BRA `(.L_x_136) ;  /* 0xfffffff400648947 */ /* 0x000fea000383ffff */
[----:B------:R-:W-:Y:S05]  /*0d30*/  EXIT ;  /* 0x000000000000794d */ /* 0x000fea0003800000 */
.L_x_137:
        /* <DEDUP_REMOVED lines=12> */
.L_x_193:


//--------------------- .text._ZN17fastertransformer18softmax_COL32_LE32I6__halfEEvPaPKiPKT_iiifPKfS9_S9_ii --------------------------
	.section	.text._ZN17fastertransformer18softmax_COL32_LE32I6__halfEEvPaPKiPKT_iiifPKfS9_S9_ii,"ax",@progbits
	.align	128
        .global         _ZN17fastertransformer18softmax_COL32_LE32I6__halfEEvPaPKiPKT_iiifPKfS9_S9_ii
        .type           _ZN17fastertransformer18softmax_COL32_LE32I6__halfEEvPaPKiPKT_iiifPKfS9_S9_ii,@function
        .size           _ZN17fastertransformer18softmax_COL32_LE32I6__halfEEvPaPKiPKT_iiifPKfS9_S9_ii,(.L_x_194 - _ZN17fastertransformer18softmax_COL32_LE32I6__halfEEvPaPKiPKT_iiifPKfS9_S9_ii)
        .other          _ZN17fastertransformer18softmax_COL32_LE32I6__halfEEvPaPKiPKT_iiifPKfS9_S9_ii,@"STO_CUDA_ENTRY STV_DEFAULT"
_ZN17fastertransformer18softmax_COL32_LE32I6__halfEEvPaPKiPKT_iiifPKfS9_S9_ii:
.text._ZN17fastertransformer18softmax_COL32_LE32I6__halfEEvPaPKiPKT_iiifPKfS9_S9_ii:
[----:B------:R-:W-:Y:S08]  /*0000*/  LDC R1, c[0x0][0x28] ;  /* 0x00000a00ff017b82 */ /* 0x000ff00000000800 */
[----:B------:R-:W0:Y:S08]  /*0010*/  S2UR UR8, SR_CTAID.X ;  /* 0x00000000000879c3 */ /* 0x000e300000002500 */
[----:B------:R-:W0:Y:S02]  /*0020*/  LDC R8, c[0x0][0x230] ;  /* 0x00008c00ff087b82 */ /* 0x000e240000000800 */
[----:B0-----:R-:W-:-:S13]  /*0030*/  ISETP.LE.AND P0, PT, R8, UR8, PT ;  /* 0x0000000808007c0c */ /* 0x001fda000bf03270 */
[----:B------:R-:W-:Y:S05]  /*0040*/  @P0 EXIT ;  /* 0x000000000000094d */ /* 0x000fea0003800000 */
[----:B------:R-:W0:Y:S01]  /*0050*/  LDC.64 R2, c[0x0][0x248] ;  /* 0x00009200ff027b82 */ /* 0x000e220000000a00 */
[----:B------:R-:W-:-:S07]  /*0060*/  ULDC.64 UR10, c[0x0][0x208] ;  /* 0x00008200000a7ab9 */ /* 0x000fce0000000a00 */
[----:B------:R-:W1:Y:S08]  /*0070*/  LDC.64 R4, c[0x0][0x238] ;  /* 0x00008e00ff047b82 */ /* 0x000e700000000a00 */
[----:B------:R-:W2:Y:S01]  /*0080*/  LDC.64 R6, c[0x0][0x240] ;  /* 0x00009000ff067b82 */ /* 0x000ea20000000a00 */
[----:B------:R-:W3:Y:S01]  /*0090*/  S2R R13, SR_TID.X ;  /* 0x00000000000d7919 */ /* 0x000ee20000002100 */
[----:B------:R-:W-:Y:S01]  /*00a0*/  ULDC UR6, c[0x0][0x22c] ;  /* 0x00008b0000067ab9 */ /* 0x000fe20000000800 */
[----:B------:R-:W-:Y:S01]  /*00b0*/  ULDC UR12, c[0x0][0x234] ;  /* 0x00008d00000c7ab9 */ /* 0x000fe20000000800 */
[----:B0-----:R0:W4:Y:S04]  /*00c0*/  LDG.E.CONSTANT R17, desc[UR10][R2.64] ;  /* 0x0000000a02117981 */ /* 0x001128000c1e9900 */
[----:B------:R-:W-:Y:S01]  /*00d0*/  S2UR UR9, SR_CTAID.Y ;  /* 0x00000000000979c3 */ /* 0x000fe20000002600 */
[----:B-1----:R3:W5:Y:S07]  /*00e0*/  LDG.E.CONSTANT R4, desc[UR10][R4.64] ;  /* 0x0000000a04047981 */ /* 0x00276e000c1e9900 */
[----:B------:R-:W1:Y:S01]  /*00f0*/  S2UR UR4, SR_CTAID.Z ;  /* 0x00000000000479c3 */ /* 0x000e620000002700 */
[----:B--2---:R5:W2:Y:S07]  /*0100*/  LDG.E.CONSTANT R6, desc[UR10][R6.64] ;  /* 0x0000000a06067981 */ /* 0x004aae000c1e9900 */
[----:B------:R-:W1:Y:S08]  /*0110*/  LDC R18, c[0x0][0x254] ;  /* 0x00009500ff127b82 */ /* 0x000e700000000800 */
[----:B------:R-:W2:Y:S08]  /*0120*/  LDC R12, c[0x0][0xc] ;  /* 0x00000300ff0c7b82 */ /* 0x000eb00000000800 */
[----:B------:R-:W1:Y:S08]  /*0130*/  LDC R11, c[0x0][RZ] ;  /* 0x00000000ff0b7b82 */ /* 0x000e700000000800 */
[----:B------:R-:W1:Y:S08]  /*0140*/  S2UR UR7, SR_CgaCtaId ;  /* 0x00000000000779c3 */ /* 0x000e700000008800 */
[----:B------:R-:W2:Y:S08]  /*0150*/  LDC R0, c[0x0][0x254] ;  /* 0x00009500ff007b82 */ /* 0x000eb00000000800 */
[----:B0-----:R-:W0:Y:S01]  /*0160*/  LDC.64 R2, c[0x0][0x220] ;  /* 0x00008800ff027b82 */ /* 0x001e220000000a00 */
[----:B---3--:R-:W-:-:S02]  /*0170*/  LOP3.LUT R5, R13, 0xffffffe0, RZ, 0xc0, !PT ;  /* 0xffffffe00d057812 */ /* 0x008fc400078ec0ff */
[C---:B------:R-:W-:Y:S01]  /*0180*/  LOP3.LUT R10, R13.reuse, 0x1f, RZ, 0xc0, !PT ;  /* 0x0000001f0d0a7812 */ /* 0x040fe200078ec0ff */
[----:B-1----:R-:W-:Y:S01]  /*0190*/  UIMAD UR4, UR9, UR6, UR4 ;  /* 0x00000006090472a4 */ /* 0x002fe2000f8e0204 */
[----:B------:R-:W-:Y:S01]  /*01a0*/  IMAD.SHL.U32 R21, R13, 0x4, RZ ;  /* 0x000000040d157824 */ /* 0x000fe200078e00ff */
[----:B------:R-:W-:Y:S01]  /*01b0*/  UMOV UR5, 0x400 ;  /* 0x0000040000057882 */ /* 0x000fe20000000000 */
[----:B------:R-:W-:Y:S01]  /*01c0*/  SHF.R.U32.HI R19, RZ, 0x3, R13 ;  /* 0x00000003ff137819 */ /* 0x000fe2000001160d */
[----:B------:R-:W-:Y:S01]  /*01d0*/  IMAD R5, R5, R8, R10 ;  /* 0x0000000805057224 */ /* 0x000fe200078e020a */
[----:B------:R-:W-:Y:S01]  /*01e0*/  UIADD3 UR6, UR5, 0x8, URZ ;  /* 0x0000000805067890 */ /* 0x000fe2000fffe03f */
[----:B------:R-:W-:Y:S01]  /*01f0*/  IMAD.U32 R15, RZ, RZ, UR8 ;  /* 0x00000008ff0f7e24 */ /* 0x000fe2000f8e00ff */
[----:B------:R-:W-:Y:S01]  /*0200*/  UIADD3 UR5, UR5, 0x88, URZ ;  /* 0x0000008805057890 */ /* 0x000fe2000fffe03f */
[C---:B------:R-:W-:Y:S01]  /*0210*/  IMAD R20, R18.reuse, UR4, R5 ;  /* 0x0000000412147c24 */ /* 0x040fe2000f8e0205 */
[----:B------:R-:W-:Y:S01]  /*0220*/  I2FP.F32.U32 R16, R13 ;  /* 0x0000000d00107245 */ /* 0x000fe20000201000 */
[----:B------:R-:W-:Y:S01]  /*0230*/  IMAD R18, R18, UR9, R13 ;  /* 0x0000000912127c24 */ /* 0x000fe2000f8e020d */
[----:B------:R-:W-:-:S02]  /*0240*/  LOP3.LUT R19, R19, 0x1ffffffc, RZ, 0xc0, !PT ;  /* 0x1ffffffc13137812 */ /* 0x000fc400078ec0ff */
[----:B------:R-:W-:Y:S02]  /*0250*/  LOP3.LUT R21, R21, 0x7c, RZ, 0xc0, !PT ;  /* 0x0000007c15157812 */ /* 0x000fe400078ec0ff */
[----:B------:R-:W-:Y:S01]  /*0260*/  I2FP.F32.U32 R22, R11 ;  /* 0x0000000b00167245 */ /* 0x000fe20000201000 */
[----:B------:R-:W-:Y:S02]  /*0270*/  ULEA UR6, UR7, UR6, 0x18 ;  /* 0x0000000607067291 */ /* 0x000fe4000f8ec03f */
[----:B------:R-:W-:Y:S01]  /*0280*/  ULEA UR5, UR7, UR5, 0x18 ;  /* 0x0000000507057291 */ /* 0x000fe2000f8ec03f */
[----:B------:R-:W-:Y:S01]  /*0290*/  ULDC UR4, c[0x0][0x230] ;  /* 0x00008c0000047ab9 */ /* 0x000fe20000000800 */
[----:B----4-:R-:W1:Y:S01]  /*02a0*/  MUFU.RCP R17, R17 ;  /* 0x0000001100117308 */ /* 0x010e620000001000 */
[----:B-----5:R-:W-:Y:S01]  /*02b0*/  FMUL.FTZ R7, R4, UR12 ;  /* 0x0000000c04077c20 */ /* 0x020fe20008410000 */
[----:B------:R-:W-:-:S03]  /*02c0*/  ULDC.64 UR12, c[0x0][0x210] ;  /* 0x00008400000c7ab9 */ /* 0x000fc60000000a00 */
[----:B0-2---:R-:W-:-:S07]  /*02d0*/  FMUL.FTZ R14, R6, R7 ;  /* 0x00000007060e7220 */ /* 0x005fce0000410000 */
.L_x_145:
[----:B--23--:R-:W-:-:S04]  /*02e0*/  IMAD R7, R0, UR9, R15 ;  /* 0x0000000900077c24 */ /* 0x00cfc8000f8e020f */
[----:B------:R-:W-:-:S06]  /*02f0*/  IMAD.WIDE.U32 R6, R7, 0x2, R2 ;  /* 0x0000000207067825 */ /* 0x000fcc00078e0002 */
[----:B------:R-:W2:Y:S01]  /*0300*/  LDG.E.U16.CONSTANT R6, desc[UR10][R6.64] ;  /* 0x0000000a06067981 */ /* 0x000ea2000c1e9500 */
[----:B------:R-:W-:Y:S01]  /*0310*/  IMAD R23, R15, 0x20, R20 ;  /* 0x000000200f177824 */ /* 0x000fe200078e0214 */
[----:B------:R-:W-:Y:S04]  /*0320*/  BSSY B0, `(.L_x_138) ;  /* 0x000008a000007945 */ /* 0x000fe80003800000 */
[----:B0-----:R-:W-:Y:S01]  /*0330*/  IADD3 R4, P1, R23, UR12, RZ ;  /* 0x0000000c17047c10 */ /* 0x001fe2000ff3e0ff */
[----:B--2---:R-:W-:-:S05]  /*0340*/  HADD2.F32 R5, -RZ, R6.H0_H0 ;  /* 0x20000006ff057230 */ /* 0x004fca0000004100 */
[----:B------:R-:W-:Y:S02]  /*0350*/  FSETP.GEU.FTZ.AND P0, PT, R5, 0.10000000149011611938, PT ;  /* 0x3dcccccd0500780b */ /* 0x000fe40003f1e000 */
[----:B------:R-:W-:-:S11]  /*0360*/  LEA.HI.X.SX32 R5, R23, UR13, 0x1, P1 ;  /* 0x0000000d17057c11 */ /* 0x000fd600088f0eff */
[----:B------:R-:W-:Y:S05]  /*0370*/  @!P0 BRA `(.L_x_139) ;  /* 0x0000000800088947 */ /* 0x000fea0003800000 */
[C---:B------:R-:W-:Y:S02]  /*0380*/  ISETP.GE.AND P0, PT, R13.reuse, UR4, PT ;  /* 0x000000040d007c0c */ /* 0x040fe4000bf06270 */
[----:B------:R-:W-:-:S11]  /*0390*/  ISETP.GE.AND P2, PT, R13, UR4, PT ;  /* 0x000000040d007c0c */ /* 0x000fd6000bf46270 */
[----:B------:R-:W0:Y:S01]  /*03a0*/  @!P0 LDC.64 R8, c[0x0][0x218] ;  /* 0x00008600ff088b82 */ /* 0x000e220000000a00 */
[----:B------:R-:W-:-:S05]  /*03b0*/  @!P0 IMAD R6, R15, UR4, R18 ;  /* 0x000000040f068c24 */ /* 0x000fca000f8e0212 */
[----:B------:R-:W-:-:S05]  /*03c0*/  @!P0 SEL R7, R6, RZ, !P2 ;  /* 0x000000ff06078207 */ /* 0x000fca0005000000 */
[----:B------:R-:W-:-:S06]  /*03d0*/  @!P0 IMAD.WIDE R6, R7, 0x2, R2 ;  /* 0x0000000207068825 */ /* 0x000fcc00078e0202 */
[----:B------:R-:W2:Y:S01]  /*03e0*/  @!P0 LDG.E.U16.CONSTANT R6, desc[UR10][R6.64] ;  /* 0x0000000a06068981 */ /* 0x000ea2000c1e9500 */
[----:B0-----:R-:W-:-:S06]  /*03f0*/  @!P0 IMAD.WIDE R8, R23, 0x4, R8 ;  /* 0x0000000417088825 */ /* 0x001fcc00078e0208 */
[----:B------:R-:W3:Y:S01]  /*0400*/  @!P0 LDG.E.CONSTANT R8, desc[UR10][R8.64] ;  /* 0x0000000a08088981 */ /* 0x000ee2000c1e9900 */
[----:B------:R-:W-:Y:S01]  /*0410*/  HFMA2.MMA R23, -RZ, RZ, 0, 0 ;  /* 0x00000000ff177435 */ /* 0x000fe200000001ff */
[----:B------:R-:W-:Y:S01]  /*0420*/  ISETP.GE.U32.AND P1, PT, R11, 0x21, PT ;  /* 0x000000210b00780c */ /* 0x000fe20003f26070 */
[----:B------:R-:W-:Y:S02]  /*0430*/  IMAD.MOV.U32 R24, RZ, RZ, RZ ;  /* 0x000000ffff187224 */ /* 0x000fe400078e00ff */
[----:B--2---:R-:W-:-:S05]  /*0440*/  @!P0 HADD2.F32 R26, -RZ, R6.H0_H0 ;  /* 0x20000006ff1a8230 */ /* 0x004fca0000004100 */
[----:B------:R-:W-:Y:S01]  /*0450*/  @!P0 FADD.FTZ R26, -R26, 1 ;  /* 0x3f8000001a1a8421 */ /* 0x000fe20000010100 */
[----:B---3--:R-:W-:-:S03]  /*0460*/  @!P0 I2FP.F32.S32 R25, R8 ;  /* 0x0000000800198245 */ /* 0x008fc60000201400 */
[----:B------:R-:W-:Y:S02]  /*0470*/  @!P0 FMUL.FTZ R23, R26, -10000 ;  /* 0xc61c40001a178820 */ /* 0x000fe40000410000 */
[----:B------:R-:W-:-:S04]  /*0480*/  @!P0 FMUL.FTZ R24, R14, R25 ;  /* 0x000000190e188220 */ /* 0x000fc80000410000 */
[----:B------:R-:W-:-:S05]  /*0490*/  FADD.FTZ R23, R24, R23 ;  /* 0x0000001718177221 */ /* 0x000fca0000010000 */
[C---:B------:R-:W-:Y:S02]  /*04a0*/  FSEL R6, R23.reuse, RZ, !P2 ;  /* 0x000000ff17067208 */ /* 0x040fe40005000000 */
[----:B------:R-:W-:Y:S01]  /*04b0*/  FSEL R26, R23, -1.00000002004087734272e+20, !P2 ;  /* 0xe0ad78ec171a7808 */ /* 0x000fe20005000000 */
        /* <DEDUP_REMOVED lines=29> */
.L_x_140:
        /* <DEDUP_REMOVED lines=10> */
.L_x_141:
[----:B------:R-:W-:Y:S01]  /*0730*/  ISETP.NE.AND P2, PT, R13, RZ, PT ;  /* 0x000000ff0d00720c */ /* 0x000fe20003f45270 */
[----:B------:R-:W0:Y:S01]  /*0740*/  @!P0 S2R R24, SR_CgaCtaId ;  /* 0x0000000000188919 */ /* 0x000e220000008800 */
[----:B------:R-:W-:-:S11]  /*0750*/  @!P0 MOV R9, 0x400 ;  /* 0x0000040000098802 */ /* 0x000fd60000000f00 */
[----:B------:R-:W2:Y:S01]  /*0760*/  @!P2 S2R R7, SR_CgaCtaId ;  /* 0x000000000007a919 */ /* 0x000ea20000008800 */
[----:B------:R-:W-:Y:S02]  /*0770*/  @!P2 MOV R8, 0x400 ;  /* 0x000004000008a802 */ /* 0x000fe40000000f00 */
[----:B0-----:R-:W-:Y:S02]  /*0780*/  @!P0 LEA R9, R24, R9, 0x18 ;  /* 0x0000000918098211 */ /* 0x001fe400078ec0ff */
[----:B--2---:R-:W-:-:S05]  /*0790*/  @!P2 LEA R8, R7, R8, 0x18 ;  /* 0x000000080708a211 */ /* 0x004fca00078ec0ff */
[----:B------:R-:W-:Y:S01]  /*07a0*/  @!P2 STS [R8], R23 ;  /* 0x000000170800a388 */ /* 0x000fe20000000800 */
[----:B------:R-:W-:Y:S06]  /*07b0*/  BAR.SYNC.DEFER_BLOCKING 0x0 ;  /* 0x0000000000007b1d */ /* 0x000fec0000010000 */
[----:B------:R-:W0:Y:S02]  /*07c0*/  @!P0 LDS R7, [R9] ;  /* 0x0000000009078984 */ /* 0x000e240000000800 */
[----:B0-----:R-:W-:Y:S01]  /*07d0*/  @!P0 FADD.FTZ R7, R6, -R7 ;  /* 0x8000000706078221 */ /* 0x001fe20000010000 */
[----:B------:R-:W-:-:S03]  /*07e0*/  IMAD.MOV.U32 R6, RZ, RZ, RZ ;  /* 0x000000ffff067224 */ /* 0x000fc600078e00ff */
[----:B------:R-:W-:-:S04]  /*07f0*/  @!P0 FMUL.FTZ R7, R7, 1.4426950216293334961 ;  /* 0x3fb8aa3b07078820 */ /* 0x000fc80000410000 */
[----:B------:R0:W2:Y:S01]  /*0800*/  @!P0 MUFU.EX2 R6, R7 ;  /* 0x0000000700068308 */ /* 0x0000a20000000800 */
[----:B------:R-:W-:Y:S05]  /*0810*/  @!P1 BRA `(.L_x_142) ;  /* 0x0000000000709947 */ /* 0x000fea0003800000 */
[----:B0-2---:R-:W0:Y:S01]  /*0820*/  SHFL.BFLY PT, R7, R6, 0x10, 0x1f ;  /* 0x0e001f0006077f89 */ /* 0x005e2200000e0000 */
        /* <DEDUP_REMOVED lines=27> */
.L_x_142:
[----:B0-2---:R-:W0:Y:S02]  /*09e0*/  SHFL.BFLY PT, R7, R6, 0x10, 0x1f ;  /* 0x0e001f0006077f89 */ /* 0x005e2400000e0000 */
        /* <DEDUP_REMOVED lines=9> */
.L_x_143:
        /* <DEDUP_REMOVED lines=8> */
[----:B------:R-:W-:Y:S06]  /*0b00*/  BAR.SYNC.DEFER_BLOCKING 0x0 ;  /* 0x0000000000007b1d */ /* 0x000fec0000010000 */
[----:B------:R-:W-:Y:S05]  /*0b10*/  @P0 BRA `(.L_x_144) ;  /* 0x0000000000280947 */ /* 0x000fea0003800000 */
[----:B------:R-:W0:Y:S01]  /*0b20*/  S2UR UR8, SR_CgaCtaId ;  /* 0x00000000000879c3 */ /* 0x000e220000008800 */
[----:B------:R-:W-:Y:S02]  /*0b30*/  UMOV UR7, 0x400 ;  /* 0x0000040000077882 */ /* 0x000fe40000000000 */
[----:B0-----:R-:W-:-:S09]  /*0b40*/  ULEA UR7, UR8, UR7, 0x18 ;  /* 0x0000000708077291 */ /* 0x001fd2000f8ec03f */
[----:B--2---:R-:W0:Y:S02]  /*0b50*/  LDS R7, [UR7+0x4] ;  /* 0x00000407ff077984 */ /* 0x004e240008000800 */
[----:B0-----:R-:W-:-:S06]  /*0b60*/  FMUL.FTZ R7, R7, R6 ;  /* 0x0000000607077220 */ /* 0x001fcc0000410000 */
[----:B------:R-:W0:Y:S02]  /*0b70*/  F2I.S8.NTZ R7, R7 ;  /* 0x0000000700077305 */ /* 0x000e240000202100 */
[----:B0-----:R3:W-:Y:S01]  /*0b80*/  STG.E.U8 desc[UR10][R4.64], R7 ;  /* 0x0000000704007986 */ /* 0x0017e2000c10110a */
[----:B------:R-:W-:Y:S05]  /*0b90*/  BRA `(.L_x_144) ;  /* 0x0000000000087947 */ /* 0x000fea0003800000 */
.L_x_139:
[----:B------:R-:W-:-:S13]  /*0ba0*/  ISETP.GE.AND P0, PT, R13, UR4, PT ;  /* 0x000000040d007c0c */ /* 0x000fda000bf06270 */
[----:B------:R0:W-:Y:S02]  /*0bb0*/  @!P0 STG.E.U8 desc[UR10][R4.64], RZ ;  /* 0x000000ff04008986 */ /* 0x0001e4000c10110a */
.L_x_144:
[----:B------:R-:W-:Y:S05]  /*0bc0*/  BSYNC B0 ;  /* 0x0000000000007941 */ /* 0x000fea0003800000 */
.L_x_138:
[----:B------:R-:W-:-:S05]  /*0bd0*/  IMAD.IADD R15, R12, 0x1, R15 ;  /* 0x000000010c0f7824 */ /* 0x000fca00078e020f */
[----:B------:R-:W-:-:S13]  /*0be0*/  ISETP.GE.AND P0, PT, R15, UR4, PT ;  /* 0x000000040f007c0c */ /* 0x000fda000bf06270 */
[----:B------:R-:W-:Y:S05]  /*0bf0*/  @!P0 BRA `(.L_x_145) ;  /* 0xfffffff400b88947 */ /* 0x000fea000383ffff */
[----:B------:R-:W-:Y:S05]  /*0c00*/  EXIT ;  /* 0x000000000000794d */ /* 0x000fea0003800000 */
.L_x_146:
        /* <DEDUP_REMOVED lines=15> */
.L_x_194:


//--------------------- .text._ZN17fastertransformer13softmax_COL32IfEEvPaPKiPKT_iiifPKfS8_S8_ii --------------------------
	.section	.text._ZN17fastertransformer13softmax_COL32IfEEvPaPKiPKT_iiifPKfS8_S8_ii,"ax",@progbits
	.align	128
        .global         _ZN17fastertransformer13softmax_COL32IfEEvPaPKiPKT_iiifPKfS8_S8_ii
        .type           _ZN17fastertransformer13softmax_COL32IfEEvPaPKiPKT_iiifPKfS8_S8_ii,@function
        .size           _ZN17fastertransformer13softmax_COL32IfEEvPaPKiPKT_iiifPKfS8_S8_ii,(.L_x_195 - _ZN17fastertransformer13softmax_COL32IfEEvPaPKiPKT_iiifPKfS8_S8_ii)
        .other          _ZN17fastertransformer13softmax_COL32IfEEvPaPKiPKT_iiifPKfS8_S8_ii,@"STO_CUDA_ENTRY STV_DEFAULT"
_ZN17fastertransformer13softmax_COL32IfEEvPaPKiPKT_iiifPKfS8_S8_ii:
.text._ZN17fastertransformer13softmax_COL32IfEEvPaPKiPKT_iiifPKfS8_S8_ii:
        /* <DEDUP_REMOVED lines=43> */
.L_x_158:
[----:B-12---:R-:W1:Y:S08]  /*02b0*/  LDC R14, c[0x0][0x254] ;  /* 0x00009500ff0e7b82 */ /* 0x006e700000000800 */
[----:B0-----:R-:W2:Y:S01]  /*02c0*/  LDC.64 R16, c[0x0][0x220] ;  /* 0x00008800ff107b82 */ /* 0x001ea20000000a00 */
[----:B-1----:R-:W-:-:S04]  /*02d0*/  IMAD R15, R14, UR9, R7 ;  /* 0x000000090e0f7c24 */ /* 0x002fc8000f8e0207 */
[----:B--2---:R-:W-:-:S06]  /*02e0*/  IMAD.WIDE.U32 R14, R15, 0x4, R16 ;  /* 0x000000040f0e7825 */ /* 0x004fcc00078e0010 */
[----:B------:R-:W2:Y:S01]  /*02f0*/  LDG.E.CONSTANT R14, desc[UR10][R14.64] ;  /* 0x0000000a0e0e7981 */ /* 0x000ea2000c1e9900 */
[----:B------:R-:W-:Y:S01]  /*0300*/  BSSY B0, `(.L_x_147) ;  /* 0x00000bd000007945 */ /* 0x000fe20003800000 */
[----:B------:R-:W-:Y:S02]  /*0310*/  LEA R13, R7, R18, 0x5 ;  /* 0x00000012070d7211 */ /* 0x000fe400078e28ff */
[----:B--2---:R-:W-:-:S13]  /*0320*/  FSETP.GEU.FTZ.AND P0, PT, R14, 0.10000000149011611938, PT ;  /* 0x3dcccccd0e00780b */ /* 0x004fda0003f1e000 */
        /* <DEDUP_REMOVED lines=13> */
[----:B------:R-:W2:Y:S04]  /*0400*/  LDG.E.CONSTANT R26, desc[UR10][R16.64] ;  /* 0x0000000a101a7981 */ /* 0x000ea8000c1e9900 */
[----:B------:R-:W3:Y:S04]  /*0410*/  LDG.E.CONSTANT R28, desc[UR10][R16.64+0x4] ;  /* 0x0000040a101c7981 */ /* 0x000ee8000c1e9900 */
[----:B------:R-:W4:Y:S04]  /*0420*/  LDG.E.CONSTANT R23, desc[UR10][R16.64+0x8] ;  /* 0x0000080a10177981 */ /* 0x000f28000c1e9900 */
[----:B------:R-:W5:Y:S01]  /*0430*/  LDG.E.CONSTANT R21, desc[UR10][R16.64+0xc] ;  /* 0x00000c0a10157981 */ /* 0x000f62000c1e9900 */
[----:B-1----:R-:W-:-:S05]  /*0440*/  IMAD.WIDE R14, R13, 0x4, R14 ;  /* 0x000000040d0e7825 */ /* 0x002fca00078e020e */
[----:B------:R-:W3:Y:S04]  /*0450*/  LDG.E.CONSTANT R25, desc[UR10][R14.64] ;  /* 0x0000000a0e197981 */ /* 0x000ee8000c1e9900 */
[----:B------:R-:W5:Y:S04]  /*0460*/  LDG.E.CONSTANT R24, desc[UR10][R14.64+0x4] ;  /* 0x0000040a0e187981 */ /* 0x000f68000c1e9900 */
[----:B------:R-:W5:Y:S04]  /*0470*/  LDG.E.CONSTANT R19, desc[UR10][R14.64+0x8] ;  /* 0x0000080a0e137981 */ /* 0x000f68000c1e9900 */
[----:B------:R1:W5:Y:S01]  /*0480*/  LDG.E.CONSTANT R22, desc[UR10][R14.64+0xc] ;  /* 0x00000c0a0e167981 */ /* 0x000362000c1e9900 */
[----:B--2---:R-:W-:Y:S01]  /*0490*/  FADD.FTZ R27, -R26, 1 ;  /* 0x3f8000001a1b7421 */ /* 0x004fe20000010100 */
[----:B---3--:R-:W-:Y:S01]  /*04a0*/  I2FP.F32.S32 R26, R25 ;  /* 0x00000019001a7245 */ /* 0x008fe20000201400 */
[----:B------:R-:W-:-:S02]  /*04b0*/  FADD.FTZ R25, -R28, 1 ;  /* 0x3f8000001c197421 */ /* 0x000fc40000010100 */
[----:B------:R-:W-:Y:S01]  /*04c0*/  FMUL.FTZ R28, R27, 10000 ;  /* 0x461c40001b1c7820 */ /* 0x000fe20000410000 */
[----:B----4-:R-:W-:Y:S01]  /*04d0*/  FADD.FTZ R27, -R23, 1 ;  /* 0x3f800000171b7421 */ /* 0x010fe20000010100 */
[----:B-----5:R-:W-:Y:S01]  /*04e0*/  I2FP.F32.S32 R24, R24 ;  /* 0x0000001800187245 */ /* 0x020fe20000201400 */
[----:B------:R-:W-:Y:S01]  /*04f0*/  FMUL.FTZ R25, R25, 10000 ;  /* 0x461c400019197820 */ /* 0x000fe20000410000 */
[----:B------:R-:W-:Y:S01]  /*0500*/  FFMA.FTZ R23, R5, R26, -R28 ;  /* 0x0000001a05177223 */ /* 0x000fe2000001081c */
[----:B------:R-:W-:Y:S01]  /*0510*/  FMUL.FTZ R27, R27, 10000 ;  /* 0x461c40001b1b7820 */ /* 0x000fe20000410000 */
[----:B------:R-:W-:Y:S01]  /*0520*/  I2FP.F32.S32 R26, R19 ;  /* 0x00000013001a7245 */ /* 0x000fe20000201400 */
[----:B-1----:R-:W-:Y:S01]  /*0530*/  FFMA.FTZ R14, R5, R24, -R25 ;  /* 0x00000018050e7223 */ /* 0x002fe20000010819 */
[----:B------:R-:W-:Y:S01]  /*0540*/  FADD.FTZ R21, -R21, 1 ;  /* 0x3f80000015157421 */ /* 0x000fe20000010100 */
[----:B------:R-:W-:Y:S02]  /*0550*/  FMNMX.FTZ R15, R23, -1.00000002004087734272e+20, !PT ;  /* 0xe0ad78ec170f7809 */ /* 0x000fe40007810000 */
[----:B------:R-:W-:Y:S01]  /*0560*/  I2FP.F32.S32 R22, R22 ;  /* 0x0000001600167245 */ /* 0x000fe20000201400 */
[----:B------:R-:W-:Y:S01]  /*0570*/  FFMA.FTZ R19, R5, R26, -R27 ;  /* 0x0000001a05137223 */ /* 0x000fe2000001081b */
[----:B------:R-:W-:Y:S01]  /*0580*/  FMUL.FTZ R24, R21, 10000 ;  /* 0x461c400015187820 */ /* 0x000fe20000410000 */
[----:B------:R-:W-:-:S03]  /*0590*/  FMNMX.FTZ R16, R15, R14, !PT ;  /* 0x0000000e0f107209 */ /* 0x000fc60007810000 */
[----:B------:R-:W-:Y:S01]  /*05a0*/  FFMA.FTZ R21, R5, R22, -R24 ;  /* 0x0000001605157223 */ /* 0x000fe20000010818 */
[----:B------:R-:W-:-:S04]  /*05b0*/  FMNMX.FTZ R16, R16, R19, !PT ;  /* 0x0000001310107209 */ /* 0x000fc80007810000 */
[----:B------:R-:W-:-:S07]  /*05c0*/  FMNMX.FTZ R15, R16, R21, !PT ;  /* 0x00000015100f7209 */ /* 0x000fce0007810000 */
.L_x_150:
[----:B------:R-:W-:Y:S05]  /*05d0*/  BSYNC B1 ;  /* 0x0000000000017941 */ /* 0x000fea0003800000 */
.L_x_149:
        /* <DEDUP_REMOVED lines=29> */
.L_x_151:
        /* <DEDUP_REMOVED lines=10> */
.L_x_152:
        /* <DEDUP_REMOVED lines=12> */
[----:B------:R-:W2:Y:S02]  /*0910*/  LDS R16, [UR7] ;  /* 0x00000007ff107984 */ /* 0x000ea40008000800 */
[--C-:B--2---:R-:W-:Y:S01]  /*0920*/  FADD.FTZ R23, R23, -R16.reuse ;  /* 0x8000001017177221 */ /* 0x104fe20000010000 */
        /* <DEDUP_REMOVED lines=15> */
.L_x_154:
[----:B------:R-:W-:Y:S05]  /*0a20*/  BSYNC B1 ;  /* 0x0000000000017941 */ /* 0x000fea0003800000 */
.L_x_153:
        /* <DEDUP_REMOVED lines=29> */
.L_x_155:
        /* <DEDUP_REMOVED lines=10> */
.L_x_156:
        /* <DEDUP_REMOVED lines=19> */
[----:B------:R-:W-:Y:S01]  /*0dd0*/  FMUL.FTZ R16, R16, R21 ;  /* 0x0000001510107220 */ /* 0x000fe20000410000 */
        /* <DEDUP_REMOVED lines=10> */
.L_x_148:
[----:B------:R-:W-:-:S13]  /*0e80*/  ISETP.GE.AND P0, PT, R4, UR4, PT ;  /* 0x0000000404007c0c */ /* 0x000fda000bf06270 */
[----:B------:R-:W1:Y:S01]  /*0e90*/  @!P0 LDC.64 R14, c[0x0][0x210] ;  /* 0x00008400ff0e8b82 */ /* 0x000e620000000a00 */
[----:B------:R-:W-:-:S05]  /*0ea0*/  @!P0 SHF.R.S32.HI R13, RZ, 0x2, R13 ;  /* 0x00000002ff0d8819 */ /* 0x000fca000001140d */
[----:B-1----:R-:W-:-:S05]  /*0eb0*/  @!P0 IMAD.WIDE R14, R13, 0x4, R14 ;  /* 0x000000040d0e8825 */ /* 0x002fca00078e020e */
[----:B------:R2:W-:Y:S02]  /*0ec0*/  @!P0 STG.E desc[UR10][R14.64], RZ ;  /* 0x000000ff0e008986 */ /* 0x0005e4000c10190a */
.L_x_157:
[----:B------:R-:W-:Y:S05]  /*0ed0*/  BSYNC B0 ;  /* 0x0000000000007941 */ /* 0x000fea0003800000 */
.L_x_147:
[----:B------:R-:W-:-:S04]  /*0ee0*/  IADD3 R7, R2, R7, RZ ;  /* 0x0000000702077210 */ /* 0x000fc80007ffe0ff */
[----:B------:R-:W-:-:S13]  /*0ef0*/  ISETP.GE.AND P0, PT, R7, UR4, PT ;  /* 0x0000000407007c0c */ /* 0x000fda000bf06270 */
[----:B------:R-:W-:Y:S05]  /*0f00*/  @!P0 BRA `(.L_x_158) ;  /* 0xfffffff000e88947 */ /* 0x000fea000383ffff */
[----:B------:R-:W-:Y:S05]  /*0f10*/  EXIT ;  /* 0x000000000000794d */ /* 0x000fea0003800000 */
.L_x_159:
        /* <DEDUP_REMOVED lines=14> */
.L_x_195:


//--------------------- .text._ZN17fastertransformer18softmax_COL32_LE64IfEEvPaPKiPKT_iiifPKfS8_S8_ii --------------------------
	.section	.text._ZN17fastertransformer18softmax_COL32_LE64IfEEvPaPKiPKT_iiifPKfS8_S8_ii,"ax",@progbits
	.align	128
        .global         _ZN17fastertransformer18softmax_COL32_LE64IfEEvPaPKiPKT_iiifPKfS8_S8_ii
        .type           _ZN17fastertransformer18softmax_COL32_LE64IfEEvPaPKiPKT_iiifPKfS8_S8_ii,@function
        .size           _ZN17fastertransformer18softmax_COL32_LE64IfEEvPaPKiPKT_iiifPKfS8_S8_ii,(.L_x_196 - _ZN17fastertransformer18softmax_COL32_LE64IfEEvPaPKiPKT_iiifPKfS8_S8_ii)
        .other          _ZN17fastertransformer18softmax_COL32_LE64IfEEvPaPKiPKT_iiifPKfS8_S8_ii,@"STO_CUDA_ENTRY STV_DEFAULT"
_ZN17fastertransformer18softmax_COL32_LE64IfEEvPaPKiPKT_iiifPKfS8_S8_ii:
.text._ZN17fastertransformer18softmax_COL32_LE64IfEEvPaPKiPKT_iiifPKfS8_S8_ii:
        /* <DEDUP_REMOVED lines=19> */
[C---:B---3--:R-:W-:Y:S01]  /*0130*/  SHF.L.U32 R3, R0.reuse, 0x1, RZ ;  /* 0x0000000100037819 */ /* 0x048fe200000006ff */
[----:B0-----:R-:W-:Y:S01]  /*0140*/  IMAD.MOV.U32 R7, RZ, RZ, R13 ;  /* 0x000000ffff077224 */ /* 0x001fe200078e000d */
[C---:B------:R-:W-:Y:S02]  /*0150*/  SHF.L.U32 R11, R0.reuse, 0x2, RZ ;  /* 0x00000002000b7819 */ /* 0x040fe400000006ff */
[C---:B------:R-:W-:Y:S02]  /*0160*/  LOP3.LUT R9, R3.reuse, 0xffffffe0, RZ, 0xc0, !PT ;  /* 0xffffffe003097812 */ /* 0x040fe400078ec0ff */
[----:B------:R-:W-:Y:S01]  /*0170*/  LOP3.LUT R12, R3, 0x1e, RZ, 0xc0, !PT ;  /* 0x0000001e030c7812 */ /* 0x000fe200078ec0ff */
[----:B------:R-:W0:Y:S01]  /*0180*/  LDC R4, c[0x0][RZ] ;  /* 0x00000000ff047b82 */ /* 0x000e220000000800 */
[----:B-1----:R-:W-:Y:S01]  /*0190*/  UIMAD UR4, UR9, UR6, UR4 ;  /* 0x00000006090472a4 */ /* 0x002fe2000f8e0204 */
        /* <DEDUP_REMOVED lines=18> */
.L_x_169:
[----:B012---:R-:W1:Y:S08]  /*02c0*/  LDC R14, c[0x0][0x254] ;  /* 0x00009500ff0e7b82 */ /* 0x007e700000000800 */
[----:B------:R-:W2:Y:S01]  /*02d0*/  LDC.64 R16, c[0x0][0x220] ;  /* 0x00008800ff107b82 */ /* 0x000ea20000000a00 */
[----:B-1----:R-:W-:-:S04]  /*02e0*/  IMAD R15, R14, UR9, R7 ;  /* 0x000000090e0f7c24 */ /* 0x002fc8000f8e0207 */
[----:B--2---:R-:W-:-:S06]  /*02f0*/  IMAD.WIDE.U32 R14, R15, 0x4, R16 ;  /* 0x000000040f0e7825 */ /* 0x004fcc00078e0010 */
[----:B------:R-:W2:Y:S01]  /*0300*/  LDG.E.CONSTANT R14, desc[UR10][R14.64] ;  /* 0x0000000a0e0e7981 */ /* 0x000ea2000c1e9900 */
[----:B------:R-:W-:Y:S01]  /*0310*/  BSSY B0, `(.L_x_160) ;  /* 0x000009b000007945 */ /* 0x000fe20003800000 */
[----:B------:R-:W-:Y:S01]  /*0320*/  IMAD R13, R7, 0x20, R18 ;  /* 0x00000020070d7824 */ /* 0x000fe200078e0212 */
[----:B--2---:R-:W-:-:S13]  /*0330*/  FSETP.GEU.FTZ.AND P0, PT, R14, 0.10000000149011611938, PT ;  /* 0x3dcccccd0e00780b */ /* 0x004fda0003f1e000 */
[----:B------:R-:W-:Y:S05]  /*0340*/  @!P0 BRA `(.L_x_161) ;  /* 0x0000000800488947 */ /* 0x000fea0003800000 */
[----:B------:R-:W-:-:S13]  /*0350*/  ISETP.GE.AND P0, PT, R3, UR4, PT ;  /* 0x0000000403007c0c */ /* 0x000fda000bf06270 */
[----:B------:R-:W1:Y:S01]  /*0360*/  @!P0 LDC.64 R14, c[0x0][0x218] ;  /* 0x00008600ff0e8b82 */ /* 0x000e620000000a00 */
[----:B------:R-:W-:-:S04]  /*0370*/  @!P0 IMAD R19, R7, UR4, R20 ;  /* 0x0000000407138c24 */ /* 0x000fc8000f8e0214 */
[----:B------:R-:W-:-:S05]  /*0380*/  @!P0 IMAD.WIDE R16, R19, 0x4, R16 ;  /* 0x0000000413108825 */ /* 0x000fca00078e0210 */
[----:B------:R-:W2:Y:S04]  /*0390*/  @!P0 LDG.E.CONSTANT R22, desc[UR10][R16.64] ;  /* 0x0000000a10168981 */ /* 0x000ea8000c1e9900 */
[----:B------:R-:W3:Y:S01]  /*03a0*/  @!P0 LDG.E.CONSTANT R24, desc[UR10][R16.64+0x4] ;  /* 0x0000040a10188981 */ /* 0x000ee2000c1e9900 */
[----:B-1----:R-:W-:-:S05]  /*03b0*/  @!P0 IMAD.WIDE R14, R13, 0x4, R14 ;  /* 0x000000040d0e8825 */ /* 0x002fca00078e020e */
[----:B------:R-:W4:Y:S04]  /*03c0*/  @!P0 LDG.E.CONSTANT R21, desc[UR10][R14.64] ;  /* 0x0000000a0e158981 */ /* 0x000f28000c1e9900 */
[----:B------:R1:W5:Y:S01]  /*03d0*/  @!P0 LDG.E.CONSTANT R23, desc[UR10][R14.64+0x4] ;  /* 0x0000040a0e178981 */ /* 0x000362000c1e9900 */
[----:B------:R-:W-:Y:S01]  /*03e0*/  ISETP.GE.U32.AND P1, PT, R4, 0x21, PT ;  /* 0x000000210400780c */ /* 0x000fe20003f26070 */
[----:B------:R-:W-:Y:S01]  /*03f0*/  HFMA2.MMA R19, -RZ, RZ, 0, 0 ;  /* 0x00000000ff137435 */ /* 0x000fe200000001ff */
[----:B-1----:R-:W-:Y:S01]  /*0400*/  MOV R14, 0xe0ad78ec ;  /* 0xe0ad78ec000e7802 */ /* 0x002fe20000000f00 */
[----:B--2---:R-:W-:Y:S01]  /*0410*/  @!P0 FADD.FTZ R25, -R22, 1 ;  /* 0x3f80000016198421 */ /* 0x004fe20000010100 */
[----:B---3--:R-:W-:-:S03]  /*0420*/  @!P0 FADD.FTZ R27, -R24, 1 ;  /* 0x3f800000181b8421 */ /* 0x008fc60000010100 */
[----:B------:R-:W-:Y:S01]  /*0430*/  @!P0 FMUL.FTZ R28, R25, 10000 ;  /* 0x461c4000191c8820 */ /* 0x000fe20000410000 */
[----:B------:R-:W-:Y:S01]  /*0440*/  @!P0 FMUL.FTZ R27, R27, 10000 ;  /* 0x461c40001b1b8820 */ /* 0x000fe20000410000 */
[----:B------:R-:W-:Y:S01]  /*0450*/  IMAD.MOV.U32 R22, RZ, RZ, RZ ;  /* 0x000000ffff167224 */ /* 0x000fe200078e00ff */
[----:B----4-:R-:W-:Y:S02]  /*0460*/  @!P0 I2FP.F32.S32 R24, R21 ;  /* 0x0000001500188245 */ /* 0x010fe40000201400 */
[----:B-----5:R-:W-:-:S03]  /*0470*/  @!P0 I2FP.F32.S32 R26, R23 ;  /* 0x00000017001a8245 */ /* 0x020fc60000201400 */
[C---:B------:R-:W-:Y:S02]  /*0480*/  @!P0 FFMA.FTZ R19, R5.reuse, R24, -R28 ;  /* 0x0000001805138223 */ /* 0x040fe4000001081c */
[----:B------:R-:W-:-:S05]  /*0490*/  @!P0 FFMA.FTZ R22, R5, R26, -R27 ;  /* 0x0000001a05168223 */ /* 0x000fca000001081b */
        /* <DEDUP_REMOVED lines=30> */
.L_x_162:
        /* <DEDUP_REMOVED lines=10> */
.L_x_163:
        /* <DEDUP_REMOVED lines=21> */
.L_x_165:
[----:B------:R-:W-:Y:S05]  /*0870*/  BSYNC B1 ;  /* 0x0000000000017941 */ /* 0x000fea0003800000 */
.L_x_164:
        /* <DEDUP_REMOVED lines=29> */
.L_x_166:
        /* <DEDUP_REMOVED lines=10> */
.L_x_167:
        /* <DEDUP_REMOVED lines=24> */
.L_x_161:
[----:B------:R-:W-:-:S13]  /*0c70*/  ISETP.GE.AND P0, PT, R3, UR4, PT ;  /* 0x0000000403007c0c */ /* 0x000fda000bf06270 */
[----:B------:R-:W1:Y:S01]  /*0c80*/  @!P0 LDC.64 R14, c[0x0][0x210] ;  /* 0x00008400ff0e8b82 */ /* 0x000e620000000a00 */
[----:B------:R-:W-:-:S05]  /*0c90*/  @!P0 SHF.R.S32.HI R13, RZ, 0x1, R13 ;  /* 0x00000001ff0d8819 */ /* 0x000fca000001140d */
[----:B-1----:R-:W-:-:S05]  /*0ca0*/  @!P0 IMAD.WIDE R14, R13, 0x2, R14 ;  /* 0x000000020d0e8825 */ /* 0x002fca00078e020e */
[----:B------:R2:W-:Y:S02]  /*0cb0*/  @!P0 STG.E.U16 desc[UR10][R14.64], RZ ;  /* 0x000000ff0e008986 */ /* 0x0005e4000c10150a */
.L_x_168:
[----:B------:R-:W-:Y:S05]  /*0cc0*/  BSYNC B0 ;  /* 0x0000000000007941 */ /* 0x000fea0003800000 */
.L_x_160:
[----:B------:R-:W-:-:S04]  /*0cd0*/  IADD3 R7, R2, R7, RZ ;  /* 0x0000000702077210 */ /* 0x000fc80007ffe0ff */
[----:B------:R-:W-:-:S13]  /*0ce0*/  ISETP.GE.AND P0, PT, R7, UR4, PT ;  /* 0x0000000407007c0c */ /* 0x000fda000bf06270 */
[----:B------:R-:W-:Y:S05]  /*0cf0*/  @!P0 BRA `(.L_x_169) ;  /* 0xfffffff400708947 */ /* 0x000fea000383ffff */
[----:B------:R-:W-:Y:S05]  /*0d00*/  EXIT ;  /* 0x000000000000794d */ /* 0x000fea0003800000 */
.L_x_170:
        /* <DEDUP_REMOVED lines=15> */
.L_x_196:


//--------------------- .text._ZN17fastertransformer18softmax_COL32_LE32IfEEvPaPKiPKT_iiifPKfS8_S8_ii --------------------------
	.section	.text._ZN17fastertransformer18softmax_COL32_LE32IfEEvPaPKiPKT_iiifPKfS8_S8_ii,"ax",@progbits
	.align	128
        .global         _ZN17fastertransformer18softmax_COL32_LE32IfEEvPaPKiPKT_iiifPKfS8_S8_ii
        .type           _ZN17fastertransformer18softmax_COL32_LE32IfEEvPaPKiPKT_iiifPKfS8_S8_ii,@function
        .size           _ZN17fastertransformer18softmax_COL32_LE32IfEEvPaPKiPKT_iiifPKfS8_S8_ii,(.L_x_197 - _ZN17fastertransformer18softmax_COL32_LE32IfEEvPaPKiPKT_iiifPKfS8_S8_ii)
        .other          _ZN17fastertransformer18softmax_COL32_LE32IfEEvPaPKiPKT_iiifPKfS8_S8_ii,@"STO_CUDA_ENTRY STV_DEFAULT"
_ZN17fastertransformer18softmax_COL32_LE32IfEEvPaPKiPKT_iiifPKfS8_S8_ii:
.text._ZN17fastertransformer18softmax_COL32_LE32IfEEvPaPKiPKT_iiifPKfS8_S8_ii:
        /* <DEDUP_REMOVED lines=46> */
.L_x_178:
[----:B--23--:R-:W-:-:S04]  /*02e0*/  IMAD R7, R0, UR9, R15 ;  /* 0x0000000900077c24 */ /* 0x00cfc8000f8e020f */
[----:B------:R-:W-:-:S06]  /*02f0*/  IMAD.WIDE.U32 R6, R7, 0x4, R2 ;  /* 0x0000000407067825 */ /* 0x000fcc00078e0002 */
[----:B------:R-:W2:Y:S01]  /*0300*/  LDG.E.CONSTANT R6, desc[UR10][R6.64] ;  /* 0x0000000a06067981 */ /* 0x000ea2000c1e9900 */
[----:B------:R-:W-:Y:S01]  /*0310*/  IMAD R23, R15, 0x20, R20 ;  /* 0x000000200f177824 */ /* 0x000fe200078e0214 */
[----:B------:R-:W-:Y:S04]  /*0320*/  BSSY B0, `(.L_x_171) ;  /* 0x0000088000007945 */ /* 0x000fe80003800000 */
[----:B0-----:R-:W-:-:S04]  /*0330*/  IADD3 R4, P1, R23, UR12, RZ ;  /* 0x0000000c17047c10 */ /* 0x001fc8000ff3e0ff */
[----:B------:R-:W-:Y:S02]  /*0340*/  LEA.HI.X.SX32 R5, R23, UR13, 0x1, P1 ;  /* 0x0000000d17057c11 */ /* 0x000fe400088f0eff */
[----:B--2---:R-:W-:-:S13]  /*0350*/  FSETP.GEU.FTZ.AND P0, PT, R6, 0.10000000149011611938, PT ;  /* 0x3dcccccd0600780b */ /* 0x004fda0003f1e000 */
[----:B------:R-:W-:Y:S05]  /*0360*/  @!P0 BRA `(.L_x_172) ;  /* 0x0000000800048947 */ /* 0x000fea0003800000 */
[C---:B------:R-:W-:Y:S02]  /*0370*/  ISETP.GE.AND P0, PT, R13.reuse, UR4, PT ;  /* 0x000000040d007c0c */ /* 0x040fe4000bf06270 */
[----:B------:R-:W-:-:S11]  /*0380*/  ISETP.GE.AND P2, PT, R13, UR4, PT ;  /* 0x000000040d007c0c */ /* 0x000fd6000bf46270 */
[----:B------:R-:W0:Y:S01]  /*0390*/  @!P0 LDC.64 R6, c[0x0][0x218] ;  /* 0x00008600ff068b82 */ /* 0x000e220000000a00 */
[----:B------:R-:W-:-:S05]  /*03a0*/  @!P0 IMAD R8, R15, UR4, R18 ;  /* 0x000000040f088c24 */ /* 0x000fca000f8e0212 */
[----:B------:R-:W-:-:S05]  /*03b0*/  @!P0 SEL R9, R8, RZ, !P2 ;  /* 0x000000ff08098207 */ /* 0x000fca0005000000 */
[----:B------:R-:W-:-:S06]  /*03c0*/  @!P0 IMAD.WIDE R8, R9, 0x4, R2 ;  /* 0x0000000409088825 */ /* 0x000fcc00078e0202 */
[----:B------:R-:W2:Y:S01]  /*03d0*/  @!P0 LDG.E.CONSTANT R8, desc[UR10][R8.64] ;  /* 0x0000000a08088981 */ /* 0x000ea2000c1e9900 */
[----:B0-----:R-:W-:-:S06]  /*03e0*/  @!P0 IMAD.WIDE R6, R23, 0x4, R6 ;  /* 0x0000000417068825 */ /* 0x001fcc00078e0206 */
[----:B------:R-:W3:Y:S01]  /*03f0*/  @!P0 LDG.E.CONSTANT R6, desc[UR10][R6.64] ;  /* 0x0000000a06068981 */ /* 0x000ee2000c1e9900 */
[----:B------:R-:W-:Y:S01]  /*0400*/  ISETP.GE.U32.AND P1, PT, R11, 0x21, PT ;  /* 0x000000210b00780c */ /* 0x000fe20003f26070 */
[----:B------:R-:W-:Y:S02]  /*0410*/  IMAD.MOV.U32 R24, RZ, RZ, RZ ;  /* 0x000000ffff187224 */ /* 0x000fe400078e00ff */
[----:B------:R-:W-:Y:S02]  /*0420*/  IMAD.MOV.U32 R23, RZ, RZ, RZ ;  /* 0x000000ffff177224 */ /* 0x000fe400078e00ff */
[----:B--2---:R-:W-:-:S04]  /*0430*/  @!P0 FADD.FTZ R26, -R8, 1 ;  /* 0x3f800000081a8421 */ /* 0x004fc80000010100 */
[----:B------:R-:W-:Y:S01]  /*0440*/  @!P0 FMUL.FTZ R23, R26, -10000 ;  /* 0xc61c40001a178820 */ /* 0x000fe20000410000 */
[----:B---3--:R-:W-:-:S05]  /*0450*/  @!P0 I2FP.F32.S32 R25, R6 ;  /* 0x0000000600198245 */ /* 0x008fca0000201400 */
        /* <DEDUP_REMOVED lines=33> */
.L_x_173:
        /* <DEDUP_REMOVED lines=10> */
.L_x_174:
        /* <DEDUP_REMOVED lines=15> */
[----:B--2---:R-:W2:Y:S01]  /*0800*/  SHFL.BFLY PT, R7, R6, 0x10, 0x1f ;  /* 0x0e001f0006077f89 */ /* 0x004ea200000e0000 */
[----:B------:R-:W-:Y:S01]  /*0810*/  ISETP.NE.AND P1, PT, R10, RZ, PT ;  /* 0x000000ff0a00720c */ /* 0x000fe20003f25270 */
[----:B------:R-:W-:-:S05]  /*0820*/  FMUL.FTZ R25, R22, 0.03125 ;  /* 0x3d00000016197820 */ /* 0x000fca0000410000 */
[----:B------:R-:W-:Y:S01]  /*0830*/  FSETP.GT.FTZ.AND P3, PT, R25, R16, PT ;  /* 0x000000101900720b */ /* 0x000fe20003f74000 */
[----:B--2---:R-:W-:-:S05]  /*0840*/  FADD.FTZ R7, R7, R6 ;  /* 0x0000000607077221 */ /* 0x004fca0000010000 */
[----:B------:R-:W2:Y:S02]  /*0850*/  SHFL.BFLY PT, R8, R7, 0x8, 0x1f ;  /* 0x0d001f0007087f89 */ /* 0x000ea400000e0000 */
[----:B--2---:R-:W-:Y:S01]  /*0860*/  FADD.FTZ R8, R7, R8 ;  /* 0x0000000807087221 */ /* 0x004fe20000010000 */
[----:B------:R-:W-:-:S04]  /*0870*/  IMAD.MOV.U32 R7, RZ, RZ, RZ ;  /* 0x000000ffff077224 */ /* 0x000fc800078e00ff */
[----:B------:R-:W2:Y:S02]  /*0880*/  SHFL.BFLY PT, R9, R8, 0x4, 0x1f ;  /* 0x0c801f0008097f89 */ /* 0x000ea400000e0000 */
[----:B--2---:R-:W-:-:S05]  /*0890*/  FADD.FTZ R9, R8, R9 ;  /* 0x0000000908097221 */ /* 0x004fca0000010000 */
[----:B------:R-:W2:Y:S02]  /*08a0*/  SHFL.BFLY PT, R24, R9, 0x2, 0x1f ;  /* 0x0c401f0009187f89 */ /* 0x000ea400000e0000 */
[----:B--2---:R-:W-:-:S05]  /*08b0*/  FADD.FTZ R24, R9, R24 ;  /* 0x0000001809187221 */ /* 0x004fca0000010000 */
[----:B0-----:R-:W0:Y:S02]  /*08c0*/  SHFL.BFLY PT, R23, R24, 0x1, 0x1f ;  /* 0x0c201f0018177f89 */ /* 0x001e2400000e0000 */
        /* <DEDUP_REMOVED lines=15> */
.L_x_175:
[----:B--2---:R-:W2:Y:S02]  /*09c0*/  SHFL.BFLY PT, R7, R6, 0x10, 0x1f ;  /* 0x0e001f0006077f89 */ /* 0x004ea400000e0000 */
[----:B--2---:R-:W-:-:S05]  /*09d0*/  FADD.FTZ R7, R7, R6 ;  /* 0x0000000607077221 */ /* 0x004fca0000010000 */
[----:B------:R-:W2:Y:S02]  /*09e0*/  SHFL.BFLY PT, R8, R7, 0x8, 0x1f ;  /* 0x0d001f0007087f89 */ /* 0x000ea400000e0000 */
[----:B--2---:R-:W-:-:S05]  /*09f0*/  FADD.FTZ R8, R7, R8 ;  /* 0x0000000807087221 */ /* 0x004fca0000010000 */
[----:B------:R-:W2:Y:S02]  /*0a00*/  SHFL.BFLY PT, R9, R8, 0x4, 0x1f ;  /* 0x0c801f0008097f89 */ /* 0x000ea400000e0000 */
[----:B--2---:R-:W-:-:S05]  /*0a10*/  FADD.FTZ R9, R8, R9 ;  /* 0x0000000908097221 */ /* 0x004fca0000010000 */
[----:B------:R-:W2:Y:S02]  /*0a20*/  SHFL.BFLY PT, R24, R9, 0x2, 0x1f ;  /* 0x0c401f0009187f89 */ /* 0x000ea400000e0000 */
[----:B--2---:R-:W-:-:S05]  /*0a30*/  FADD.FTZ R24, R9, R24 ;  /* 0x0000001809187221 */ /* 0x004fca0000010000 */
[----:B0-----:R-:W0:Y:S02]  /*0a40*/  SHFL.BFLY PT, R23, R24, 0x1, 0x1f ;  /* 0x0c201f0018177f89 */ /* 0x001e2400000e0000 */
[----:B0-----:R-:W-:-:S07]  /*0a50*/  FADD.FTZ R23, R24, R23 ;  /* 0x0000001718177221 */ /* 0x001fce0000010000 */
.L_x_176:
        /* <DEDUP_REMOVED lines=18> */
.L_x_172:
[----:B------:R-:W-:-:S13]  /*0b80*/  ISETP.GE.AND P0, PT, R13, UR4, PT ;  /* 0x000000040d007c0c */ /* 0x000fda000bf06270 */
[----:B------:R0:W-:Y:S02]  /*0b90*/  @!P0 STG.E.U8 desc[UR10][R4.64], RZ ;  /* 0x000000ff04008986 */ /* 0x0001e4000c10110a */
.L_x_177:
[----:B------:R-:W-:Y:S05]  /*0ba0*/  BSYNC B0 ;  /* 0x0000000000007941 */ /* 0x000fea0003800000 */
.L_x_171:
[----:B------:R-:W-:-:S05]  /*0bb0*/  IMAD.IADD R15, R12, 0x1, R15 ;  /* 0x000000010c0f7824 */ /* 0x000fca00078e020f */
[----:B------:R-:W-:-:S13]  /*0bc0*/  ISETP.GE.AND P0, PT, R15, UR4, PT ;  /* 0x000000040f007c0c */ /* 0x000fda000bf06270 */
[----:B------:R-:W-:Y:S05]  /*0bd0*/  @!P0 BRA `(.L_x_178) ;  /* 0xfffffff400c08947 */ /* 0x000fea000383ffff */
[----:B------:R-:W-:Y:S05]  /*0be0*/  EXIT ;  /* 0x000000000000794d */ /* 0x000fea0003800000 */
.L_x_179:
        /* <DEDUP_REMOVED lines=9> */
.L_x_197:


//--------------------- .nv.global.init           --------------------------
	.section	.nv.global.init,"aw",@progbits
	.align	4
.nv.global.init:
	.type		mrg32k3aM1SubSeq,@object
	.size		mrg32k3aM1SubSeq,(mrg32k3aM2SubSeq - mrg32k3aM1SubSeq)
mrg32k3aM1SubSeq:
        /*0000*/ 	.byte	0x0b, 0xcc, 0xee, 0x04, 0x73, 0x29, 0x8b, 0x6f, 0xf6, 0x53, 0x03, 0xf6, 0x23, 0xf6, 0xea, 0xda
        /* <DEDUP_REMOVED lines=125> */
	.type		mrg32k3aM2SubSeq,@object
	.size		mrg32k3aM2SubSeq,(mrg32k3aM1 - mrg32k3aM2SubSeq)
mrg32k3aM2SubSeq:
        /* <DEDUP_REMOVED lines=126> */
	.type		mrg32k3aM1,@object
	.size		mrg32k3aM1,(mrg32k3aM1Seq - mrg32k3aM1)
mrg32k3aM1:
        /* <DEDUP_REMOVED lines=144> */
	.type		mrg32k3aM1Seq,@object
	.size		mrg32k3aM1Seq,(mrg32k3aM2 - mrg32k3aM1Seq)
mrg32k3aM1Seq:
        /* <DEDUP_REMOVED lines=144> */
	.type		mrg32k3aM2,@object
	.size		mrg32k3aM2,(mrg32k3aM2Seq - mrg32k3aM2)
mrg32k3aM2:
        /* <DEDUP_REMOVED lines=144> */
	.type		mrg32k3aM2Seq,@object
	.size		mrg32k3aM2Seq,(precalc_xorwow_matrix - mrg32k3aM2Seq)
mrg32k3aM2Seq:
        /* <DEDUP_REMOVED lines=144> */
	.type		precalc_xorwow_matrix,@object
	.size		precalc_xorwow_matrix,(precalc_xorwow_offset_matrix - precalc_xorwow_matrix)
precalc_xorwow_matrix:
        /* <DEDUP_REMOVED lines=6400> */
	.type		precalc_xorwow_offset_matrix,@object
	.size		precalc_xorwow_offset_matrix,(.L_1 - precalc_xorwow_offset_matrix)
precalc_xorwow_offset_matrix:
        /* <DEDUP_REMOVED lines=6400> */
.L_1:


//--------------------- .nv.shared._ZN17fastertransformer27softmax_INT8IO_kernel_COL32I6__halfEEvPaS2_PKT_S5_iiiiifPKfS7_ --------------------------
	.section	.nv.shared._ZN17fastertransformer27softmax_INT8IO_kernel_COL32I6__halfEEvPaS2_PKT_S5_iiiiifPKfS7_,"aw",@nobits
	.sectionflags	@""
	.align	4
.nv.shared._ZN17fastertransformer27softmax_INT8IO_kernel_COL32I6__halfEEvPaS2_PKT_S5_iiiiifPKfS7_:
	.zero		1288


//--------------------- .nv.shared.reserved.0     --------------------------
	.section	.nv.shared.reserved.0,"aw",@nobits
	.weak		__nv_reservedSMEM_offset_0_alias
	.size		__nv_reservedSMEM_offset_0_alias, 0, 0
	.other		__nv_reservedSMEM_offset_0_alias,@"STO_CUDA_RESERVED_SHARED STV_DEFAULT"
__nv_reservedSMEM_offset_0_alias:
	.zero		0


//--------------------- .nv.global                --------------------------
	.section	.nv.global,"aw",@nobits
.nv.global:
	.type		_ZN59_INTERNAL_10b64bb9_23_softmax_int8_kernels_cu_70283e07_30274cuda3std6ranges3__45__cpo9iter_moveE,@object
	.size		_ZN59_INTERNAL_10b64bb9_23_softmax_int8_kernels_cu_70283e07_30274cuda3std6ranges3__45__cpo9iter_moveE,(_ZN59_INTERNAL_10b64bb9_23_softmax_int8_kernels_cu_70283e07_30274cuda3std3__461_GLOBAL__N__10b64bb9_23_softmax_int8_kernels_cu_70283e07_30276ignoreE - _ZN59_INTERNAL_10b64bb9_23_softmax_int8_kernels_cu_70283e07_30274cuda3std6ranges3__45__cpo9iter_moveE)
_ZN59_INTERNAL_10b64bb9_23_softmax_int8_kernels_cu_70283e07_30274cuda3std6ranges3__45__cpo9iter_moveE:
	.zero		1
	.type		_ZN59_INTERNAL_10b64bb9_23_softmax_int8_kernels_cu_70283e07_30274cuda3std3__461_GLOBAL__N__10b64bb9_23_softmax_int8_kernels_cu_70283e07_30276ignoreE,@object
	.size		_ZN59_INTERNAL_10b64bb9_23_softmax_int8_kernels_cu_70283e07_30274cuda3std3__461_GLOBAL__N__10b64bb9_23_softmax_int8_kernels_cu_70283e07_30276ignoreE,(_ZN59_INTERNAL_10b64bb9_23_softmax_int8_kernels_cu_70283e07_30274cuda3std3__45__cpo4cendE - _ZN59_INTERNAL_10b64bb9_23_softmax_int8_kernels_cu_70283e07_30274cuda3std3__461_GLOBAL__N__10b64bb9_23_softmax_int8_kernels_cu_70283e07_30276ignoreE)
_ZN59_INTERNAL_10b64bb9_23_softmax_int8_kernels_cu_70283e07_30274cuda3std3__461_GLOBAL__N__10b64bb9_23_softmax_int8_kernels_cu_70283e07_30276ignoreE:
	.zero		1
	.type		_ZN59_INTERNAL_10b64bb9_23_softmax_int8_kernels_cu_70283e07_30274cuda3std3__45__cpo4cendE,@object
	.size		_ZN59_INTERNAL_10b64bb9_23_softmax_int8_kernels_cu_70283e07_30274cuda3std3__45__cpo4cendE,(_ZN59_INTERNAL_10b64bb9_23_softmax_int8_kernels_cu_70283e07_30274cuda3std3__45__cpo3endE - _ZN59_INTERNAL_10b64bb9_23_softmax_int8_kernels_cu_70283e07_30274cuda3std3__45__cpo4cendE)
_ZN59_INTERNAL_10b64bb9_23_softmax_int8_kernels_cu_70283e07_30274cuda3std3__45__cpo4cendE:
	.zero		1
	.type		_ZN59_INTERNAL_10b64bb9_23_softmax_int8_kernels_cu_70283e07_30274cuda3std3__45__cpo3endE,@object
	.size		_ZN59_INTERNAL_10b64bb9_23_softmax_int8_kernels_cu_70283e07_30274cuda3std3__45__cpo3endE,(_ZN59_INTERNAL_10b64bb9_23_softmax_int8_kernels_cu_70283e07_30274cuda3std3__48in_placeE - _ZN59_INTERNAL_10b64bb9_23_softmax_int8_kernels_cu_70283e07_30274cuda3std3__45__cpo3endE)
_ZN59_INTERNAL_10b64bb9_23_softmax_int8_kernels_cu_70283e07_30274cuda3std3__45__cpo3endE:
	.zero		1
	.type		_ZN59_INTERNAL_10b64bb9_23_softmax_int8_kernels_cu_70283e07_30274cuda3std3__48in_placeE,@object
	.size		_ZN59_INTERNAL_10b64bb9_23_softmax_int8_kernels_cu_70283e07_30274cuda3std3__48in_placeE,(_ZN59_INTERNAL_10b64bb9_23_softmax_int8_kernels_cu_70283e07_30274cuda3std6ranges3__45__cpo7advanceE - _ZN59_INTERNAL_10b64bb9_23_softmax_int8_kernels_cu_70283e07_30274cuda3std3__48in_placeE)
_ZN59_INTERNAL_10b64bb9_23_softmax_int8_kernels_cu_70283e07_30274cuda3std3__48in_placeE:
	.zero		1
	.type		_ZN59_INTERNAL_10b64bb9_23_softmax_int8_kernels_cu_70283e07_30274cuda3std6ranges3__45__cpo7advanceE,@object
	.size		_ZN59_INTERNAL_10b64bb9_23_softmax_int8_kernels_cu_70283e07_30274cuda3std6ranges3__45__cpo7advanceE,(_ZN59_INTERNAL_10b64bb9_23_softmax_int8_kernels_cu_70283e07_30274cuda3std3__45__cpo5beginE - _ZN59_INTERNAL_10b64bb9_23_softmax_int8_kernels_cu_70283e07_30274cuda3std6ranges3__45__cpo7advanceE)
_ZN59_INTERNAL_10b64bb9_23_softmax_int8_kernels_cu_70283e07_30274cuda3std6ranges3__45__cpo7advanceE:
	.zero		1
	.type		_ZN59_INTERNAL_10b64bb9_23_softmax_int8_kernels_cu_70283e07_30274cuda3std3__45__cpo5beginE,@object
	.size		_ZN59_INTERNAL_10b64bb9_23_softmax_int8_kernels_cu_70283e07_30274cuda3std3__45__cpo5beginE,(_ZN59_INTERNAL_10b64bb9_23_softmax_int8_kernels_cu_70283e07_30274cuda3std3__419piecewise_constructE - _ZN59_INTERNAL_10b64bb9_23_softmax_int8_kernels_cu_70283e07_30274cuda3std3__45__cpo5beginE)
_ZN59_INTERNAL_10b64bb9_23_softmax_int8_kernels_cu_70283e07_30274cuda3std3__45__cpo5beginE:
	.zero		1
	.type		_ZN59_INTERNAL_10b64bb9_23_softmax_int8_kernels_cu_70283e07_30274cuda3std3__419piecewise_constructE,@object
	.size		_ZN59_INTERNAL_10b64bb9_23_softmax_int8_kernels_cu_70283e07_30274cuda3std3__419piecewise_constructE,(_ZN59_INTERNAL_10b64bb9_23_softmax_int8_kernels_cu_70283e07_30274cuda3std3__45__cpo6cbeginE - _ZN59_INTERNAL_10b64bb9_23_softmax_int8_kernels_cu_70283e07_30274cuda3std3__419piecewise_constructE)
_ZN59_INTERNAL_10b64bb9_23_softmax_int8_kernels_cu_70283e07_30274cuda3std3__419piecewise_constructE:
	.zero		1
	.type		_ZN59_INTERNAL_10b64bb9_23_softmax_int8_kernels_cu_70283e07_30274cuda3std3__45__cpo6cbeginE,@object
	.size		_ZN59_INTERNAL_10b64bb9_23_softmax_int8_kernels_cu_70283e07_30274cuda3std3__45__cpo6cbeginE,(_ZN59_INTERNAL_10b64bb9_23_softmax_int8_kernels_cu_70283e07_30274cuda3std6ranges3__45__cpo4swapE - _ZN59_INTERNAL_10b64bb9_23_softmax_int8_kernels_cu_70283e07_30274cuda3std3__45__cpo6cbeginE)
_ZN59_INTERNAL_10b64bb9_23_softmax_int8_kernels_cu_70283e07_30274cuda3std3__45__cpo6cbeginE:
	.zero		1
	.type		_ZN59_INTERNAL_10b64bb9_23_softmax_int8_kernels_cu_70283e07_30274cuda3std6ranges3__45__cpo4swapE,@object
	.size		_ZN59_INTERNAL_10b64bb9_23_softmax_int8_kernels_cu_70283e07_30274cuda3std6ranges3__45__cpo4swapE,(.L_16 - _ZN59_INTERNAL_10b64bb9_23_softmax_int8_kernels_cu_70283e07_30274cuda3std6ranges3__45__cpo4swapE)
_ZN59_INTERNAL_10b64bb9_23_softmax_int8_kernels_cu_70283e07_30274cuda3std6ranges3__45__cpo4swapE:
	.zero		1
.L_16:


//--------------------- .nv.shared._ZN17fastertransformer27softmax_INT8IO_kernel_COL32IfEEvPaS1_PKT_S4_iiiiifPKfS6_ --------------------------
	.section	.nv.shared._ZN17fastertransformer27softmax_INT8IO_kernel_COL32IfEEvPaS1_PKT_S4_iiiiifPKfS6_,"aw",@nobits
	.sectionflags	@""
	.align	4
.nv.shared._ZN17fastertransformer27softmax_INT8IO_kernel_COL32IfEEvPaS1_PKT_S4_iiiiifPKfS6_:
	.zero		1288


//--------------------- .nv.shared._ZN17fastertransformer36softmax_INT8IO_kernel_COL32_element4INS_5half4E6__halfEEvPaS3_PKT_S6_iiiiifPKfS8_ --------------------------
	.section	.nv.shared._ZN17fastertransformer36softmax_INT8IO_kernel_COL32_element4INS_5half4E6__halfEEvPaS3_PKT_S6_iiiiifPKfS8_,"aw",@nobits
	.sectionflags	@""
	.align	4
.nv.shared._ZN17fastertransformer36softmax_INT8IO_kernel_COL32_element4INS_5half4E6__halfEEvPaS3_PKT_S6_iiiiifPKfS8_:
	.zero		1288


//--------------------- .nv.shared._ZN17fastertransformer36softmax_INT8IO_kernel_COL32_element4I6float4fEEvPaS2_PKT_S5_iiiiifPKfS7_ --------------------------
	.section	.nv.shared._ZN17fastertransformer36softmax_INT8IO_kernel_COL32_element4I6float4fEEvPaS2_PKT_S5_iiiiifPKfS7_,"aw",@nobits
	.sectionflags	@""
	.align	4
.nv.shared._ZN17fastertransformer36softmax_INT8IO_kernel_COL32_element4I6float4fEEvPaS2_PKT_S5_iiiiifPKfS7_:
	.zero		1288


//--------------------- .nv.shared._ZN17fastertransformer31softmax_COL32_perElement_varlenI6__halfEEvPaPKaPKT_iiiifPKfS9_ii --------------------------
	.section	.nv.shared._ZN17fastertransformer31softmax_COL32_perElement_varlenI6__halfEEvPaPKaPKT_iiiifPKfS9_ii,"aw",@nobits
	.sectionflags	@""
	.align	4
.nv.shared._ZN17fastertransformer31softmax_COL32_perElement_varlenI6__halfEEvPaPKaPKT_iiiifPKfS9_ii:
	.zero		1288


//--------------------- .nv.shared._ZN17fastertransformer20softmax_COL32_varlenI6__halfEEvPaPKaPKT_iiiifPKfS9_ii --------------------------
	.section	.nv.shared._ZN17fastertransformer20softmax_COL32_varlenI6__halfEEvPaPKaPKT_iiiifPKfS9_ii,"aw",@nobits
	.sectionflags	@""
	.align	4
.nv.shared._ZN17fastertransformer20softmax_COL32_varlenI6__halfEEvPaPKaPKT_iiiifPKfS9_ii:
	.zero		1288


//--------------------- .nv.shared._ZN17fastertransformer25softmax_COL32_LE64_varlenI6__halfEEvPaPKaPKT_iiiifPKfS9_ii --------------------------
	.section	.nv.shared._ZN17fastertransformer25softmax_COL32_LE64_varlenI6__halfEEvPaPKaPKT_iiiifPKfS9_ii,"aw",@nobits
	.sectionflags	@""
	.align	4
.nv.shared._ZN17fastertransformer25softmax_COL32_LE64_varlenI6__halfEEvPaPKaPKT_iiiifPKfS9_ii:
	.zero		1032


//--------------------- .nv.shared._ZN17fastertransformer25softmax_COL32_LE32_varlenI6__halfEEvPaPKaPKT_iiiifPKfS9_ii --------------------------
	.section	.nv.shared._ZN17fastertransformer25softmax_COL32_LE32_varlenI6__halfEEvPaPKaPKT_iiiifPKfS9_ii,"aw",@nobits
	.sectionflags	@""
	.align	4
.nv.shared._ZN17fastertransformer25softmax_COL32_LE32_varlenI6__halfEEvPaPKaPKT_iiiifPKfS9_ii:
	.zero		1160


//--------------------- .nv.shared._ZN17fastertransformer31softmax_COL32_perElement_varlenIfEEvPaPKaPKT_iiiifPKfS8_ii --------------------------
	.section	.nv.shared._ZN17fastertransformer31softmax_COL32_perElement_varlenIfEEvPaPKaPKT_iiiifPKfS8_ii,"aw",@nobits
	.sectionflags	@""
	.align	4
.nv.shared._ZN17fastertransformer31softmax_COL32_perElement_varlenIfEEvPaPKaPKT_iiiifPKfS8_ii:
	.zero		1288


//--------------------- .nv.shared._ZN17fastertransformer20softmax_COL32_varlenIfEEvPaPKaPKT_iiiifPKfS8_ii --------------------------
	.section	.nv.shared._ZN17fastertransformer20softmax_COL32_varlenIfEEvPaPKaPKT_iiiifPKfS8_ii,"aw",@nobits
	.sectionflags	@""
	.align	4
.nv.shared._ZN17fastertransformer20softmax_COL32_varlenIfEEvPaPKaPKT_iiiifPKfS8_ii:
	.zero		1288


//--------------------- .nv.shared._ZN17fastertransformer25softmax_COL32_LE64_varlenIfEEvPaPKaPKT_iiiifPKfS8_ii --------------------------
	.section	.nv.shared._ZN17fastertransformer25softmax_COL32_LE64_varlenIfEEvPaPKaPKT_iiiifPKfS8_ii,"aw",@nobits
	.sectionflags	@""
	.align	4
.nv.shared._ZN17fastertransformer25softmax_COL32_LE64_varlenIfEEvPaPKaPKT_iiiifPKfS8_ii:
	.zero		1032


//--------------------- .nv.shared._ZN17fastertransformer25softmax_COL32_LE32_varlenIfEEvPaPKaPKT_iiiifPKfS8_ii --------------------------
	.section	.nv.shared._ZN17fastertransformer25softmax_COL32_LE32_varlenIfEEvPaPKaPKT_iiiifPKfS8_ii,"aw",@nobits
	.sectionflags	@""
	.align	4
.nv.shared._ZN17fastertransformer25softmax_COL32_LE32_varlenIfEEvPaPKaPKT_iiiifPKfS8_ii:
	.zero		1160


//--------------------- .nv.shared._ZN17fastertransformer13softmax_COL32I6__halfEEvPaPKiPKT_iiifPKfS9_S9_ii --------------------------
	.section	.nv.shared._ZN17fastertransformer13softmax_COL32I6__halfEEvPaPKiPKT_iiifPKfS9_S9_ii,"aw",@nobits
	.sectionflags	@""
	.align	4
.nv.shared._ZN17fastertransformer13softmax_COL32I6__halfEEvPaPKiPKT_iiifPKfS9_S9_ii:
	.zero		1288


//--------------------- .nv.shared._ZN17fastertransformer18softmax_COL32_LE64I6__halfEEvPaPKiPKT_iiifPKfS9_S9_ii --------------------------
	.section	.nv.shared._ZN17fastertransformer18softmax_COL32_LE64I6__halfEEvPaPKiPKT_iiifPKfS9_S9_ii,"aw",@nobits
	.sectionflags	@""
	.align	4
.nv.shared._ZN17fastertransformer18softmax_COL32_LE64I6__halfEEvPaPKiPKT_iiifPKfS9_S9_ii:
	.zero		1288


//--------------------- .nv.shared._ZN17fastertransformer18softmax_COL32_LE32I6__halfEEvPaPKiPKT_iiifPKfS9_S9_ii --------------------------
	.section	.nv.shared._ZN17fastertransformer18softmax_COL32_LE32I6__halfEEvPaPKiPKT_iiifPKfS9_S9_ii,"aw",@nobits
	.sectionflags	@""
	.align	4
.nv.shared._ZN17fastertransformer18softmax_COL32_LE32I6__halfEEvPaPKiPKT_iiifPKfS9_S9_ii:
	.zero		1288


//--------------------- .nv.shared._ZN17fastertransformer13softmax_COL32IfEEvPaPKiPKT_iiifPKfS8_S8_ii --------------------------
	.section	.nv.shared._ZN17fastertransformer13softmax_COL32IfEEvPaPKiPKT_iiifPKfS8_S8_ii,"aw",@nobits
	.sectionflags	@""
	.align	4
.nv.shared._ZN17fastertransformer13softmax_COL32IfEEvPaPKiPKT_iiifPKfS8_S8_ii:
	.zero		1288


//--------------------- .nv.shared._ZN17fastertransformer18softmax_COL32_LE64IfEEvPaPKiPKT_iiifPKfS8_S8_ii --------------------------
	.section	.nv.shared._ZN17fastertransformer18softmax_COL32_LE64IfEEvPaPKiPKT_iiifPKfS8_S8_ii,"aw",@nobits
	.sectionflags	@""
	.align	4
.nv.shared._ZN17fastertransformer18softmax_COL32_LE64IfEEvPaPKiPKT_iiifPKfS8_S8_ii:
	.zero		1288


//--------------------- .nv.shared._ZN17fastertransformer18softmax_COL32_LE32IfEEvPaPKiPKT_iiifPKfS8_S8_ii --------------------------
	.section	.nv.shared._ZN17fastertransformer18softmax_COL32_LE32IfEEvPaPKiPKT_iiifPKfS8_S8_ii,"aw",@nobits
	.sectionflags	@""
	.align	4
.nv.shared._ZN17fastertransformer18softmax_COL32_LE32IfEEvPaPKiPKT_iiifPKfS8_S8_ii:
	.zero		1288


//--------------------- .nv.constant0._ZN17fastertransformer27softmax_INT8IO_kernel_COL32I6__halfEEvPaS2_PKT_S5_iiiiifPKfS7_ --------------------------
	.section	.nv.constant0._ZN17fastertransformer27softmax_INT8IO_kernel_COL32I6__halfEEvPaS2_PKT_S5_iiiiifPKfS7_,"a",@progbits
	.sectionflags	@""
	.align	4
.nv.constant0._ZN17fastertransformer27softmax_INT8IO_kernel_COL32I6__halfEEvPaS2_PKT_S5_iiiiifPKfS7_:
	.zero		600


//--------------------- .nv.constant0._ZN17fastertransformer27softmax_INT8IO_kernel_COL32IfEEvPaS1_PKT_S4_iiiiifPKfS6_ --------------------------
	.section	.nv.constant0._ZN17fastertransformer27softmax_INT8IO_kernel_COL32IfEEvPaS1_PKT_S4_iiiiifPKfS6_,"a",@progbits
	.sectionflags	@""
	.align	4
.nv.constant0._ZN17fastertransformer27softmax_INT8IO_kernel_COL32IfEEvPaS1_PKT_S4_iiiiifPKfS6_:
	.zero		600


//--------------------- .nv.constant0._ZN17fastertransformer36softmax_INT8IO_kernel_COL32_element4INS_5half4E6__halfEEvPaS3_PKT_S6_iiiiifPKfS8_ --------------------------
	.section	.nv.constant0._ZN17fastertransformer36softmax_INT8IO_kernel_COL32_element4INS_5half4E6__halfEEvPaS3_PKT_S6_iiiiifPKfS8_,"a",@progbits
	.sectionflags	@""
	.align	4
.nv.constant0._ZN17fastertransformer36softmax_INT8IO_kernel_COL32_element4INS_5half4E6__halfEEvPaS3_PKT_S6_iiiiifPKfS8_:
	.zero		600


//--------------------- .nv.constant0._ZN17fastertransformer36softmax_INT8IO_kernel_COL32_element4I6float4fEEvPaS2_PKT_S5_iiiiifPKfS7_ --------------------------
	.section	.nv.constant0._ZN17fastertransformer36softmax_INT8IO_kernel_COL32_element4I6float4fEEvPaS2_PKT_S5_iiiiifPKfS7_,"a",@progbits
	.sectionflags	@""
	.align	4
.nv.constant0._ZN17fastertransformer36softmax_INT8IO_kernel_COL32_element4I6float4fEEvPaS2_PKT_S5_iiiiifPKfS7_:
	.zero		600


//--------------------- .nv.constant0._ZN17fastertransformer31softmax_COL32_perElement_varlenI6__halfEEvPaPKaPKT_iiiifPKfS9_ii --------------------------
	.section	.nv.constant0._ZN17fastertransformer31softmax_COL32_perElement_varlenI6__halfEEvPaPKaPKT_iiiifPKfS9_ii,"a",@progbits
	.sectionflags	@""
	.align	4
.nv.constant0._ZN17fastertransformer31softmax_COL32_perElement_varlenI6__halfEEvPaPKaPKT_iiiifPKfS9_ii:
	.zero		600


//--------------------- .nv.constant0._ZN17fastertransformer20softmax_COL32_varlenI6__halfEEvPaPKaPKT_iiiifPKfS9_ii --------------------------
	.section	.nv.constant0._ZN17fastertransformer20softmax_COL32_varlenI6__halfEEvPaPKaPKT_iiiifPKfS9_ii,"a",@progbits
	.sectionflags	@""
	.align	4
.nv.constant0._ZN17fastertransformer20softmax_COL32_varlenI6__halfEEvPaPKaPKT_iiiifPKfS9_ii:
	.zero		600


//--------------------- .nv.constant0._ZN17fastertransformer25softmax_COL32_LE64_varlenI6__halfEEvPaPKaPKT_iiiifPKfS9_ii --------------------------
	.section	.nv.constant0._ZN17fastertransformer25softmax_COL32_LE64_varlenI6__halfEEvPaPKaPKT_iiiifPKfS9_ii,"a",@progbits
	.sectionflags	@""
	.align	4
.nv.constant0._ZN17fastertransformer25softmax_COL32_LE64_varlenI6__halfEEvPaPKaPKT_iiiifPKfS9_ii:
	.zero		600


//--------------------- .nv.constant0._ZN17fastertransformer25softmax_COL32_LE32_varlenI6__halfEEvPaPKaPKT_iiiifPKfS9_ii --------------------------
	.section	.nv.constant0._ZN17fastertransformer25softmax_COL32_LE32_varlenI6__halfEEvPaPKaPKT_iiiifPKfS9_ii,"a",@progbits
	.sectionflags	@""
	.align	4
.nv.constant0._ZN17fastertransformer25softmax_COL32_LE32_varlenI6__halfEEvPaPKaPKT_iiiifPKfS9_ii:
	.zero		600


//--------------------- .nv.constant0._ZN17fastertransformer31softmax_COL32_perElement_varlenIfEEvPaPKaPKT_iiiifPKfS8_ii --------------------------
	.section	.nv.constant0._ZN17fastertransformer31softmax_COL32_perElement_varlenIfEEvPaPKaPKT_iiiifPKfS8_ii,"a",@progbits
	.sectionflags	@""
	.align	4
.nv.constant0._ZN17fastertransformer31softmax_COL32_perElement_varlenIfEEvPaPKaPKT_iiiifPKfS8_ii:
	.zero		600


//--------------------- .nv.constant0._ZN17fastertransformer20softmax_COL32_varlenIfEEvPaPKaPKT_iiiifPKfS8_ii --------------------------
	.section	.nv.constant0._ZN17fastertransformer20softmax_COL32_varlenIfEEvPaPKaPKT_iiiifPKfS8_ii,"a",@progbits
	.sectionflags	@""
	.align	4
.nv.constant0._ZN17fastertransformer20softmax_COL32_varlenIfEEvPaPKaPKT_iiiifPKfS8_ii:
	.zero		600


//--------------------- .nv.constant0._ZN17fastertransformer25softmax_COL32_LE64_varlenIfEEvPaPKaPKT_iiiifPKfS8_ii --------------------------
	.section	.nv.constant0._ZN17fastertransformer25softmax_COL32_LE64_varlenIfEEvPaPKaPKT_iiiifPKfS8_ii,"a",@progbits
	.sectionflags	@""
	.align	4
.nv.constant0._ZN17fastertransformer25softmax_COL32_LE64_varlenIfEEvPaPKaPKT_iiiifPKfS8_ii:
	.zero		600


//--------------------- .nv.constant0._ZN17fastertransformer25softmax_COL32_LE32_varlenIfEEvPaPKaPKT_iiiifPKfS8_ii --------------------------
	.section	.nv.constant0._ZN17fastertransformer25softmax_COL32_LE32_varlenIfEEvPaPKaPKT_iiiifPKfS8_ii,"a",@progbits
	.sectionflags	@""
	.align	4
.nv.constant0._ZN17fastertransformer25softmax_COL32_LE32_varlenIfEEvPaPKaPKT_iiiifPKfS8_ii:
	.zero		600


//--------------------- .nv.constant0._ZN17fastertransformer13softmax_COL32I6__halfEEvPaPKiPKT_iiifPKfS9_S9_ii --------------------------
	.section	.nv.constant0._ZN17fastertransformer13softmax_COL32I6__halfEEvPaPKiPKT_iiifPKfS9_S9_ii,"a",@progbits
	.sectionflags	@""
	.align	4
.nv.constant0._ZN17fastertransformer13softmax_COL32I6__halfEEvPaPKiPKT_iiifPKfS9_S9_ii:
	.zero		600


//--------------------- .nv.constant0._ZN17fastertransformer18softmax_COL32_LE64I6__halfEEvPaPKiPKT_iiifPKfS9_S9_ii --------------------------
	.section	.nv.constant0._ZN17fastertransformer18softmax_COL32_LE64I6__halfEEvPaPKiPKT_iiifPKfS9_S9_ii,"a",@progbits
	.sectionflags	@""
	.align	4
.nv.constant0._ZN17fastertransformer18softmax_COL32_LE64I6__halfEEvPaPKiPKT_iiifPKfS9_S9_ii:
	.zero		600


//--------------------- .nv.constant0._ZN17fastertransformer18softmax_COL32_LE32I6__halfEEvPaPKiPKT_iiifPKfS9_S9_ii --------------------------
	.section	.nv.constant0._ZN17fastertransformer18softmax_COL32_LE32I6__halfEEvPaPKiPKT_iiifPKfS9_S9_ii,"a",@progbits
	.sectionflags	@""
	.align	4
.nv.constant0._ZN17fastertransformer18softmax_COL32_LE32I6__halfEEvPaPKiPKT_iiifPKfS9_S9_ii:
	.zero		600


//--------------------- .nv.constant0._ZN17fastertransformer13softmax_COL32IfEEvPaPKiPKT_iiifPKfS8_S8_ii --------------------------
	.section	.nv.constant0._ZN17fastertransformer13softmax_COL32IfEEvPaPKiPKT_iiifPKfS8_S8_ii,"a",@progbits
	.sectionflags	@""
	.align	4
.nv.constant0._ZN17fastertransformer13softmax_COL32IfEEvPaPKiPKT_iiifPKfS8_S8_ii:
	.zero		600


//--------------------- .nv.constant0._ZN17fastertransformer18softmax_COL32_LE64IfEEvPaPKiPKT_iiifPKfS8_S8_ii --------------------------
	.section	.nv.constant0._ZN17fastertransformer18softmax_COL32_LE64IfEEvPaPKiPKT_iiifPKfS8_S8_ii,"a",@progbits
	.sectionflags	@""
	.align	4
.nv.constant0._ZN17fastertransformer18softmax_COL32_LE64IfEEvPaPKiPKT_iiifPKfS8_S8_ii:
	.zero		600


//--------------------- .nv.constant0._ZN17fastertransformer18softmax_COL32_LE32IfEEvPaPKiPKT_iiifPKfS8_S8_ii --------------------------
	.section	.nv.constant0._ZN17fastertransformer18softmax_COL32_LE32IfEEvPaPKiPKT_iiifPKfS8_S8_ii,"a",@progbits
	.sectionflags	@""
	.align	4
.nv.constant0._ZN17fastertransformer18softmax_COL32_LE32IfEEvPaPKiPKT_iiifPKfS8_S8_ii:
	.zero		600


//--------------------- SYMBOLS --------------------------

	.type		.nv.reservedSmem.offset0,@object
	.size		.nv.reservedSmem.offset0,0x4
